def matmul_kernel(
    a_ptr,
    b_ptr,
    c_ptr,
    M,
    N,
    K,
    stride_am,
    stride_ak,
    stride_bk,
    stride_bn,
    stride_cm,
    stride_cn,
    BLOCK_M: tl.constexpr,
    BLOCK_N: tl.constexpr,
    BLOCK_K: tl.constexpr,
    GROUP_M: tl.constexpr,
):
    pid = tl.program_id(axis=0)
    num_pid_m = tl.cdiv(M, BLOCK_M)
    num_pid_n = tl.cdiv(N, BLOCK_N)
    num_pid_in_group = GROUP_M * num_pid_n
    group_id = pid // num_pid_in_group
    first_pid_m = group_id * GROUP_M
    group_size_m = min(num_pid_m - first_pid_m, GROUP_M)
    pid_m = first_pid_m + ((pid % num_pid_in_group) % group_size_m)
    pid_n = (pid % num_pid_in_group) // group_size_m

    offs_am = (pid_m * BLOCK_M + tl.arange(0, BLOCK_M)) % M
    offs_bn = (pid_n * BLOCK_N + tl.arange(0, BLOCK_N)) % N
    offs_k = tl.arange(0, BLOCK_K)
    a_ptrs = a_ptr + offs_am[:, None] * stride_am + offs_k[None, :] * stride_ak
    b_ptrs = b_ptr + offs_k[:, None] * stride_bk + offs_bn[None, :] * stride_bn

    acc = tl.zeros((BLOCK_M, BLOCK_N), dtype=tl.float32)
    for kk in range(0, tl.cdiv(K, BLOCK_K)):
        a = tl.load(a_ptrs, mask=offs_k[None, :] < K - kk * BLOCK_K, other=0.0)
        b = tl.load(b_ptrs, mask=offs_k[:, None] < K - kk * BLOCK_K, other=0.0)
        acc = tl.dot(a, b, acc)
        a_ptrs += BLOCK_K * stride_ak
        b_ptrs += BLOCK_K * stride_bk

    c = acc.to(c_ptr.dtype.element_ty)
    offs_cm = pid_m * BLOCK_M + tl.arange(0, BLOCK_M)
    offs_cn = pid_n * BLOCK_N + tl.arange(0, BLOCK_N)
    c_ptrs = c_ptr + offs_cm[:, None] * stride_cm + offs_cn[None, :] * stride_cn
    mask = (offs_cm[:, None] < M) & (offs_cn[None, :] < N)
    tl.store(c_ptrs, c, mask=mask)

# config = {"BLOCK_K": 64, "BLOCK_M": 64, "BLOCK_N": 256, "GROUP_M": 1, "arch": "sm_80", "dtype": "bf16", "num_ctas": 1, "num_stages": 3, "num_warps": 4}
# arch = sm_80


// ===== COMPILED SASS (sm_80) =====

	.target	sm_80

	.elftype	@"ET_EXEC"


//--------------------- .note.nv.tkinfo           --------------------------
	.section	.note.nv.tkinfo,"",@"SHT_NOTE"
	.sectionflags	@"SHF_NOTE_NV_TKINFO"
	.tkinfo
        /*0018*/ 	.word	0x00000002
        /*0030*/ 	.string	""
        /*0030*/ 	.string	"ptxas"
        /*0030*/ 	.string	"Cuda compilation tools, release 13.0, V13.0.88"
        /*0030*/ 	.string	"Build cuda_13.0.r13.0/compiler.36424714_0"
        /*0030*/ 	.string	"-v  -suppress-debug-info  -lineinfo  -arch sm_80 "



//--------------------- .note.nv.cuinfo           --------------------------
	.section	.note.nv.cuinfo,"",@"SHT_NOTE"
	.sectionflags	@"SHF_NOTE_NV_CUINFO"
        /*0018*/ 	.short	0x0002
        /*001a*/ 	.short	0x0050
        /*001c*/ 	.short	0x0082
	.zero		2


//--------------------- .nv.info                  --------------------------
	.section	.nv.info,"",@"SHT_CUDA_INFO"
	.align	4


	//----- nvinfo : EIATTR_REGCOUNT
	.align		4
        /*0000*/ 	.byte	0x04, 0x2f
        /*0002*/ 	.short	(.L_1 - .L_0)
	.align		4
.L_0:
        /*0004*/ 	.word	index@(matmul_kernel)
        /*0008*/ 	.word	0x00000020


	//----- nvinfo : EIATTR_FRAME_SIZE
	.align		4
.L_1:
        /*000c*/ 	.byte	0x04, 0x11
        /*000e*/ 	.short	(.L_3 - .L_2)
	.align		4
.L_2:
        /*0010*/ 	.word	index@(matmul_kernel)
        /*0014*/ 	.word	0x00001628


	//----- nvinfo : EIATTR_MIN_STACK_SIZE
	.align		4
.L_3:
        /*0018*/ 	.byte	0x04, 0x12
        /*001a*/ 	.short	(.L_5 - .L_4)
	.align		4
.L_4:
        /*001c*/ 	.word	index@(matmul_kernel)
        /*0020*/ 	.word	0x00001628
.L_5:


//--------------------- .nv.info.matmul_kernel    --------------------------
	.section	.nv.info.matmul_kernel,"",@"SHT_CUDA_INFO"
	.sectionflags	@""
	.align	4


	//----- nvinfo : EIATTR_CUDA_API_VERSION
	.align		4
        /*0000*/ 	.byte	0x04, 0x37
        /*0002*/ 	.short	(.L_7 - .L_6)
.L_6:
        /*0004*/ 	.word	0x00000082


	//----- nvinfo : EIATTR_SW2861232_WAR
	.align		4
.L_7:
        /*0008*/ 	.byte	0x01, 0x35
	.zero		2


	//----- nvinfo : EIATTR_PARAM_CBANK
	.align		4
        /*000c*/ 	.byte	0x04, 0x0a
        /*000e*/ 	.short	(.L_9 - .L_8)
	.align		4
.L_8:
        /*0010*/ 	.word	index@(.nv.constant0.matmul_kernel)
        /*0014*/ 	.short	0x0160
        /*0016*/ 	.short	0x0050


	//----- nvinfo : EIATTR_CBANK_PARAM_SIZE
	.align		4
.L_9:
        /*0018*/ 	.byte	0x03, 0x19
        /*001a*/ 	.short	0x0050


	//----- nvinfo : EIATTR_KPARAM_INFO
	.align		4
        /*001c*/ 	.byte	0x04, 0x17
        /*001e*/ 	.short	(.L_11 - .L_10)
.L_10:
        /*0020*/ 	.word	0x00000000
        /*0024*/ 	.short	0x000d
        /*0026*/ 	.short	0x0048
        /*0028*/ 	.byte	0x00, 0xf4, 0x21, 0x00


	//----- nvinfo : EIATTR_KPARAM_INFO
	.align		4
.L_11:
        /*002c*/ 	.byte	0x04, 0x17
        /*002e*/ 	.short	(.L_13 - .L_12)
.L_12:
        /*0030*/ 	.word	0x00000000
        /*0034*/ 	.short	0x000c
        /*0036*/ 	.short	0x0040
        /*0038*/ 	.byte	0x00, 0xf4, 0x21, 0x00


	//----- nvinfo : EIATTR_KPARAM_INFO
	.align		4
.L_13:
        /*003c*/ 	.byte	0x04, 0x17
        /*003e*/ 	.short	(.L_15 - .L_14)
.L_14:
        /*0040*/ 	.word	0x00000000
        /*0044*/ 	.short	0x000b
        /*0046*/ 	.short	0x0038
        /*0048*/ 	.byte	0x00, 0xf0, 0x11, 0x00


	//----- nvinfo : EIATTR_KPARAM_INFO
	.align		4
.L_15:
        /*004c*/ 	.byte	0x04, 0x17
        /*004e*/ 	.short	(.L_17 - .L_16)
.L_16:
        /*0050*/ 	.word	0x00000000
        /*0054*/ 	.short	0x000a
        /*0056*/ 	.short	0x0034
        /*0058*/ 	.byte	0x00, 0xf0, 0x11, 0x00


	//----- nvinfo : EIATTR_KPARAM_INFO
	.align		4
.L_17:
        /*005c*/ 	.byte	0x04, 0x17
        /*005e*/ 	.short	(.L_19 - .L_18)
.L_18:
        /*0060*/ 	.word	0x00000000
        /*0064*/ 	.short	0x0009
        /*0066*/ 	.short	0x0030
        /*0068*/ 	.byte	0x00, 0xf0, 0x11, 0x00


	//----- nvinfo : EIATTR_KPARAM_INFO
	.align		4
.L_19:
        /*006c*/ 	.byte	0x04, 0x17
        /*006e*/ 	.short	(.L_21 - .L_20)
.L_20:
        /*0070*/ 	.word	0x00000000
        /*0074*/ 	.short	0x0008
        /*0076*/ 	.short	0x002c
        /*0078*/ 	.byte	0x00, 0xf0, 0x11, 0x00


	//----- nvinfo : EIATTR_KPARAM_INFO
	.align		4
.L_21:
        /*007c*/ 	.byte	0x04, 0x17
        /*007e*/ 	.short	(.L_23 - .L_22)
.L_22:
        /*0080*/ 	.word	0x00000000
        /*0084*/ 	.short	0x0007
        /*0086*/ 	.short	0x0028
        /*0088*/ 	.byte	0x00, 0xf0, 0x11, 0x00


	//----- nvinfo : EIATTR_KPARAM_INFO
	.align		4
.L_23:
        /*008c*/ 	.byte	0x04, 0x17
        /*008e*/ 	.short	(.L_25 - .L_24)
.L_24:
        /*0090*/ 	.word	0x00000000
        /*0094*/ 	.short	0x0006
        /*0096*/ 	.short	0x0024
        /*0098*/ 	.byte	0x00, 0xf0, 0x11, 0x00


	//----- nvinfo : EIATTR_KPARAM_INFO
	.align		4
.L_25:
        /*009c*/ 	.byte	0x04, 0x17
        /*009e*/ 	.short	(.L_27 - .L_26)
.L_26:
        /*00a0*/ 	.word	0x00000000
        /*00a4*/ 	.short	0x0005
        /*00a6*/ 	.short	0x0020
        /*00a8*/ 	.byte	0x00, 0xf0, 0x11, 0x00


	//----- nvinfo : EIATTR_KPARAM_INFO
	.align		4
.L_27:
        /*00ac*/ 	.byte	0x04, 0x17
        /*00ae*/ 	.short	(.L_29 - .L_28)
.L_28:
        /*00b0*/ 	.word	0x00000000
        /*00b4*/ 	.short	0x0004
        /*00b6*/ 	.short	0x001c
        /*00b8*/ 	.byte	0x00, 0xf0, 0x11, 0x00


	//----- nvinfo : EIATTR_KPARAM_INFO
	.align		4
.L_29:
        /*00bc*/ 	.byte	0x04, 0x17
        /*00be*/ 	.short	(.L_31 - .L_30)
.L_30:
        /*00c0*/ 	.word	0x00000000
        /*00c4*/ 	.short	0x0003
        /*00c6*/ 	.short	0x0018
        /*00c8*/ 	.byte	0x00, 0xf0, 0x11, 0x00


	//----- nvinfo : EIATTR_KPARAM_INFO
	.align		4
.L_31:
        /*00cc*/ 	.byte	0x04, 0x17
        /*00ce*/ 	.short	(.L_33 - .L_32)
.L_32:
        /*00d0*/ 	.word	0x00000000
        /*00d4*/ 	.short	0x0002
        /*00d6*/ 	.short	0x0010
        /*00d8*/ 	.byte	0x00, 0xf4, 0x21, 0x00


	//----- nvinfo : EIATTR_KPARAM_INFO
	.align		4
.L_33:
        /*00dc*/ 	.byte	0x04, 0x17
        /*00de*/ 	.short	(.L_35 - .L_34)
.L_34:
        /*00e0*/ 	.word	0x00000000
        /*00e4*/ 	.short	0x0001
        /*00e6*/ 	.short	0x0008
        /*00e8*/ 	.byte	0x00, 0xf4, 0x21, 0x00


	//----- nvinfo : EIATTR_KPARAM_INFO
	.align		4
.L_35:
        /*00ec*/ 	.byte	0x04, 0x17
        /*00ee*/ 	.short	(.L_37 - .L_36)
.L_36:
        /*00f0*/ 	.word	0x00000000
        /*00f4*/ 	.short	0x0000
        /*00f6*/ 	.short	0x0000
        /*00f8*/ 	.byte	0x00, 0xf4, 0x21, 0x00


	//----- nvinfo : EIATTR_MAXREG_COUNT
	.align		4
.L_37:
        /*00fc*/ 	.byte	0x03, 0x1b
        /*00fe*/ 	.short	0x00ff


	//----- nvinfo : EIATTR_NUM_BARRIERS
	.align		4
        /*0100*/ 	.byte	0x02, 0x4c
        /*0102*/ 	.byte	0x01
	.zero		1


	//----- nvinfo : EIATTR_ANNOTATIONS
	.align		4
        /*0104*/ 	.byte	0x04, 0x55
        /*0106*/ 	.short	(.L_39 - .L_38)


	//   ....[0]....
.L_38:
        /*0108*/ 	.word	0x00000001
        /*010c*/ 	.byte	0x10, 0x07, 0x00, 0x00, 0x01, 0x00, 0x00, 0x00, 0x40, 0x07, 0x00, 0x00, 0x01, 0x00, 0x00, 0x00
        /* <DEDUP_REMOVED lines=2564> */
        /*a15c*/ 	.byte	0x10, 0x84, 0x02, 0x00, 0x01, 0x00, 0x00, 0x00, 0x30, 0x84, 0x02, 0x00


	//----- nvinfo : EIATTR_MERCURY_ISA_VERSION
	.align		4
.L_39:
        /*a168*/ 	.byte	0x03, 0x5f
        /*a16a*/ 	.short	0x0000


	//----- nvinfo : EIATTR_EXIT_INSTR_OFFSETS
	.align		4
        /*a16c*/ 	.byte	0x04, 0x1c
        /*a16e*/ 	.short	(.L_41 - .L_40)


	//   ....[0]....
.L_40:
        /*a170*/ 	.word	0x00028700


	//   ....[1]....
        /*a174*/ 	.word	0x00028730


	//----- nvinfo : EIATTR_REQNTID
	.align		4
.L_41:
        /*a178*/ 	.byte	0x04, 0x10
        /*a17a*/ 	.short	(.L_43 - .L_42)
.L_42:
        /*a17c*/ 	.word	0x00000080
        /*a180*/ 	.word	0x00000001
        /*a184*/ 	.word	0x00000001
.L_43:


//--------------------- .nv.callgraph             --------------------------
	.section	.nv.callgraph,"",@"SHT_CUDA_CALLGRAPH"
	.align	4
	.sectionentsize	8
	.align		4
        /*0000*/ 	.word	0x00000000
	.align		4
        /*0004*/ 	.word	0xffffffff
	.align		4
        /*0008*/ 	.word	0x00000000
	.align		4
        /*000c*/ 	.word	0xfffffffe
	.align		4
        /*0010*/ 	.word	0x00000000
	.align		4
        /*0014*/ 	.word	0xfffffffd
	.align		4
        /*0018*/ 	.word	0x00000000
	.align		4
        /*001c*/ 	.word	0xfffffffc


//--------------------- .nv.rel.action            --------------------------
	.section	.nv.rel.action,"",@"SHT_CUDA_RELOCINFO"
	.align	8
	.sectionentsize	8
        /*0000*/ 	.byte	0x73, 0x00, 0x00, 0x00, 0x00, 0x00, 0x00, 0x00, 0x00, 0x00, 0x00, 0x11, 0x25, 0x00, 0x05, 0x36


//--------------------- .nv.constant0.matmul_kernel --------------------------
	.section	.nv.constant0.matmul_kernel,"a",@progbits
	.sectionflags	@""
	.align	4
.nv.constant0.matmul_kernel:
	.zero		432


//--------------------- .text.matmul_kernel       --------------------------
	.section	.text.matmul_kernel,"ax",@progbits
	.sectioninfo	@"SHI_REGISTERS=32"
	.align	128
        .global         matmul_kernel
        .type           matmul_kernel,@function
        .size           matmul_kernel,(.L_x_5 - matmul_kernel)
        .other          matmul_kernel,@"STO_CUDA_ENTRY STV_DEFAULT"
matmul_kernel:
.text.matmul_kernel:
[----:B------:R-:W-:-:S03]  /*0000*/  IMAD.MOV.U32 R1, RZ, RZ, c[0x0][0x28] ;  /* 0x00000a00ff017624 */ /* 0x000fc600078e00ff */
[----:B------:R-:W-:Y:S01]  /*0010*/  IMAD.MOV.U32 R0, RZ, RZ, c[0x0][0x17c] ;  /* 0x00005f00ff007624 */ /* 0x000fe200078e00ff */
[----:B------:R-:W0:Y:S01]  /*0020*/  S2R R12, SR_TID.X ;  /* 0x00000000000c7919 */ /* 0x000e220000002100 */
[----:B------:R-:W-:Y:S01]  /*0030*/  IADD3 R1, R1, -0x1628, RZ ;  /* 0xffffe9d801017810 */ /* 0x000fe20007ffe0ff */
[----:B------:R-:W-:Y:S02]  /*0040*/  ULDC UR4, c[0x0][0x180] ;  /* 0x0000600000047ab9 */ /* 0x000fe40000000800 */
[----:B------:R-:W-:Y:S01]  /*0050*/  IADD3 R0, R0, 0xff, RZ ;  /* 0x000000ff00007810 */ /* 0x000fe20007ffe0ff */
[----:B------:R-:W-:-:S03]  /*0060*/  ULDC.64 UR6, c[0x0][0x118] ;  /* 0x0000460000067ab9 */ /* 0x000fc60000000a00 */
[----:B------:R-:W-:-:S04]  /*0070*/  SHF.R.S32.HI R3, RZ, 0x1f, R0 ;  /* 0x0000001fff037819 */ /* 0x000fc80000011400 */
[----:B------:R-:W-:Y:S02]  /*0080*/  LEA.HI R2, R3, R0, RZ, 0x8 ;  /* 0x0000000003027211 */ /* 0x000fe400078f40ff */
[----:B------:R-:W1:Y:S02]  /*0090*/  S2R R3, SR_CTAID.X ;  /* 0x0000000000037919 */ /* 0x000e640000002500 */
[----:B------:R-:W-:-:S04]  /*00a0*/  SHF.R.S32.HI R2, RZ, 0x8, R2 ;  /* 0x00000008ff027819 */ /* 0x000fc80000011402 */
[-C--:B------:R-:W-:Y:S02]  /*00b0*/  IABS R7, R2.reuse ;  /* 0x0000000200077213 */ /* 0x080fe40000000000 */
[----:B------:R-:W-:Y:S02]  /*00c0*/  IABS R10, R2 ;  /* 0x00000002000a7213 */ /* 0x000fe40000000000 */
[----:B------:R-:W2:Y:S01]  /*00d0*/  I2F.RP R0, R7 ;  /* 0x0000000700007306 */ /* 0x000ea20000209400 */
[----:B0-----:R-:W-:Y:S02]  /*00e0*/  LOP3.LUT R13, R12, 0x3f, RZ, 0xc0, !PT ;  /* 0x0000003f0c0d7812 */ /* 0x001fe400078ec0ff */
[----:B-1----:R-:W-:-:S05]  /*00f0*/  IABS R8, R3 ;  /* 0x0000000300087213 */ /* 0x002fca0000000000 */
[----:B--2---:R-:W0:Y:S02]  /*0100*/  MUFU.RCP R0, R0 ;  /* 0x0000000000007308 */ /* 0x004e240000001000 */
[----:B0-----:R-:W-:-:S06]  /*0110*/  IADD3 R4, R0, 0xffffffe, RZ ;  /* 0x0ffffffe00047810 */ /* 0x001fcc0007ffe0ff */
[----:B------:R0:W1:Y:S02]  /*0120*/  F2I.FTZ.U32.TRUNC.NTZ R5, R4 ;  /* 0x0000000400057305 */ /* 0x000064000021f000 */
[----:B0-----:R-:W-:Y:S02]  /*0130*/  IMAD.MOV.U32 R4, RZ, RZ, RZ ;  /* 0x000000ffff047224 */ /* 0x001fe400078e00ff */
[----:B-1----:R-:W-:-:S04]  /*0140*/  IMAD.MOV R6, RZ, RZ, -R5 ;  /* 0x000000ffff067224 */ /* 0x002fc800078e0a05 */
[----:B------:R-:W-:Y:S02]  /*0150*/  IMAD R9, R6, R7, RZ ;  /* 0x0000000706097224 */ /* 0x000fe400078e02ff */
[----:B------:R-:W-:Y:S02]  /*0160*/  IMAD.MOV.U32 R6, RZ, RZ, R8 ;  /* 0x000000ffff067224 */ /* 0x000fe400078e0008 */
[----:B------:R-:W-:-:S04]  /*0170*/  IMAD.HI.U32 R5, R5, R9, R4 ;  /* 0x0000000905057227 */ /* 0x000fc800078e0004 */
[----:B------:R-:W-:Y:S02]  /*0180*/  IMAD.MOV R9, RZ, RZ, -R10 ;  /* 0x000000ffff097224 */ /* 0x000fe400078e0a0a */
[----:B------:R-:W-:-:S04]  /*0190*/  IMAD.HI.U32 R0, R5, R6, RZ ;  /* 0x0000000605007227 */ /* 0x000fc800078e00ff */
[----:B------:R-:W-:-:S05]  /*01a0*/  IMAD R4, R0, R9, R6 ;  /* 0x0000000900047224 */ /* 0x000fca00078e0206 */
[----:B------:R-:W-:-:S13]  /*01b0*/  ISETP.GT.U32.AND P1, PT, R7, R4, PT ;  /* 0x000000040700720c */ /* 0x000fda0003f24070 */
[----:B------:R-:W-:Y:S01]  /*01c0*/  @!P1 IMAD.IADD R4, R4, 0x1, -R7 ;  /* 0x0000000104049824 */ /* 0x000fe200078e0a07 */
[----:B------:R-:W-:Y:S02]  /*01d0*/  @!P1 IADD3 R0, R0, 0x1, RZ ;  /* 0x0000000100009810 */ /* 0x000fe40007ffe0ff */
[----:B------:R-:W-:Y:S02]  /*01e0*/  ISETP.NE.AND P1, PT, R2, RZ, PT ;  /* 0x000000ff0200720c */ /* 0x000fe40003f25270 */
[----:B------:R-:W-:Y:S02]  /*01f0*/  ISETP.GE.U32.AND P0, PT, R4, R7, PT ;  /* 0x000000070400720c */ /* 0x000fe40003f06070 */
[----:B------:R-:W-:-:S04]  /*0200*/  LOP3.LUT R4, R3, R2, RZ, 0x3c, !PT ;  /* 0x0000000203047212 */ /* 0x000fc800078e3cff */
[----:B------:R-:W-:Y:S01]  /*0210*/  ISETP.GE.AND P2, PT, R4, RZ, PT ;  /* 0x000000ff0400720c */ /* 0x000fe20003f46270 */
[----:B------:R-:W-:-:S05]  /*0220*/  IMAD.MOV.U32 R4, RZ, RZ, c[0x0][0x178] ;  /* 0x00005e00ff047624 */ /* 0x000fca00078e00ff */
[----:B------:R-:W-:Y:S02]  /*0230*/  IADD3 R4, R4, 0x3f, RZ ;  /* 0x0000003f04047810 */ /* 0x000fe40007ffe0ff */
[----:B------:R-:W-:Y:S02]  /*0240*/  @P0 IADD3 R0, R0, 0x1, RZ ;  /* 0x0000000100000810 */ /* 0x000fe40007ffe0ff */
[----:B------:R-:W-:-:S03]  /*0250*/  SHF.R.S32.HI R5, RZ, 0x1f, R4 ;  /* 0x0000001fff057819 */ /* 0x000fc60000011404 */
[----:B------:R-:W-:Y:S01]  /*0260*/  @!P2 IMAD.MOV R0, RZ, RZ, -R0 ;  /* 0x000000ffff00a224 */ /* 0x000fe200078e0a00 */
[----:B------:R-:W-:Y:S02]  /*0270*/  LEA.HI R5, R5, R4, RZ, 0x6 ;  /* 0x0000000405057211 */ /* 0x000fe400078f30ff */
[----:B------:R-:W-:-:S04]  /*0280*/  @!P1 LOP3.LUT R0, RZ, R2, RZ, 0x33, !PT ;  /* 0x00000002ff009212 */ /* 0x000fc800078e33ff */
[----:B------:R-:W-:Y:S01]  /*0290*/  LEA.HI.SX32 R4, R5, -R0, 0x1a ;  /* 0x8000000005047211 */ /* 0x000fe200078fd2ff */
[----:B------:R-:W-:-:S03]  /*02a0*/  IMAD.MOV R8, RZ, RZ, -R0 ;  /* 0x000000ffff087224 */ /* 0x000fc600078e0a00 */
[----:B------:R-:W-:Y:S01]  /*02b0*/  IMNMX R4, R4, 0x1, PT ;  /* 0x0000000104047817 */ /* 0x000fe20003800200 */
[----:B------:R-:W-:-:S03]  /*02c0*/  IMAD R9, R2, R8, R3 ;  /* 0x0000000802097224 */ /* 0x000fc600078e0203 */
[-C--:B------:R-:W-:Y:S02]  /*02d0*/  IABS R10, R4.reuse ;  /* 0x00000004000a7213 */ /* 0x080fe40000000000 */
[----:B------:R-:W-:Y:S02]  /*02e0*/  IABS R2, R4 ;  /* 0x0000000400027213 */ /* 0x000fe40000000000 */
[----:B------:R-:W0:Y:S01]  /*02f0*/  I2F.RP R5, R10 ;  /* 0x0000000a00057306 */ /* 0x000e220000209400 */
[----:B------:R-:W-:-:S07]  /*0300*/  IABS R8, R9 ;  /* 0x0000000900087213 */ /* 0x000fce0000000000 */
[----:B0-----:R-:W0:Y:S02]  /*0310*/  MUFU.RCP R5, R5 ;  /* 0x0000000500057308 */ /* 0x001e240000001000 */
[----:B0-----:R-:W-:Y:S02]  /*0320*/  IADD3 R6, R5, 0xffffffe, RZ ;  /* 0x0ffffffe05067810 */ /* 0x001fe40007ffe0ff */
[----:B------:R-:W-:-:S04]  /*0330*/  SHF.R.U32.HI R5, RZ, 0x6, R12 ;  /* 0x00000006ff057819 */ /* 0x000fc8000001160c */
[----:B------:R0:W1:Y:S01]  /*0340*/  F2I.FTZ.U32.TRUNC.NTZ R7, R6 ;  /* 0x0000000600077305 */ /* 0x000062000021f000 */
[----:B------:R-:W-:-:S04]  /*0350*/  SGXT.U32 R14, R5, 0x1 ;  /* 0x00000001050e781a */ /* 0x000fc80000000000 */
[C---:B------:R-:W-:Y:S02]  /*0360*/  LOP3.LUT R5, R14.reuse, 0x4, RZ, 0xfc, !PT ;  /* 0x000000040e057812 */ /* 0x040fe400078efcff */
[C---:B------:R-:W-:Y:S01]  /*0370*/  LOP3.LUT R5, R14.reuse, 0xa, RZ, 0xfc, !PT ;  /* 0x0000000a0e057812 */ /* 0x040fe200078efcff */
[----:B0-----:R-:W-:Y:S01]  /*0380*/  IMAD.MOV.U32 R6, RZ, RZ, RZ ;  /* 0x000000ffff067224 */ /* 0x001fe200078e00ff */
[C---:B------:R-:W-:Y:S02]  /*0390*/  LOP3.LUT R5, R14.reuse, 0x10, RZ, 0xfc, !PT ;  /* 0x000000100e057812 */ /* 0x040fe400078efcff */
[C---:B------:R-:W-:Y:S02]  /*03a0*/  LOP3.LUT R5, R14.reuse, 0x16, RZ, 0xfc, !PT ;  /* 0x000000160e057812 */ /* 0x040fe400078efcff */
[C---:B------:R-:W-:Y:S01]  /*03b0*/  LOP3.LUT R5, R14.reuse, 0x1c, RZ, 0xfc, !PT ;  /* 0x0000001c0e057812 */ /* 0x040fe200078efcff */
[----:B-1----:R-:W-:Y:S01]  /*03c0*/  IMAD.MOV R11, RZ, RZ, -R7 ;  /* 0x000000ffff0b7224 */ /* 0x002fe200078e0a07 */
[----:B------:R-:W-:-:S02]  /*03d0*/  LOP3.LUT R5, R14, 0x22, RZ, 0xfc, !PT ;  /* 0x000000220e057812 */ /* 0x000fc400078efcff */
[C---:B------:R-:W-:Y:S01]  /*03e0*/  LOP3.LUT R5, R14.reuse, 0x28, RZ, 0xfc, !PT ;  /* 0x000000280e057812 */ /* 0x040fe200078efcff */
[----:B------:R-:W-:Y:S01]  /*03f0*/  IMAD.MOV.U32 R3, RZ, RZ, R11 ;  /* 0x000000ffff037224 */ /* 0x000fe200078e000b */
[C---:B------:R-:W-:Y:S02]  /*0400*/  LOP3.LUT R5, R14.reuse, 0x2e, RZ, 0xfc, !PT ;  /* 0x0000002e0e057812 */ /* 0x040fe400078efcff */
[C---:B------:R-:W-:Y:S01]  /*0410*/  LOP3.LUT R5, R14.reuse, 0x34, RZ, 0xfc, !PT ;  /* 0x000000340e057812 */ /* 0x040fe200078efcff */
[----:B------:R-:W-:Y:S01]  /*0420*/  IMAD R3, R3, R10, RZ ;  /* 0x0000000a03037224 */ /* 0x000fe200078e02ff */
[----:B------:R-:W-:-:S03]  /*0430*/  LOP3.LUT R5, R14, 0x3c, RZ, 0xfc, !PT ;  /* 0x0000003c0e057812 */ /* 0x000fc600078efcff */
[----:B------:R-:W-:-:S04]  /*0440*/  IMAD.HI.U32 R7, R7, R3, R6 ;  /* 0x0000000307077227 */ /* 0x000fc800078e0006 */
[----:B------:R-:W-:Y:S02]  /*0450*/  IMAD.MOV R3, RZ, RZ, -R2 ;  /* 0x000000ffff037224 */ /* 0x000fe400078e0a02 */
[----:B------:R-:W-:-:S04]  /*0460*/  IMAD.HI.U32 R2, R7, R8, RZ ;  /* 0x0000000807027227 */ /* 0x000fc800078e00ff */
[----:B------:R-:W-:Y:S02]  /*0470*/  IMAD R3, R2, R3, R8 ;  /* 0x0000000302037224 */ /* 0x000fe400078e0208 */
[----:B------:R-:W-:-:S03]  /*0480*/  IMAD.MOV.U32 R8, RZ, RZ, c[0x0][0x180] ;  /* 0x00006000ff087624 */ /* 0x000fc600078e00ff */
[----:B------:R-:W-:Y:S02]  /*0490*/  ISETP.GT.U32.AND P1, PT, R10, R3, PT ;  /* 0x000000030a00720c */ /* 0x000fe40003f24070 */
[----:B------:R-:W-:-:S11]  /*04a0*/  IADD3 R8, R8, 0x3f, RZ ;  /* 0x0000003f08087810 */ /* 0x000fd60007ffe0ff */
[----:B------:R-:W-:Y:S01]  /*04b0*/  @!P1 IMAD.IADD R3, R3, 0x1, -R10 ;  /* 0x0000000103039824 */ /* 0x000fe200078e0a0a */
[----:B------:R-:W-:Y:S02]  /*04c0*/  @!P1 IADD3 R2, R2, 0x1, RZ ;  /* 0x0000000102029810 */ /* 0x000fe40007ffe0ff */
[----:B------:R-:W-:Y:S02]  /*04d0*/  ISETP.NE.AND P1, PT, R4, RZ, PT ;  /* 0x000000ff0400720c */ /* 0x000fe40003f25270 */
[----:B------:R-:W-:Y:S02]  /*04e0*/  ISETP.GE.U32.AND P0, PT, R3, R10, PT ;  /* 0x0000000a0300720c */ /* 0x000fe40003f06070 */
[----:B------:R-:W-:-:S04]  /*04f0*/  LOP3.LUT R3, R9, R4, RZ, 0x3c, !PT ;  /* 0x0000000409037212 */ /* 0x000fc800078e3cff */
[----:B------:R-:W-:-:S07]  /*0500*/  ISETP.GE.AND P2, PT, R3, RZ, PT ;  /* 0x000000ff0300720c */ /* 0x000fce0003f46270 */
[----:B------:R-:W-:Y:S02]  /*0510*/  @P0 IADD3 R2, R2, 0x1, RZ ;  /* 0x0000000102020810 */ /* 0x000fe40007ffe0ff */
[----:B------:R-:W-:-:S04]  /*0520*/  ISETP.GT.AND P0, PT, R8, 0x3f, PT ;  /* 0x0000003f0800780c */ /* 0x000fc80003f04270 */
[----:B------:R-:W-:Y:S01]  /*0530*/  @!P2 IMAD.MOV R2, RZ, RZ, -R2 ;  /* 0x000000ffff02a224 */ /* 0x000fe200078e0a02 */
[----:B------:R-:W-:-:S05]  /*0540*/  @!P1 LOP3.LUT R2, RZ, R4, RZ, 0x33, !PT ;  /* 0x00000004ff029212 */ /* 0x000fca00078e33ff */
[----:B------:R-:W-:Y:S02]  /*0550*/  IMAD.MOV R3, RZ, RZ, -R2 ;  /* 0x000000ffff037224 */ /* 0x000fe400078e0a02 */
[----:B------:R-:W-:Y:S02]  /*0560*/  IMAD.SHL.U32 R2, R2, 0x100, RZ ;  /* 0x0000010002027824 */ /* 0x000fe400078e00ff */
[----:B------:R-:W-:Y:S01]  /*0570*/  IMAD R3, R4, R3, R9 ;  /* 0x0000000304037224 */ /* 0x000fe200078e0209 */
[C---:B------:R-:W-:Y:S02]  /*0580*/  LOP3.LUT R4, R14.reuse, 0x2, RZ, 0xfc, !PT ;  /* 0x000000020e047812 */ /* 0x040fe400078efcff */
[----:B------:R-:W-:Y:S01]  /*0590*/  LOP3.LUT R4, R14, 0x8, RZ, 0xfc, !PT ;  /* 0x000000080e047812 */ /* 0x000fe200078efcff */
[----:B------:R-:W-:Y:S01]  /*05a0*/  IMAD.IADD R0, R0, 0x1, R3 ;  /* 0x0000000100007824 */ /* 0x000fe200078e0203 */
[C---:B------:R-:W-:Y:S02]  /*05b0*/  LOP3.LUT R3, R14.reuse, 0x6, RZ, 0xfc, !PT ;  /* 0x000000060e037812 */ /* 0x040fe400078efcff */
[----:B------:R-:W-:Y:S01]  /*05c0*/  LOP3.LUT R3, R14, 0xc, RZ, 0xfc, !PT ;  /* 0x0000000c0e037812 */ /* 0x000fe200078efcff */
[----:B------:R-:W-:Y:S01]  /*05d0*/  IMAD R0, R0, 0x40, R13 ;  /* 0x0000004000007824 */ /* 0x000fe200078e020d */
[----:B------:R-:W-:-:S02]  /*05e0*/  LOP3.LUT R4, R14, 0xe, RZ, 0xfc, !PT ;  /* 0x0000000e0e047812 */ /* 0x000fc400078efcff */
[C---:B------:R-:W-:Y:S02]  /*05f0*/  LOP3.LUT R3, R14.reuse, 0x12, RZ, 0xfc, !PT ;  /* 0x000000120e037812 */ /* 0x040fe400078efcff */
[C---:B------:R-:W-:Y:S02]  /*0600*/  LOP3.LUT R4, R14.reuse, 0x14, RZ, 0xfc, !PT ;  /* 0x000000140e047812 */ /* 0x040fe400078efcff */
[C---:B------:R-:W-:Y:S02]  /*0610*/  LOP3.LUT R3, R14.reuse, 0x18, RZ, 0xfc, !PT ;  /* 0x000000180e037812 */ /* 0x040fe400078efcff */
[C---:B------:R-:W-:Y:S02]  /*0620*/  LOP3.LUT R4, R14.reuse, 0x1a, RZ, 0xfc, !PT ;  /* 0x0000001a0e047812 */ /* 0x040fe400078efcff */
[C---:B------:R-:W-:Y:S02]  /*0630*/  LOP3.LUT R3, R14.reuse, 0x1e, RZ, 0xfc, !PT ;  /* 0x0000001e0e037812 */ /* 0x040fe400078efcff */
        /* <DEDUP_REMOVED lines=9> */
[----:B------:R-:W-:Y:S02]  /*06d0*/  LOP3.LUT R3, R14, 0x3a, RZ, 0xfc, !PT ;  /* 0x0000003a0e037812 */ /* 0x000fe400078efcff */
[--C-:B------:R-:W-:Y:S02]  /*06e0*/  LOP3.LUT R6, R2, 0x2, R14.reuse, 0xfe, !PT ;  /* 0x0000000202067812 */ /* 0x100fe400078efe0e */
[----:B------:R-:W-:Y:S02]  /*06f0*/  LOP3.LUT R4, R14, 0x3e, RZ, 0xfc, !PT ;  /* 0x0000003e0e047812 */ /* 0x000fe400078efcff */
[C---:B------:R-:W-:Y:S01]  /*0700*/  LOP3.LUT R3, R2.reuse, R14, RZ, 0xfc, !PT ;  /* 0x0000000e02037212 */ /* 0x040fe200078efcff */
[----:B------:R0:W-:Y:S01]  /*0710*/  STL [R1+0x7bc], R6 ;  /* 0x0007bc0601007387 */ /* 0x0001e20000100800 */
[----:B------:R-:W-:-:S02]  /*0720*/  LOP3.LUT R4, R2, 0x4, R14, 0xfe, !PT ;  /* 0x0000000402047812 */ /* 0x000fc400078efe0e */
[C-C-:B------:R-:W-:Y:S01]  /*0730*/  LOP3.LUT R5, R2.reuse, 0x6, R14.reuse, 0xfe, !PT ;  /* 0x0000000602057812 */ /* 0x140fe200078efe0e */
[----:B------:R-:W-:Y:S01]  /*0740*/  STL [R1+0x38c], R3 ;  /* 0x00038c0301007387 */ /* 0x000fe20000100800 */
[C---:B------:R-:W-:Y:S02]  /*0750*/  LOP3.LUT R29, R3.reuse, 0xe4, RZ, 0xfc, !PT ;  /* 0x000000e4031d7812 */ /* 0x040fe400078efcff */
[----:B------:R-:W-:Y:S01]  /*0760*/  LOP3.LUT R28, R3, 0xf6, RZ, 0xfc, !PT ;  /* 0x000000f6031c7812 */ /* 0x000fe200078efcff */
[----:B------:R1:W-:Y:S01]  /*0770*/  STL [R1+0x7c0], R4 ;  /* 0x0007c00401007387 */ /* 0x0003e20000100800 */
[----:B0-----:R-:W-:-:S03]  /*0780*/  LOP3.LUT R6, R2, 0xa, R14, 0xfe, !PT ;  /* 0x0000000a02067812 */ /* 0x001fc600078efe0e */
[----:B------:R0:W-:Y:S01]  /*0790*/  STL [R1+0x7c4], R5 ;  /* 0x0007c40501007387 */ /* 0x0001e20000100800 */
[C-C-:B-1----:R-:W-:Y:S02]  /*07a0*/  LOP3.LUT R4, R2.reuse, 0x8, R14.reuse, 0xfe, !PT ;  /* 0x0000000802047812 */ /* 0x142fe400078efe0e */
[----:B0-----:R-:W-:-:S03]  /*07b0*/  LOP3.LUT R5, R2, 0xc, R14, 0xfe, !PT ;  /* 0x0000000c02057812 */ /* 0x001fc600078efe0e */
[----:B------:R0:W-:Y:S04]  /*07c0*/  STL [R1+0x7c8], R4 ;  /* 0x0007c80401007387 */ /* 0x0001e80000100800 */
[----:B------:R1:W-:Y:S04]  /*07d0*/  STL [R1+0x7cc], R6 ;  /* 0x0007cc0601007387 */ /* 0x0003e80000100800 */
[----:B------:R2:W-:Y:S01]  /*07e0*/  STL [R1+0x7d0], R5 ;  /* 0x0007d00501007387 */ /* 0x0005e20000100800 */
[C-C-:B0-----:R-:W-:Y:S02]  /*07f0*/  LOP3.LUT R4, R2.reuse, 0xe, R14.reuse, 0xfe, !PT ;  /* 0x0000000e02047812 */ /* 0x141fe400078efe0e */
[----:B-1----:R-:W-:-:S03]  /*0800*/  LOP3.LUT R6, R2, 0x10, R14, 0xfe, !PT ;  /* 0x0000001002067812 */ /* 0x002fc600078efe0e */
[----:B------:R0:W-:Y:S01]  /*0810*/  STL [R1+0x7d4], R4 ;  /* 0x0007d40401007387 */ /* 0x0001e20000100800 */
[----:B--2---:R-:W-:-:S03]  /*0820*/  LOP3.LUT R5, R2, 0x12, R14, 0xfe, !PT ;  /* 0x0000001202057812 */ /* 0x004fc600078efe0e */
        /* <DEDUP_REMOVED lines=42> */
[----:B------:R-:W-:Y:S04]  /*0ad0*/  STL [R1+0x82c], R6 ;  /* 0x00082c0601007387 */ /* 0x000fe80000100800 */
[----:B------:R1:W-:Y:S01]  /*0ae0*/  STL [R1+0x834], R5 ;  /* 0x0008340501007387 */ /* 0x0003e20000100800 */
[----:B0-----:R-:W-:Y:S02]  /*0af0*/  LOP3.LUT R4, R2, 0x3e, R14, 0xfe, !PT ;  /* 0x0000003e02047812 */ /* 0x001fe400078efe0e */
[----:B------:R-:W-:-:S03]  /*0b00*/  LOP3.LUT R2, R3, 0x40, RZ, 0xfc, !PT ;  /* 0x0000004003027812 */ /* 0x000fc600078efcff */
[----:B------:R0:W-:Y:S01]  /*0b10*/  STL [R1+0x830], R4 ;  /* 0x0008300401007387 */ /* 0x0001e20000100800 */
[----:B-1----:R-:W-:-:S03]  /*0b20*/  LOP3.LUT R5, R3, 0x42, RZ, 0xfc, !PT ;  /* 0x0000004203057812 */ /* 0x002fc600078efcff */
[----:B------:R1:W-:Y:S04]  /*0b30*/  STL [R1+0x83c], R2 ;  /* 0x00083c0201007387 */ /* 0x0003e80000100800 */
[----:B------:R2:W-:Y:S01]  /*0b40*/  STL [R1+0x8bc], R5 ;  /* 0x0008bc0501007387 */ /* 0x0005e20000100800 */
[C---:B0-----:R-:W-:Y:S02]  /*0b50*/  LOP3.LUT R4, R3.reuse, 0x44, RZ, 0xfc, !PT ;  /* 0x0000004403047812 */ /* 0x041fe400078efcff */
[----:B-1----:R-:W-:-:S03]  /*0b60*/  LOP3.LUT R2, R3, 0x46, RZ, 0xfc, !PT ;  /* 0x0000004603027812 */ /* 0x002fc600078efcff */
[----:B------:R0:W-:Y:S01]  /*0b70*/  STL [R1+0x8c0], R4 ;  /* 0x0008c00401007387 */ /* 0x0001e20000100800 */
[----:B--2---:R-:W-:-:S03]  /*0b80*/  LOP3.LUT R5, R3, 0x48, RZ, 0xfc, !PT ;  /* 0x0000004803057812 */ /* 0x004fc600078efcff */
        /* <DEDUP_REMOVED lines=158> */
[----:B0-----:R-:W-:-:S03]  /*1570*/  LOP3.LUT R4, R3, 0xea, RZ, 0xfc, !PT ;  /* 0x000000ea03047812 */ /* 0x001fc600078efcff */
[----:B------:R-:W-:Y:S01]  /*1580*/  STL [R1+0xa04], R29 ;  /* 0x000a041d01007387 */ /* 0x000fe20000100800 */
[C---:B-1----:R-:W-:Y:S02]  /*1590*/  LOP3.LUT R2, R3.reuse, 0xe8, RZ, 0xfc, !PT ;  /* 0x000000e803027812 */ /* 0x042fe400078efcff */
[----:B--2---:R-:W-:-:S03]  /*15a0*/  LOP3.LUT R5, R3, 0xf0, RZ, 0xfc, !PT ;  /* 0x000000f003057812 */ /* 0x004fc600078efcff */
[----:B------:R0:W-:Y:S04]  /*15b0*/  STL [R1+0xa08], R2 ;  /* 0x000a080201007387 */ /* 0x0001e80000100800 */
[----:B------:R1:W-:Y:S01]  /*15c0*/  STL [R1+0xa0c], R4 ;  /* 0x000a0c0401007387 */ /* 0x0003e20000100800 */
[C---:B0-----:R-:W-:Y:S02]  /*15d0*/  LOP3.LUT R2, R3.reuse, 0xec, RZ, 0xfc, !PT ;  /* 0x000000ec03027812 */ /* 0x041fe400078efcff */
[----:B-1----:R-:W-:-:S03]  /*15e0*/  LOP3.LUT R4, R3, 0xee, RZ, 0xfc, !PT ;  /* 0x000000ee03047812 */ /* 0x002fc600078efcff */
[----:B------:R0:W-:Y:S04]  /*15f0*/  STL [R1+0xa10], R2 ;  /* 0x000a100201007387 */ /* 0x0001e80000100800 */
        /* <DEDUP_REMOVED lines=9> */
[----:B------:R2:W-:Y:S01]  /*1690*/  STL [R1+0xa30], R5 ;  /* 0x000a300501007387 */ /* 0x0005e20000100800 */
[C---:B-1----:R-:W-:Y:S02]  /*16a0*/  LOP3.LUT R4, R3.reuse, 0xfc, RZ, 0xfc, !PT ;  /* 0x000000fc03047812 */ /* 0x042fe400078efcff */
[----:B------:R-:W-:-:S03]  /*16b0*/  LOP3.LUT R3, R3, 0xfe, RZ, 0xfc, !PT ;  /* 0x000000fe03037812 */ /* 0x000fc600078efcff */
[----:B------:R2:W-:Y:S04]  /*16c0*/  STL [R1+0xa34], R4 ;  /* 0x000a340401007387 */ /* 0x0005e80000100800 */
[----:B------:R2:W-:Y:S04]  /*16d0*/  STL [R1+0xa2c], R2 ;  /* 0x000a2c0201007387 */ /* 0x0005e80000100800 */
[----:B------:R2:W-:Y:S04]  /*16e0*/  STL [R1+0xa24], R3 ;  /* 0x000a240301007387 */ /* 0x0005e80000100800 */
[----:B------:R2:W-:Y:S01]  /*16f0*/  STL [R1+0x7b8], R0 ;  /* 0x0007b80001007387 */ /* 0x0005e20000100800 */
[----:B------:R-:W-:Y:S05]  /*1700*/  @P0 BRA `(.L_x_0) ;  /* 0x0000039000000947 */ /* 0x000fea0003800000 */
[C---:B--2---:R-:W-:Y:S01]  /*1710*/  IMAD.SHL.U32 R2, R12.reuse, 0x40, RZ ;  /* 0x000000400c027824 */ /* 0x044fe200078e00ff */
[----:B------:R-:W-:Y:S01]  /*1720*/  CS2R R24, SRZ ;  /* 0x0000000000187805 */ /* 0x000fe2000001ff00 */
[----:B------:R-:W-:Y:S01]  /*1730*/  IMAD.SHL.U32 R0, R12, 0x20, RZ ;  /* 0x000000200c007824 */ /* 0x000fe200078e00ff */
[----:B------:R-:W-:Y:S01]  /*1740*/  CS2R R26, SRZ ;  /* 0x00000000001a7805 */ /* 0x000fe2000001ff00 */
[----:B------:R-:W-:Y:S01]  /*1750*/  CS2R R20, SRZ ;  /* 0x0000000000147805 */ /* 0x000fe2000001ff00 */
[----:B------:R0:W-:Y:S01]  /*1760*/  STL [R1+0x7b4], R2 ;  /* 0x0007b40201007387 */ /* 0x0001e20000100800 */
[----:B------:R-:W-:Y:S01]  /*1770*/  CS2R R22, SRZ ;  /* 0x0000000000167805 */ /* 0x000fe2000001ff00 */
[----:B------:R-:W-:Y:S01]  /*1780*/  CS2R R16, SRZ ;  /* 0x0000000000107805 */ /* 0x000fe2000001ff00 */
[----:B------:R-:W-:Y:S01]  /*1790*/  CS2R R18, SRZ ;  /* 0x0000000000127805 */ /* 0x000fe2000001ff00 */
[----:B------:R0:W-:Y:S01]  /*17a0*/  STL [R1+0x838], R0 ;  /* 0x0008380001007387 */ /* 0x0001e20000100800 */
[----:B------:R-:W-:Y:S01]  /*17b0*/  CS2R R12, SRZ ;  /* 0x00000000000c7805 */ /* 0x000fe2000001ff00 */
[----:B------:R-:W-:Y:S01]  /*17c0*/  CS2R R14, SRZ ;  /* 0x00000000000e7805 */ /* 0x000fe2000001ff00 */
[----:B------:R-:W-:Y:S01]  /*17d0*/  CS2R R8, SRZ ;  /* 0x0000000000087805 */ /* 0x000fe2000001ff00 */
[----:B------:R0:W-:Y:S01]  /*17e0*/  STL [R1], RZ ;  /* 0x000000ff01007387 */ /* 0x0001e20000100800 */
[----:B------:R-:W-:Y:S01]  /*17f0*/  CS2R R10, SRZ ;  /* 0x00000000000a7805 */ /* 0x000fe2000001ff00 */
[----:B------:R-:W-:Y:S01]  /*1800*/  CS2R R4, SRZ ;  /* 0x0000000000047805 */ /* 0x000fe2000001ff00 */
[----:B------:R-:W-:Y:S01]  /*1810*/  CS2R R6, SRZ ;  /* 0x0000000000067805 */ /* 0x000fe2000001ff00 */
[----:B------:R0:W-:Y:S04]  /*1820*/  STL [R1+0x4], RZ ;  /* 0x000004ff01007387 */ /* 0x0001e80000100800 */
        /* <DEDUP_REMOVED lines=37> */
[----:B------:R0:W-:Y:S01]  /*1a80*/  STL [R1+0x9c], RZ ;  /* 0x00009cff01007387 */ /* 0x0001e20000100800 */
[----:B------:R-:W-:Y:S05]  /*1a90*/  BRA `(.L_x_1) ;  /* 0x00022b7000007947 */ /* 0x000fea0003800000 */
.L_x_0:
[----:B--2---:R-:W2:Y:S04]  /*1aa0*/  LDL R0, [R1+0x9f0] ;  /* 0x0009f00001007983 */ /* 0x004ea80000100800 */
[----:B------:R-:W3:Y:S01]  /*1ab0*/  LDL R5, [R1+0xa30] ;  /* 0x000a300001057983 */ /* 0x000ee20000100800 */
[----:B------:R-:W-:Y:S01]  /*1ac0*/  IMAD.MOV.U32 R23, RZ, RZ, R28 ;  /* 0x000000ffff177224 */ /* 0x000fe200078e001c */
[----:B------:R-:W-:-:S02]  /*1ad0*/  IABS R28, c[0x0][0x178] ;  /* 0x00005e00001c7a13 */ /* 0x000fc40000000000 */
[----:B------:R-:W4:Y:S04]  /*1ae0*/  LDL R4, [R1+0xa08] ;  /* 0x000a080001047983 */ /* 0x000f280000100800 */
[----:B------:R-:W3:Y:S04]  /*1af0*/  LDL R11, [R1+0xa1c] ;  /* 0x000a1c00010b7983 */ /* 0x000ee80000100800 */
[----:B------:R-:W3:Y:S04]  /*1b00*/  LDL R6, [R1+0x9ec] ;  /* 0x0009ec0001067983 */ /* 0x000ee80000100800 */
[----:B------:R-:W4:Y:S04]  /*1b10*/  LDL R25, [R1+0x7b8] ;  /* 0x0007b80001197983 */ /* 0x000f280000100800 */
        /* <DEDUP_REMOVED lines=9> */
[----:B------:R-:W4:Y:S01]  /*1bb0*/  LDL R12, [R1+0x9f8] ;  /* 0x0009f800010c7983 */ /* 0x000f220000100800 */
[----:B--2---:R-:W-:-:S02]  /*1bc0*/  IMAD.MOV.U32 R13, RZ, RZ, R0 ;  /* 0x000000ffff0d7224 */ /* 0x004fc400078e0000 */
[----:B------:R-:W0:Y:S08]  /*1bd0*/  I2F.RP R0, R28 ;  /* 0x0000001c00007306 */ /* 0x000e300000209400 */
[----:B0-----:R-:W0:Y:S01]  /*1be0*/  MUFU.RCP R0, R0 ;  /* 0x0000000000007308 */ /* 0x001e220000001000 */
[----:B---3--:R-:W-:Y:S01]  /*1bf0*/  IMAD.MOV.U32 R26, RZ, RZ, R5 ;  /* 0x000000ffff1a7224 */ /* 0x008fe200078e0005 */
[----:B0-----:R-:W-:-:S06]  /*1c00*/  IADD3 R0, R0, 0xffffffe, RZ ;  /* 0x0ffffffe00007810 */ /* 0x001fcc0007ffe0ff */
[----:B------:R0:W-:Y:S02]  /*1c10*/  F2I.FTZ.U32.TRUNC.NTZ R5, R0 ;  /* 0x0000000000057305 */ /* 0x0001e4000021f000 */
[----:B0-----:R-:W2:Y:S01]  /*1c20*/  LDL R0, [R1+0x38c] ;  /* 0x00038c0001007983 */ /* 0x001ea20000100800 */
[----:B------:R-:W-:Y:S01]  /*1c30*/  IMAD.MOV.U32 R19, RZ, RZ, R29 ;  /* 0x000000ffff137224 */ /* 0x000fe200078e001d */
[----:B------:R-:W-:Y:S01]  /*1c40*/  IABS R29, c[0x0][0x17c] ;  /* 0x00005f00001d7a13 */ /* 0x000fe20000000000 */
[----:B------:R-:W-:-:S03]  /*1c50*/  IMAD.MOV.U32 R22, RZ, RZ, R2 ;  /* 0x000000ffff167224 */ /* 0x000fc600078e0002 */
[----:B------:R-:W0:Y:S08]  /*1c60*/  I2F.RP R2, R29 ;  /* 0x0000001d00027306 */ /* 0x000e300000209400 */
[----:B0-----:R-:W0:Y:S01]  /*1c70*/  MUFU.RCP R2, R2 ;  /* 0x0000000200027308 */ /* 0x001e220000001000 */
[----:B------:R-:W-:Y:S01]  /*1c80*/  IMAD.MOV.U32 R21, RZ, RZ, R3 ;  /* 0x000000ffff157224 */ /* 0x000fe200078e0003 */
[----:B0-----:R-:W-:-:S06]  /*1c90*/  IADD3 R2, R2, 0xffffffe, RZ ;  /* 0x0ffffffe02027810 */ /* 0x001fcc0007ffe0ff */
[----:B------:R0:W1:Y:S01]  /*1ca0*/  F2I.FTZ.U32.TRUNC.NTZ R3, R2 ;  /* 0x0000000200037305 */ /* 0x000062000021f000 */
[----:B----4-:R-:W-:Y:S02]  /*1cb0*/  IMAD.MOV.U32 R17, RZ, RZ, R4 ;  /* 0x000000ffff117224 */ /* 0x010fe400078e0004 */
[----:B------:R-:W-:Y:S02]  /*1cc0*/  IMAD.MOV.U32 R20, RZ, RZ, R11 ;  /* 0x000000ffff147224 */ /* 0x000fe400078e000b */
[----:B------:R-:W-:Y:S02]  /*1cd0*/  IMAD.MOV.U32 R11, RZ, RZ, R6 ;  /* 0x000000ffff0b7224 */ /* 0x000fe400078e0006 */
[----:B------:R-:W-:Y:S02]  /*1ce0*/  IMAD.MOV R6, RZ, RZ, -R5 ;  /* 0x000000ffff067224 */ /* 0x000fe400078e0a05 */
[----:B0-----:R-:W-:Y:S02]  /*1cf0*/  IMAD.MOV.U32 R2, RZ, RZ, RZ ;  /* 0x000000ffff027224 */ /* 0x001fe400078e00ff */
[----:B-1----:R-:W-:-:S04]  /*1d00*/  IMAD.MOV R4, RZ, RZ, -R3 ;  /* 0x000000ffff047224 */ /* 0x002fc800078e0a03 */
[----:B------:R-:W-:Y:S02]  /*1d10*/  IMAD R4, R4, R29, RZ ;  /* 0x0000001d04047224 */ /* 0x000fe400078e02ff */
[----:B------:R-:W-:Y:S02]  /*1d20*/  IMAD R6, R6, R28, RZ ;  /* 0x0000001c06067224 */ /* 0x000fe400078e02ff */
[----:B------:R-:W-:Y:S01]  /*1d30*/  IMAD.HI.U32 R3, R3, R4, R2 ;  /* 0x0000000403037227 */ /* 0x000fe200078e0002 */
[----:B------:R-:W-:-:S03]  /*1d40*/  IABS R2, R25 ;  /* 0x0000001900027213 */ /* 0x000fc60000000000 */
[----:B------:R-:W-:Y:S02]  /*1d50*/  IMAD.MOV.U32 R4, RZ, RZ, RZ ;  /* 0x000000ffff047224 */ /* 0x000fe400078e00ff */
[----:B------:R-:W-:Y:S02]  /*1d60*/  IMAD.MOV.U32 R25, RZ, RZ, R26 ;  /* 0x000000ffff197224 */ /* 0x000fe400078e001a */
[----:B------:R-:W-:-:S04]  /*1d70*/  IMAD.HI.U32 R5, R5, R6, R4 ;  /* 0x0000000605057227 */ /* 0x000fc800078e0004 */
[----:B------:R-:W-:Y:S02]  /*1d80*/  IMAD.MOV.U32 R26, RZ, RZ, R22 ;  /* 0x000000ffff1a7224 */ /* 0x000fe400078e0016 */
[----:B------:R-:W-:Y:S02]  /*1d90*/  IMAD.MOV.U32 R22, RZ, RZ, R18 ;  /* 0x000000ffff167224 */ /* 0x000fe400078e0012 */
[----:B------:R-:W-:Y:S02]  /*1da0*/  IMAD.MOV.U32 R4, RZ, RZ, R2 ;  /* 0x000000ffff047224 */ /* 0x000fe400078e0002 */
[----:B------:R-:W-:Y:S02]  /*1db0*/  IMAD.MOV.U32 R18, RZ, RZ, R14 ;  /* 0x000000ffff127224 */ /* 0x000fe400078e000e */
[----:B------:R-:W-:Y:S01]  /*1dc0*/  IMAD.MOV.U32 R14, RZ, RZ, R9 ;  /* 0x000000ffff0e7224 */ /* 0x000fe200078e0009 */
[----:B------:R-:W-:Y:S01]  /*1dd0*/  SHF.R.S32.HI R9, RZ, 0x1f, R8 ;  /* 0x0000001fff097819 */ /* 0x000fe20000011408 */
[----:B------:R-:W-:Y:S01]  /*1de0*/  IMAD.HI.U32 R5, R5, R4, RZ ;  /* 0x0000000405057227 */ /* 0x000fe200078e00ff */
[----:B------:R-:W-:-:S02]  /*1df0*/  IABS R6, R21 ;  /* 0x0000001500067213 */ /* 0x000fc40000000000 */
[----:B------:R-:W-:Y:S01]  /*1e00*/  LEA.HI R8, R9, R8, RZ, 0x6 ;  /* 0x0000000809087211 */ /* 0x000fe200078f30ff */
[----:B------:R-:W-:Y:S02]  /*1e10*/  IMAD.MOV R5, RZ, RZ, -R5 ;  /* 0x000000ffff057224 */ /* 0x000fe400078e0a05 */
[----:B------:R-:W-:Y:S02]  /*1e20*/  IMAD.MOV.U32 R21, RZ, RZ, R23 ;  /* 0x000000ffff157224 */ /* 0x000fe400078e0017 */
[----:B------:R0:W-:Y:S01]  /*1e30*/  STL [R1+0x220], R8 ;  /* 0x0002200801007387 */ /* 0x0001e20000100800 */
[----:B------:R-:W-:Y:S02]  /*1e40*/  IMAD.MOV.U32 R23, RZ, RZ, R7 ;  /* 0x000000ffff177224 */ /* 0x000fe400078e0007 */
[----:B------:R-:W-:Y:S01]  /*1e50*/  IMAD R4, R28, R5, R4 ;  /* 0x000000051c047224 */ /* 0x000fe200078e0204 */
[----:B------:R-:W-:Y:S01]  /*1e60*/  IABS R2, R24 ;  /* 0x0000001800027213 */ /* 0x000fe20000000000 */
[----:B0-----:R-:W-:Y:S01]  /*1e70*/  IMAD.HI.U32 R8, R3, R6, RZ ;  /* 0x0000000603087227 */ /* 0x001fe200078e00ff */
[----:B------:R-:W-:-:S02]  /*1e80*/  IABS R9, R25 ;  /* 0x0000001900097213 */ /* 0x000fc40000000000 */
[----:B------:R0:W-:Y:S01]  /*1e90*/  STL [R1+0x1e8], R4 ;  /* 0x0001e80401007387 */ /* 0x0001e20000100800 */
[----:B------:R-:W-:Y:S02]  /*1ea0*/  IMAD.MOV R8, RZ, RZ, -R8 ;  /* 0x000000ffff087224 */ /* 0x000fe400078e0a08 */
[----:B------:R-:W-:-:S04]  /*1eb0*/  IMAD.HI.U32 R5, R3, R2, RZ ;  /* 0x0000000203057227 */ /* 0x000fc800078e00ff */
[----:B------:R-:W-:Y:S01]  /*1ec0*/  IMAD R6, R29, R8, R6 ;  /* 0x000000081d067224 */ /* 0x000fe200078e0206 */
[----:B0-----:R-:W-:Y:S01]  /*1ed0*/  IABS R4, R21 ;  /* 0x0000001500047213 */ /* 0x001fe20000000000 */
[----:B------:R-:W-:Y:S02]  /*1ee0*/  IMAD.MOV.U32 R21, RZ, RZ, R22 ;  /* 0x000000ffff157224 */ /* 0x000fe400078e0016 */
[----:B------:R-:W-:Y:S02]  /*1ef0*/  IMAD.MOV.U32 R22, RZ, RZ, R23 ;  /* 0x000000ffff167224 */ /* 0x000fe400078e0017 */
[----:B------:R-:W-:Y:S02]  /*1f00*/  IMAD.MOV.U32 R23, RZ, RZ, R10 ;  /* 0x000000ffff177224 */ /* 0x000fe400078e000a */
[----:B------:R-:W-:Y:S01]  /*1f10*/  IMAD.HI.U32 R10, R3, R9, RZ ;  /* 0x00000009030a7227 */ /* 0x000fe200078e00ff */
[----:B------:R0:W-:Y:S03]  /*1f20*/  STL [R1+0x6c], R6 ;  /* 0x00006c0601007387 */ /* 0x0001e60000100800 */
[----:B------:R-:W-:-:S02]  /*1f30*/  IMAD.MOV R5, RZ, RZ, -R5 ;  /* 0x000000ffff057224 */ /* 0x000fc400078e0a05 */
[----:B------:R-:W-:Y:S02]  /*1f40*/  IMAD.MOV R10, RZ, RZ, -R10 ;  /* 0x000000ffff0a7224 */ /* 0x000fe400078e0a0a */
[----:B------:R-:W-:Y:S01]  /*1f50*/  IMAD R2, R29, R5, R2 ;  /* 0x000000051d027224 */ /* 0x000fe200078e0202 */
[----:B0-----:R-:W-:Y:S01]  /*1f60*/  IABS R6, R27 ;  /* 0x0000001b00067213 */ /* 0x001fe20000000000 */
[----:B------:R-:W-:-:S03]  /*1f70*/  IMAD.HI.U32 R5, R3, R4, RZ ;  /* 0x0000000403057227 */ /* 0x000fc600078e00ff */
[----:B------:R0:W-:Y:S01]  /*1f80*/  STL [R1+0x68], R2 ;  /* 0x0000680201007387 */ /* 0x0001e20000100800 */
[----:B------:R-:W-:Y:S02]  /*1f90*/  IMAD R10, R29, R10, R9 ;  /* 0x0000000a1d0a7224 */ /* 0x000fe400078e0209 */
[----:B------:R-:W-:-:S04]  /*1fa0*/  IMAD.HI.U32 R9, R3, R6, RZ ;  /* 0x0000000603097227 */ /* 0x000fc800078e00ff */
[----:B------:R-:W-:Y:S01]  /*1fb0*/  IMAD.MOV R5, RZ, RZ, -R5 ;  /* 0x000000ffff057224 */ /* 0x000fe200078e0a05 */
[----:B0-----:R-:W-:Y:S01]  /*1fc0*/  IABS R2, R20 ;  /* 0x0000001400027213 */ /* 0x001fe20000000000 */
[----:B------:R-:W-:Y:S02]  /*1fd0*/  IMAD.MOV R9, RZ, RZ, -R9 ;  /* 0x000000ffff097224 */ /* 0x000fe400078e0a09 */
[----:B------:R-:W-:Y:S01]  /*1fe0*/  IMAD R4, R29, R5, R4 ;  /* 0x000000051d047224 */ /* 0x000fe200078e0204 */
[----:B------:R0:W-:Y:S01]  /*1ff0*/  STL [R1+0x64], R10 ;  /* 0x0000640a01007387 */ /* 0x0001e20000100800 */
[----:B------:R-:W-:-:S04]  /*2000*/  IMAD.HI.U32 R5, R3, R2, RZ ;  /* 0x0000000203057227 */ /* 0x000fc800078e00ff */
[----:B------:R-:W-:Y:S02]  /*2010*/  IMAD R6, R29, R9, R6 ;  /* 0x000000091d067224 */ /* 0x000fe400078e0206 */
[----:B------:R-:W-:-:S04]  /*2020*/  IMAD.MOV R5, RZ, RZ, -R5 ;  /* 0x000000ffff057224 */ /* 0x000fc800078e0a05 */
[----:B------:R-:W-:Y:S01]  /*2030*/  IMAD R2, R29, R5, R2 ;  /* 0x000000051d027224 */ /* 0x000fe200078e0202 */
[----:B--2---:R-:W-:-:S05]  /*2040*/  IABS R0, R0 ;  /* 0x0000000000007213 */ /* 0x004fca0000000000 */
[----:B------:R-:W-:-:S04]  /*2050*/  IMAD.HI.U32 R7, R3, R0, RZ ;  /* 0x0000000003077227 */ /* 0x000fc800078e00ff */
[----:B------:R-:W-:-:S04]  /*2060*/  IMAD.MOV R7, RZ, RZ, -R7 ;  /* 0x000000ffff077224 */ /* 0x000fc800078e0a07 */
[----:B------:R-:W-:Y:S01]  /*2070*/  IMAD R0, R29, R7, R0 ;  /* 0x000000071d007224 */ /* 0x000fe200078e0200 */
[----:B------:R-:W-:-:S05]  /*2080*/  IABS R7, R26 ;  /* 0x0000001a00077213 */ /* 0x000fca0000000000 */
[----:B------:R-:W-:-:S04]  /*2090*/  IMAD.HI.U32 R8, R3, R7, RZ ;  /* 0x0000000703087227 */ /* 0x000fc800078e00ff */
[----:B------:R-:W-:-:S04]  /*20a0*/  IMAD.MOV R8, RZ, RZ, -R8 ;  /* 0x000000ffff087224 */ /* 0x000fc800078e0a08 */
[----:B------:R-:W-:Y:S01]  /*20b0*/  IMAD R7, R29, R8, R7 ;  /* 0x000000081d077224 */ /* 0x000fe200078e0207 */
[----:B------:R-:W-:-:S04]  /*20c0*/  IABS R8, R21 ;  /* 0x0000001500087213 */ /* 0x000fc80000000000 */
[----:B------:R1:W-:Y:S01]  /*20d0*/  STL [R1+0x60], R7 ;  /* 0x0000600701007387 */ /* 0x0003e20000100800 */
[----:B0-----:R-:W-:-:S03]  /*20e0*/  IMAD.HI.U32 R10, R3, R8, RZ ;  /* 0x00000008030a7227 */ /* 0x001fc600078e00ff */
[----:B------:R0:W-:Y:S01]  /*20f0*/  STL [R1+0x5c], R4 ;  /* 0x00005c0401007387 */ /* 0x0001e20000100800 */
[----:B------:R-:W-:Y:S01]  /*2100*/  IMAD.MOV R10, RZ, RZ, -R10 ;  /* 0x000000ffff0a7224 */ /* 0x000fe200078e0a0a */
[----:B-1----:R-:W-:Y:S02]  /*2110*/  IABS R7, R22 ;  /* 0x0000001600077213 */ /* 0x002fe40000000000 */
[----:B------:R1:W-:Y:S01]  /*2120*/  STL [R1+0x58], R6 ;  /* 0x0000580601007387 */ /* 0x0003e20000100800 */
[----:B0-----:R-:W-:Y:S02]  /*2130*/  IABS R4, R23 ;  /* 0x0000001700047213 */ /* 0x001fe40000000000 */
[----:B------:R-:W-:-:S04]  /*2140*/  IMAD.HI.U32 R9, R3, R7, RZ ;  /* 0x0000000703097227 */ /* 0x000fc800078e00ff */
[----:B------:R-:W-:Y:S01]  /*2150*/  IMAD.HI.U32 R5, R3, R4, RZ ;  /* 0x0000000403057227 */ /* 0x000fe200078e00ff */
[----:B-1----:R-:W-:-:S03]  /*2160*/  IABS R6, R16 ;  /* 0x0000001000067213 */ /* 0x002fc60000000000 */
[----:B------:R-:W-:Y:S02]  /*2170*/  IMAD R10, R29, R10, R8 ;  /* 0x0000000a1d0a7224 */ /* 0x000fe400078e0208 */
[----:B------:R-:W-:Y:S02]  /*2180*/  IMAD.MOV R9, RZ, RZ, -R9 ;  /* 0x000000ffff097224 */ /* 0x000fe400078e0a09 */
[----:B------:R-:W-:-:S04]  /*2190*/  IMAD.HI.U32 R8, R3, R6, RZ ;  /* 0x0000000603087227 */ /* 0x000fc800078e00ff */
[----:B------:R-:W-:Y:S02]  /*21a0*/  IMAD.MOV R5, RZ, RZ, -R5 ;  /* 0x000000ffff057224 */ /* 0x000fe400078e0a05 */
[C---:B------:R-:W-:Y:S02]  /*21b0*/  IMAD R7, R29.reuse, R9, R7 ;  /* 0x000000091d077224 */ /* 0x040fe400078e0207 */
[----:B------:R-:W-:Y:S02]  /*21c0*/  IMAD.MOV R8, RZ, RZ, -R8 ;  /* 0x000000ffff087224 */ /* 0x000fe400078e0a08 */
[C---:B------:R-:W-:Y:S01]  /*21d0*/  IMAD R4, R29.reuse, R5, R4 ;  /* 0x000000051d047224 */ /* 0x040fe200078e0204 */
[----:B------:R-:W-:Y:S01]  /*21e0*/  STL [R1+0x54], R2 ;  /* 0x0000540201007387 */ /* 0x000fe20000100800 */
[----:B------:R-:W-:-:S03]  /*21f0*/  IMAD R6, R29, R8, R6 ;  /* 0x000000081d067224 */ /* 0x000fc600078e0206 */
[----:B------:R-:W-:Y:S04]  /*2200*/  STL [R1+0x50], R10 ;  /* 0x0000500a01007387 */ /* 0x000fe80000100800 */
[----:B------:R0:W-:Y:S04]  /*2210*/  STL [R1+0x4c], R7 ;  /* 0x00004c0701007387 */ /* 0x0001e80000100800 */
[----:B------:R1:W-:Y:S01]  /*2220*/  STL [R1+0x48], R4 ;  /* 0x0000480401007387 */ /* 0x0003e20000100800 */
[----:B0-----:R-:W-:-:S03]  /*2230*/  IABS R7, R19 ;  /* 0x0000001300077213 */ /* 0x001fc60000000000 */
[----:B------:R-:W2:Y:S01]  /*2240*/  LDL R19, [R1+0x9e8] ;  /* 0x0009e80001137983 */ /* 0x000ea20000100800 */
[----:B-1----:R-:W-:-:S03]  /*2250*/  IABS R4, R14 ;  /* 0x0000000e00047213 */ /* 0x002fc60000000000 */
[----:B------:R0:W-:Y:S04]  /*2260*/  STL [R1+0x44], R6 ;  /* 0x0000440601007387 */ /* 0x0001e80000100800 */
[----:B------:R-:W3:Y:S01]  /*2270*/  LDL R14, [R1+0x9e4] ;  /* 0x0009e400010e7983 */ /* 0x000ee20000100800 */
[----:B------:R-:W-:-:S05]  /*2280*/  IABS R2, R17 ;  /* 0x0000001100027213 */ /* 0x000fca0000000000 */
[----:B------:R-:W-:Y:S01]  /*2290*/  IMAD.HI.U32 R5, R3, R2, RZ ;  /* 0x0000000203057227 */ /* 0x000fe200078e00ff */
[----:B------:R-:W-:-:S03]  /*22a0*/  IABS R9, R18 ;  /* 0x0000001200097213 */ /* 0x000fc60000000000 */
[----:B------:R-:W-:-:S04]  /*22b0*/  IMAD.MOV R5, RZ, RZ, -R5 ;  /* 0x000000ffff057224 */ /* 0x000fc800078e0a05 */
[----:B------:R-:W-:Y:S01]  /*22c0*/  IMAD R2, R29, R5, R2 ;  /* 0x000000051d027224 */ /* 0x000fe200078e0202 */
[----:B0-----:R-:W-:Y:S01]  /*22d0*/  IABS R6, R12 ;  /* 0x0000000c00067213 */ /* 0x001fe20000000000 */
[----:B------:R-:W-:-:S03]  /*22e0*/  IMAD.HI.U32 R10, R3, R9, RZ ;  /* 0x00000009030a7227 */ /* 0x000fc600078e00ff */
[----:B------:R0:W-:Y:S01]  /*22f0*/  STL [R1+0x40], R2 ;  /* 0x0000400201007387 */ /* 0x0001e20000100800 */
[----:B------:R-:W-:-:S03]  /*2300*/  IMAD.HI.U32 R8, R3, R7, RZ ;  /* 0x0000000703087227 */ /* 0x000fc600078e00ff */
[----:B------:R-:W4:Y:S01]  /*2310*/  LDL R12, [R1+0x9e0] ;  /* 0x0009e000010c7983 */ /* 0x000f220000100800 */
[----:B------:R-:W-:-:S04]  /*2320*/  IMAD.HI.U32 R5, R3, R4, RZ ;  /* 0x0000000403057227 */ /* 0x000fc800078e00ff */
[----:B------:R-:W-:Y:S02]  /*2330*/  IMAD.MOV R10, RZ, RZ, -R10 ;  /* 0x000000ffff0a7224 */ /* 0x000fe400078e0a0a */
[----:B------:R-:W-:Y:S02]  /*2340*/  IMAD.MOV R8, RZ, RZ, -R8 ;  /* 0x000000ffff087224 */ /* 0x000fe400078e0a08 */
[----:B------:R-:W-:Y:S02]  /*2350*/  IMAD.MOV R5, RZ, RZ, -R5 ;  /* 0x000000ffff057224 */ /* 0x000fe400078e0a05 */
[C---:B------:R-:W-:Y:S02]  /*2360*/  IMAD R10, R29.reuse, R10, R9 ;  /* 0x0000000a1d0a7224 */ /* 0x040fe400078e0209 */
[C---:B------:R-:W-:Y:S02]  /*2370*/  IMAD R7, R29.reuse, R8, R7 ;  /* 0x000000081d077224 */ /* 0x040fe400078e0207 */
[----:B------:R-:W-:Y:S01]  /*2380*/  IMAD R4, R29, R5, R4 ;  /* 0x000000051d047224 */ /* 0x000fe200078e0204 */
[----:B0-----:R-:W-:Y:S01]  /*2390*/  IABS R2, R15 ;  /* 0x0000000f00027213 */ /* 0x001fe20000000000 */
[----:B------:R-:W-:Y:S01]  /*23a0*/  STL [R1+0x3c], R10 ;  /* 0x00003c0a01007387 */ /* 0x000fe20000100800 */
[----:B------:R-:W-:-:S03]  /*23b0*/  IABS R8, R13 ;  /* 0x0000000d00087213 */ /* 0x000fc60000000000 */
[----:B------:R-:W4:Y:S04]  /*23c0*/  LDL R15, [R1+0x9dc] ;  /* 0x0009dc00010f7983 */ /* 0x000f280000100800 */
[----:B------:R0:W-:Y:S04]  /*23d0*/  STL [R1+0x38], R7 ;  /* 0x0000380701007387 */ /* 0x0001e80000100800 */
[----:B------:R2:W-:Y:S04]  /*23e0*/  STL [R1+0x34], R4 ;  /* 0x0000340401007387 */ /* 0x0005e80000100800 */
[----:B------:R-:W4:Y:S01]  /*23f0*/  LDL R13, [R1+0x9d8] ;  /* 0x0009d800010d7983 */ /* 0x000f220000100800 */
[----:B0-----:R-:W-:Y:S01]  /*2400*/  IABS R7, R11 ;  /* 0x0000000b00077213 */ /* 0x001fe20000000000 */
[----:B------:R-:W-:-:S02]  /*2410*/  IMAD.HI.U32 R9, R3, R6, RZ ;  /* 0x0000000603097227 */ /* 0x000fc400078e00ff */
[----:B------:R-:W4:Y:S02]  /*2420*/  LDL R11, [R1+0x9d4] ;  /* 0x0009d400010b7983 */ /* 0x000f240000100800 */
[----:B------:R-:W-:-:S04]  /*2430*/  IMAD.HI.U32 R5, R3, R2, RZ ;  /* 0x0000000203057227 */ /* 0x000fc800078e00ff */
[----:B------:R-:W-:Y:S02]  /*2440*/  IMAD.MOV R9, RZ, RZ, -R9 ;  /* 0x000000ffff097224 */ /* 0x000fe400078e0a09 */
[----:B------:R-:W-:Y:S02]  /*2450*/  IMAD.MOV R5, RZ, RZ, -R5 ;  /* 0x000000ffff057224 */ /* 0x000fe400078e0a05 */
[C---:B------:R-:W-:Y:S02]  /*2460*/  IMAD R6, R29.reuse, R9, R6 ;  /* 0x000000091d067224 */ /* 0x040fe400078e0206 */
[----:B------:R-:W-:-:S03]  /*2470*/  IMAD R2, R29, R5, R2 ;  /* 0x000000051d027224 */ /* 0x000fc600078e0202 */
[----:B------:R3:W-:Y:S01]  /*2480*/  STL [R1+0x30], R6 ;  /* 0x0000300601007387 */ /* 0x0007e20000100800 */
[----:B--2---:R-:W-:-:S03]  /*2490*/  IABS R4, R19 ;  /* 0x0000001300047213 */ /* 0x004fc60000000000 */
[----:B------:R-:W2:Y:S04]  /*24a0*/  LDL R19, [R1+0x9d0] ;  /* 0x0009d00001137983 */ /* 0x000ea80000100800 */
[----:B------:R4:W-:Y:S01]  /*24b0*/  STL [R1+0x180], R2 ;  /* 0x0001800201007387 */ /* 0x0009e20000100800 */
[----:B---3--:R-:W-:-:S03]  /*24c0*/  IABS R6, R14 ;  /* 0x0000000e00067213 */ /* 0x008fc60000000000 */
[----:B------:R-:W3:Y:S01]  /*24d0*/  LDL R14, [R1+0x9cc] ;  /* 0x0009cc00010e7983 */ /* 0x000ee20000100800 */
[----:B------:R-:W-:-:S04]  /*24e0*/  IMAD.HI.U32 R10, R3, R8, RZ ;  /* 0x00000008030a7227 */ /* 0x000fc800078e00ff */
[----:B------:R-:W-:-:S04]  /*24f0*/  IMAD.MOV R10, RZ, RZ, -R10 ;  /* 0x000000ffff0a7224 */ /* 0x000fc800078e0a0a */
[----:B------:R-:W-:Y:S02]  /*2500*/  IMAD R10, R29, R10, R8 ;  /* 0x0000000a1d0a7224 */ /* 0x000fe400078e0208 */
[----:B------:R-:W-:-:S03]  /*2510*/  IMAD.HI.U32 R9, R3, R7, RZ ;  /* 0x0000000703097227 */ /* 0x000fc600078e00ff */
[----:B------:R-:W-:Y:S01]  /*2520*/  STL [R1+0x164], R10 ;  /* 0x0001640a01007387 */ /* 0x000fe20000100800 */
[----:B------:R-:W-:-:S04]  /*2530*/  IMAD.HI.U32 R5, R3, R4, RZ ;  /* 0x0000000403057227 */ /* 0x000fc800078e00ff */
[----:B------:R-:W-:Y:S01]  /*2540*/  IMAD.MOV R9, RZ, RZ, -R9 ;  /* 0x000000ffff097224 */ /* 0x000fe200078e0a09 */
[----:B----4-:R-:W-:Y:S02]  /*2550*/  IABS R2, R12 ;  /* 0x0000000c00027213 */ /* 0x010fe40000000000 */
[----:B------:R-:W4:Y:S01]  /*2560*/  LDL R12, [R1+0x9c8] ;  /* 0x0009c800010c7983 */ /* 0x000f220000100800 */
[----:B------:R-:W-:Y:S02]  /*2570*/  IMAD.MOV R5, RZ, RZ, -R5 ;  /* 0x000000ffff057224 */ /* 0x000fe400078e0a05 */
[----:B------:R-:W-:-:S04]  /*2580*/  IMAD.HI.U32 R8, R3, R6, RZ ;  /* 0x0000000603087227 */ /* 0x000fc800078e00ff */
[C---:B------:R-:W-:Y:S02]  /*2590*/  IMAD R7, R29.reuse, R9, R7 ;  /* 0x000000091d077224 */ /* 0x040fe400078e0207 */
[C---:B------:R-:W-:Y:S02]  /*25a0*/  IMAD R4, R29.reuse, R5, R4 ;  /* 0x000000051d047224 */ /* 0x040fe400078e0204 */
[----:B------:R-:W-:Y:S01]  /*25b0*/  IMAD.MOV R8, RZ, RZ, -R8 ;  /* 0x000000ffff087224 */ /* 0x000fe200078e0a08 */
[----:B------:R0:W-:Y:S03]  /*25c0*/  STL [R1+0x170], R7 ;  /* 0x0001700701007387 */ /* 0x0001e60000100800 */
[----:B------:R-:W-:Y:S01]  /*25d0*/  IMAD R6, R29, R8, R6 ;  /* 0x000000081d067224 */ /* 0x000fe200078e0206 */
[----:B------:R1:W-:Y:S01]  /*25e0*/  STL [R1+0x178], R4 ;  /* 0x0001780401007387 */ /* 0x0003e20000100800 */
[----:B------:R-:W-:-:S03]  /*25f0*/  IABS R9, R15 ;  /* 0x0000000f00097213 */ /* 0x000fc60000000000 */
[----:B------:R-:W4:Y:S01]  /*2600*/  LDL R15, [R1+0x9c4] ;  /* 0x0009c400010f7983 */ /* 0x000f220000100800 */
[----:B------:R-:W-:Y:S01]  /*2610*/  IMAD.HI.U32 R5, R3, R2, RZ ;  /* 0x0000000203057227 */ /* 0x000fe200078e00ff */
[----:B0-----:R-:W-:Y:S02]  /*2620*/  IABS R7, R13 ;  /* 0x0000000d00077213 */ /* 0x001fe40000000000 */
[----:B------:R-:W4:Y:S01]  /*2630*/  LDL R13, [R1+0x9c0] ;  /* 0x0009c000010d7983 */ /* 0x000f220000100800 */
[----:B-1----:R-:W-:-:S03]  /*2640*/  IABS R4, R11 ;  /* 0x0000000b00047213 */ /* 0x002fc60000000000 */
[----:B------:R2:W-:Y:S04]  /*2650*/  STL [R1+0x168], R6 ;  /* 0x0001680601007387 */ /* 0x0005e80000100800 */
[----:B------:R-:W4:Y:S01]  /*2660*/  LDL R11, [R1+0x9bc] ;  /* 0x0009bc00010b7983 */ /* 0x000f220000100800 */
        /* <DEDUP_REMOVED lines=8> */
[----:B------:R-:W-:Y:S01]  /*26f0*/  STL [R1+0x148], R10 ;  /* 0x0001480a01007387 */ /* 0x000fe20000100800 */
[----:B---3--:R-:W-:-:S03]  /*2700*/  IABS R2, R14 ;  /* 0x0000000e00027213 */ /* 0x008fc60000000000 */
[----:B------:R-:W3:Y:S01]  /*2710*/  LDL R14, [R1+0x9b4] ;  /* 0x0009b400010e7983 */ /* 0x000ee20000100800 */
[----:B------:R-:W-:-:S04]  /*2720*/  IMAD.HI.U32 R8, R3, R7, RZ ;  /* 0x0000000703087227 */ /* 0x000fc800078e00ff */
[----:B------:R-:W-:-:S04]  /*2730*/  IMAD.HI.U32 R5, R3, R4, RZ ;  /* 0x0000000403057227 */ /* 0x000fc800078e00ff */
[----:B------:R-:W-:Y:S02]  /*2740*/  IMAD.MOV R8, RZ, RZ, -R8 ;  /* 0x000000ffff087224 */ /* 0x000fe400078e0a08 */
[----:B------:R-:W-:Y:S02]  /*2750*/  IMAD.MOV R5, RZ, RZ, -R5 ;  /* 0x000000ffff057224 */ /* 0x000fe400078e0a05 */
[C---:B------:R-:W-:Y:S02]  /*2760*/  IMAD R7, R29.reuse, R8, R7 ;  /* 0x000000081d077224 */ /* 0x040fe400078e0207 */
[----:B------:R-:W-:-:S03]  /*2770*/  IMAD R4, R29, R5, R4 ;  /* 0x000000051d047224 */ /* 0x000fc600078e0204 */
[----:B------:R0:W-:Y:S01]  /*2780*/  STL [R1+0x154], R7 ;  /* 0x0001540701007387 */ /* 0x0001e20000100800 */
[C---:B------:R-:W-:Y:S01]  /*2790*/  IMAD.HI.U32 R9, R3.reuse, R6, RZ ;  /* 0x0000000603097227 */ /* 0x040fe200078e00ff */
[----:B----4-:R-:W-:Y:S02]  /*27a0*/  IABS R8, R12 ;  /* 0x0000000c00087213 */ /* 0x010fe40000000000 */
[----:B------:R1:W-:Y:S04]  /*27b0*/  STL [R1+0x160], R4 ;  /* 0x0001600401007387 */ /* 0x0003e80000100800 */
[----:B------:R-:W4:Y:S01]  /*27c0*/  LDL R12, [R1+0x9b0] ;  /* 0x0009b000010c7983 */ /* 0x000f220000100800 */
[----:B------:R-:W-:-:S04]  /*27d0*/  IMAD.HI.U32 R5, R3, R2, RZ ;  /* 0x0000000203057227 */ /* 0x000fc800078e00ff */
[----:B------:R-:W-:Y:S02]  /*27e0*/  IMAD.MOV R9, RZ, RZ, -R9 ;  /* 0x000000ffff097224 */ /* 0x000fe400078e0a09 */
[----:B------:R-:W-:Y:S02]  /*27f0*/  IMAD.MOV R5, RZ, RZ, -R5 ;  /* 0x000000ffff057224 */ /* 0x000fe400078e0a05 */
[C---:B------:R-:W-:Y:S02]  /*2800*/  IMAD R6, R29.reuse, R9, R6 ;  /* 0x000000091d067224 */ /* 0x040fe400078e0206 */
[----:B------:R-:W-:Y:S01]  /*2810*/  IMAD R2, R29, R5, R2 ;  /* 0x000000051d027224 */ /* 0x000fe200078e0202 */
[----:B0-----:R-:W-:Y:S02]  /*2820*/  IABS R7, R15 ;  /* 0x0000000f00077213 */ /* 0x001fe40000000000 */
[----:B------:R-:W4:Y:S04]  /*2830*/  LDL R15, [R1+0x9ac] ;  /* 0x0009ac00010f7983 */ /* 0x000f280000100800 */
[----:B------:R0:W-:Y:S01]  /*2840*/  STL [R1+0x14c], R6 ;  /* 0x00014c0601007387 */ /* 0x0001e20000100800 */
[----:B------:R-:W-:Y:S01]  /*2850*/  IMAD.HI.U32 R10, R3, R8, RZ ;  /* 0x00000008030a7227 */ /* 0x000fe200078e00ff */
[----:B-1----:R-:W-:-:S02]  /*2860*/  IABS R4, R13 ;  /* 0x0000000d00047213 */ /* 0x002fc40000000000 */
[----:B------:R-:W4:Y:S04]  /*2870*/  LDL R13, [R1+0x9a8] ;  /* 0x0009a800010d7983 */ /* 0x000f280000100800 */
[----:B------:R2:W-:Y:S01]  /*2880*/  STL [R1+0x150], R2 ;  /* 0x0001500201007387 */ /* 0x0005e20000100800 */
[----:B0-----:R-:W-:-:S03]  /*2890*/  IABS R6, R11 ;  /* 0x0000000b00067213 */ /* 0x001fc60000000000 */
[----:B------:R-:W4:Y:S01]  /*28a0*/  LDL R11, [R1+0x9a4] ;  /* 0x0009a400010b7983 */ /* 0x000f220000100800 */
[----:B------:R-:W-:-:S04]  /*28b0*/  IMAD.HI.U32 R9, R3, R7, RZ ;  /* 0x0000000703097227 */ /* 0x000fc800078e00ff */
[----:B------:R-:W-:-:S04]  /*28c0*/  IMAD.HI.U32 R5, R3, R4, RZ ;  /* 0x0000000403057227 */ /* 0x000fc800078e00ff */
[----:B------:R-:W-:Y:S02]  /*28d0*/  IMAD.MOV R10, RZ, RZ, -R10 ;  /* 0x000000ffff0a7224 */ /* 0x000fe400078e0a0a */
[----:B------:R-:W-:Y:S02]  /*28e0*/  IMAD.MOV R9, RZ, RZ, -R9 ;  /* 0x000000ffff097224 */ /* 0x000fe400078e0a09 */
[----:B------:R-:W-:Y:S02]  /*28f0*/  IMAD.MOV R5, RZ, RZ, -R5 ;  /* 0x000000ffff057224 */ /* 0x000fe400078e0a05 */
[C---:B------:R-:W-:Y:S02]  /*2900*/  IMAD R10, R29.reuse, R10, R8 ;  /* 0x0000000a1d0a7224 */ /* 0x040fe400078e0208 */
[C---:B------:R-:W-:Y:S02]  /*2910*/  IMAD R7, R29.reuse, R9, R7 ;  /* 0x000000091d077224 */ /* 0x040fe400078e0207 */
[----:B------:R-:W-:Y:S01]  /*2920*/  IMAD R4, R29, R5, R4 ;  /* 0x000000051d047224 */ /* 0x000fe200078e0204 */
[----:B------:R0:W-:Y:S01]  /*2930*/  STL [R1+0x128], R10 ;  /* 0x0001280a01007387 */ /* 0x0001e20000100800 */
[----:B--2---:R-:W-:-:S03]  /*2940*/  IABS R2, R19 ;  /* 0x0000001300027213 */ /* 0x004fc60000000000 */
[----:B------:R-:W2:Y:S04]  /*2950*/  LDL R19, [R1+0x9a0] ;  /* 0x0009a00001137983 */ /* 0x000ea80000100800 */
[----:B------:R4:W-:Y:S01]  /*2960*/  STL [R1+0x138], R7 ;  /* 0x0001380701007387 */ /* 0x0009e20000100800 */
[----:B---3--:R-:W-:-:S03]  /*2970*/  IABS R9, R14 ;  /* 0x0000000e00097213 */ /* 0x008fc60000000000 */
[----:B------:R1:W-:Y:S04]  /*2980*/  STL [R1+0x13c], R4 ;  /* 0x00013c0401007387 */ /* 0x0003e80000100800 */
[----:B------:R-:W3:Y:S01]  /*2990*/  LDL R14, [R1+0x99c] ;  /* 0x00099c00010e7983 */ /* 0x000ee20000100800 */
[----:B------:R-:W-:-:S04]  /*29a0*/  IMAD.HI.U32 R8, R3, R6, RZ ;  /* 0x0000000603087227 */ /* 0x000fc800078e00ff */
[----:B------:R-:W-:-:S04]  /*29b0*/  IMAD.HI.U32 R5, R3, R2, RZ ;  /* 0x0000000203057227 */ /* 0x000fc800078e00ff */
[----:B------:R-:W-:Y:S02]  /*29c0*/  IMAD.MOV R8, RZ, RZ, -R8 ;  /* 0x000000ffff087224 */ /* 0x000fe400078e0a08 */
[----:B0-----:R-:W-:Y:S01]  /*29d0*/  IMAD.HI.U32 R10, R3, R9, RZ ;  /* 0x00000009030a7227 */ /* 0x001fe200078e00ff */
[----:B----4-:R-:W-:Y:S02]  /*29e0*/  IABS R7, R12 ;  /* 0x0000000c00077213 */ /* 0x010fe40000000000 */
[----:B------:R-:W4:Y:S01]  /*29f0*/  LDL R12, [R1+0x998] ;  /* 0x00099800010c7983 */ /* 0x000f220000100800 */
[----:B------:R-:W-:Y:S02]  /*2a00*/  IMAD.MOV R5, RZ, RZ, -R5 ;  /* 0x000000ffff057224 */ /* 0x000fe400078e0a05 */
[----:B------:R-:W-:Y:S02]  /*2a10*/  IMAD R6, R29, R8, R6 ;  /* 0x000000081d067224 */ /* 0x000fe400078e0206 */
[----:B------:R-:W-:-:S02]  /*2a20*/  IMAD.MOV R10, RZ, RZ, -R10 ;  /* 0x000000ffff0a7224 */ /* 0x000fc400078e0a0a */
[C---:B------:R-:W-:Y:S01]  /*2a30*/  IMAD R2, R29.reuse, R5, R2 ;  /* 0x000000051d027224 */ /* 0x040fe200078e0202 */
[----:B------:R0:W-:Y:S01]  /*2a40*/  STL [R1+0x12c], R6 ;  /* 0x00012c0601007387 */ /* 0x0001e20000100800 */
[----:B------:R-:W-:Y:S01]  /*2a50*/  IMAD R10, R29, R10, R9 ;  /* 0x0000000a1d0a7224 */ /* 0x000fe200078e0209 */
[----:B-1----:R-:W-:Y:S02]  /*2a60*/  IABS R4, R15 ;  /* 0x0000000f00047213 */ /* 0x002fe40000000000 */
[----:B------:R-:W4:Y:S04]  /*2a70*/  LDL R15, [R1+0x994] ;  /* 0x00099400010f7983 */ /* 0x000f280000100800 */
[----:B------:R1:W-:Y:S01]  /*2a80*/  STL [R1+0x130], R2 ;  /* 0x0001300201007387 */ /* 0x0003e20000100800 */
[----:B------:R-:W-:Y:S01]  /*2a90*/  IMAD.HI.U32 R8, R3, R7, RZ ;  /* 0x0000000703087227 */ /* 0x000fe200078e00ff */
[----:B0-----:R-:W-:-:S02]  /*2aa0*/  IABS R6, R13 ;  /* 0x0000000d00067213 */ /* 0x001fc40000000000 */
[----:B------:R-:W4:Y:S01]  /*2ab0*/  LDL R13, [R1+0x990] ;  /* 0x00099000010d7983 */ /* 0x000f220000100800 */
[----:B------:R-:W-:-:S03]  /*2ac0*/  IMAD.HI.U32 R5, R3, R4, RZ ;  /* 0x0000000403057227 */ /* 0x000fc600078e00ff */
[----:B------:R-:W-:Y:S01]  /*2ad0*/  STL [R1+0x108], R10 ;  /* 0x0001080a01007387 */ /* 0x000fe20000100800 */
[----:B-1----:R-:W-:-:S03]  /*2ae0*/  IABS R2, R11 ;  /* 0x0000000b00027213 */ /* 0x002fc60000000000 */
[----:B------:R-:W4:Y:S01]  /*2af0*/  LDL R11, [R1+0x98c] ;  /* 0x00098c00010b7983 */ /* 0x000f220000100800 */
[----:B------:R-:W-:Y:S02]  /*2b00*/  IMAD.MOV R8, RZ, RZ, -R8 ;  /* 0x000000ffff087224 */ /* 0x000fe400078e0a08 */
[----:B------:R-:W-:Y:S02]  /*2b10*/  IMAD.MOV R5, RZ, RZ, -R5 ;  /* 0x000000ffff057224 */ /* 0x000fe400078e0a05 */
[C---:B------:R-:W-:Y:S02]  /*2b20*/  IMAD R7, R29.reuse, R8, R7 ;  /* 0x000000081d077224 */ /* 0x040fe400078e0207 */
[----:B------:R-:W-:-:S03]  /*2b30*/  IMAD R4, R29, R5, R4 ;  /* 0x000000051d047224 */ /* 0x000fc600078e0204 */
[----:B------:R3:W-:Y:S04]  /*2b40*/  STL [R1+0x118], R7 ;  /* 0x0001180701007387 */ /* 0x0007e80000100800 */
[----:B------:R4:W-:Y:S01]  /*2b50*/  STL [R1+0x120], R4 ;  /* 0x0001200401007387 */ /* 0x0009e20000100800 */
[----:B--2---:R-:W-:-:S03]  /*2b60*/  IABS R8, R19 ;  /* 0x0000001300087213 */ /* 0x004fc60000000000 */
[----:B------:R-:W2:Y:S01]  /*2b70*/  LDL R19, [R1+0x988] ;  /* 0x0009880001137983 */ /* 0x000ea20000100800 */
[----:B---3--:R-:W-:-:S03]  /*2b80*/  IABS R7, R14 ;  /* 0x0000000e00077213 */ /* 0x008fc60000000000 */
[----:B------:R-:W3:Y:S01]  /*2b90*/  LDL R14, [R1+0x984] ;  /* 0x00098400010e7983 */ /* 0x000ee20000100800 */
[----:B------:R-:W-:-:S04]  /*2ba0*/  IMAD.HI.U32 R9, R3, R6, RZ ;  /* 0x0000000603097227 */ /* 0x000fc800078e00ff */
[----:B------:R-:W-:Y:S02]  /*2bb0*/  IMAD.MOV R9, RZ, RZ, -R9 ;  /* 0x000000ffff097224 */ /* 0x000fe400078e0a09 */
[----:B------:R-:W-:-:S04]  /*2bc0*/  IMAD.HI.U32 R5, R3, R2, RZ ;  /* 0x0000000203057227 */ /* 0x000fc800078e00ff */
[----:B------:R-:W-:Y:S02]  /*2bd0*/  IMAD R6, R29, R9, R6 ;  /* 0x000000091d067224 */ /* 0x000fe400078e0206 */
[----:B------:R-:W-:-:S03]  /*2be0*/  IMAD.MOV R5, RZ, RZ, -R5 ;  /* 0x000000ffff057224 */ /* 0x000fc600078e0a05 */
[----:B------:R0:W-:Y:S01]  /*2bf0*/  STL [R1+0x110], R6 ;  /* 0x0001100601007387 */ /* 0x0001e20000100800 */
[----:B------:R-:W-:Y:S01]  /*2c00*/  IMAD.HI.U32 R10, R3, R8, RZ ;  /* 0x00000008030a7227 */ /* 0x000fe200078e00ff */
[----:B----4-:R-:W-:Y:S02]  /*2c10*/  IABS R4, R12 ;  /* 0x0000000c00047213 */ /* 0x010fe40000000000 */
[----:B------:R-:W4:Y:S01]  /*2c20*/  LDL R12, [R1+0x980] ;  /* 0x00098000010c7983 */ /* 0x000f220000100800 */
[----:B------:R-:W-:Y:S02]  /*2c30*/  IMAD R2, R29, R5, R2 ;  /* 0x000000051d027224 */ /* 0x000fe400078e0202 */
[----:B------:R-:W-:-:S04]  /*2c40*/  IMAD.HI.U32 R9, R3, R7, RZ ;  /* 0x0000000703097227 */ /* 0x000fc800078e00ff */
[----:B------:R-:W-:-:S04]  /*2c50*/  IMAD.HI.U32 R5, R3, R4, RZ ;  /* 0x0000000403057227 */ /* 0x000fc800078e00ff */
[----:B------:R-:W-:Y:S02]  /*2c60*/  IMAD.MOV R10, RZ, RZ, -R10 ;  /* 0x000000ffff0a7224 */ /* 0x000fe400078e0a0a */
[----:B------:R-:W-:Y:S02]  /*2c70*/  IMAD.MOV R9, RZ, RZ, -R9 ;  /* 0x000000ffff097224 */ /* 0x000fe400078e0a09 */
[----:B------:R-:W-:Y:S02]  /*2c80*/  IMAD.MOV R5, RZ, RZ, -R5 ;  /* 0x000000ffff057224 */ /* 0x000fe400078e0a05 */
[C---:B------:R-:W-:Y:S01]  /*2c90*/  IMAD R10, R29.reuse, R10, R8 ;  /* 0x0000000a1d0a7224 */ /* 0x040fe200078e0208 */
[----:B------:R1:W-:Y:S01]  /*2ca0*/  STL [R1+0x114], R2 ;  /* 0x0001140201007387 */ /* 0x0003e20000100800 */
[----:B0-----:R-:W-:Y:S01]  /*2cb0*/  IABS R6, R15 ;  /* 0x0000000f00067213 */ /* 0x001fe20000000000 */
[C---:B------:R-:W-:Y:S02]  /*2cc0*/  IMAD R7, R29.reuse, R9, R7 ;  /* 0x000000091d077224 */ /* 0x040fe400078e0207 */
[----:B------:R-:W4:Y:S01]  /*2cd0*/  LDL R15, [R1+0x97c] ;  /* 0x00097c00010f7983 */ /* 0x000f220000100800 */
[----:B------:R-:W-:-:S03]  /*2ce0*/  IMAD R4, R29, R5, R4 ;  /* 0x000000051d047224 */ /* 0x000fc600078e0204 */
[----:B------:R-:W-:Y:S01]  /*2cf0*/  STL [R1+0xec], R10 ;  /* 0x0000ec0a01007387 */ /* 0x000fe20000100800 */
[----:B-1----:R-:W-:-:S03]  /*2d00*/  IABS R2, R13 ;  /* 0x0000000d00027213 */ /* 0x002fc60000000000 */
[----:B------:R-:W4:Y:S04]  /*2d10*/  LDL R13, [R1+0x978] ;  /* 0x00097800010d7983 */ /* 0x000f280000100800 */
[----:B------:R2:W-:Y:S01]  /*2d20*/  STL [R1+0xf8], R7 ;  /* 0x0000f80701007387 */ /* 0x0005e20000100800 */
[----:B------:R-:W-:-:S03]  /*2d30*/  IABS R9, R11 ;  /* 0x0000000b00097213 */ /* 0x000fc60000000000 */
[----:B------:R3:W-:Y:S04]  /*2d40*/  STL [R1+0x100], R4 ;  /* 0x0001000401007387 */ /* 0x0007e80000100800 */
[----:B------:R-:W4:Y:S01]  /*2d50*/  LDL R11, [R1+0x974] ;  /* 0x00097400010b7983 */ /* 0x000f220000100800 */
[----:B------:R-:W-:-:S04]  /*2d60*/  IMAD.HI.U32 R8, R3, R6, RZ ;  /* 0x0000000603087227 */ /* 0x000fc800078e00ff */
[----:B------:R-:W-:-:S04]  /*2d70*/  IMAD.MOV R8, RZ, RZ, -R8 ;  /* 0x000000ffff087224 */ /* 0x000fc800078e0a08 */
[----:B------:R-:W-:Y:S01]  /*2d80*/  IMAD R6, R29, R8, R6 ;  /* 0x000000081d067224 */ /* 0x000fe200078e0206 */
[----:B--2---:R-:W-:Y:S02]  /*2d90*/  IABS R7, R19 ;  /* 0x0000001300077213 */ /* 0x004fe40000000000 */
        /* <DEDUP_REMOVED lines=8> */
[----:B------:R0:W-:Y:S01]  /*2e20*/  STL [R1+0xf4], R2 ;  /* 0x0000f40201007387 */ /* 0x0001e20000100800 */
[----:B------:R-:W-:Y:S01]  /*2e30*/  IMAD.HI.U32 R8, R3, R7, RZ ;  /* 0x0000000703087227 */ /* 0x000fe200078e00ff */
[----:B----4-:R-:W-:-:S03]  /*2e40*/  IABS R6, R12 ;  /* 0x0000000c00067213 */ /* 0x010fc60000000000 */
[----:B------:R-:W-:Y:S01]  /*2e50*/  IMAD.HI.U32 R5, R3, R4, RZ ;  /* 0x0000000403057227 */ /* 0x000fe200078e00ff */
[----:B------:R-:W4:Y:S03]  /*2e60*/  LDL R12, [R1+0x968] ;  /* 0x00096800010c7983 */ /* 0x000f260000100800 */
[----:B------:R-:W-:Y:S02]  /*2e70*/  IMAD.MOV R10, RZ, RZ, -R10 ;  /* 0x000000ffff0a7224 */ /* 0x000fe400078e0a0a */
[----:B------:R-:W-:Y:S02]  /*2e80*/  IMAD.MOV R8, RZ, RZ, -R8 ;  /* 0x000000ffff087224 */ /* 0x000fe400078e0a08 */
[----:B------:R-:W-:Y:S02]  /*2e90*/  IMAD.MOV R5, RZ, RZ, -R5 ;  /* 0x000000ffff057224 */ /* 0x000fe400078e0a05 */
[----:B------:R-:W-:-:S02]  /*2ea0*/  IMAD R10, R29, R10, R9 ;  /* 0x0000000a1d0a7224 */ /* 0x000fc400078e0209 */
[C---:B------:R-:W-:Y:S02]  /*2eb0*/  IMAD R7, R29.reuse, R8, R7 ;  /* 0x000000081d077224 */ /* 0x040fe400078e0207 */
[----:B------:R-:W-:Y:S01]  /*2ec0*/  IMAD R4, R29, R5, R4 ;  /* 0x000000051d047224 */ /* 0x000fe200078e0204 */
[----:B------:R-:W-:Y:S01]  /*2ed0*/  STL [R1+0xd0], R10 ;  /* 0x0000d00a01007387 */ /* 0x000fe20000100800 */
[----:B0-----:R-:W-:-:S03]  /*2ee0*/  IABS R2, R15 ;  /* 0x0000000f00027213 */ /* 0x001fc60000000000 */
[----:B------:R-:W4:Y:S04]  /*2ef0*/  LDL R15, [R1+0x964] ;  /* 0x00096400010f7983 */ /* 0x000f280000100800 */
[----:B------:R0:W-:Y:S01]  /*2f00*/  STL [R1+0xe0], R7 ;  /* 0x0000e00701007387 */ /* 0x0001e20000100800 */
[----:B------:R-:W-:-:S03]  /*2f10*/  IABS R8, R13 ;  /* 0x0000000d00087213 */ /* 0x000fc60000000000 */
[----:B------:R2:W-:Y:S04]  /*2f20*/  STL [R1+0xe8], R4 ;  /* 0x0000e80401007387 */ /* 0x0005e80000100800 */
[----:B------:R-:W4:Y:S01]  /*2f30*/  LDL R13, [R1+0x960] ;  /* 0x00096000010d7983 */ /* 0x000f220000100800 */
[C---:B------:R-:W-:Y:S01]  /*2f40*/  IMAD.HI.U32 R9, R3.reuse, R6, RZ ;  /* 0x0000000603097227 */ /* 0x040fe200078e00ff */
[----:B0-----:R-:W-:Y:S02]  /*2f50*/  IABS R7, R11 ;  /* 0x0000000b00077213 */ /* 0x001fe40000000000 */
        /* <DEDUP_REMOVED lines=17> */
[C---:B------:R-:W-:Y:S01]  /*3070*/  IMAD.HI.U32 R5, R3.reuse, R4, RZ ;  /* 0x0000000403057227 */ /* 0x040fe200078e00ff */
[----:B----4-:R-:W-:Y:S02]  /*3080*/  IABS R2, R12 ;  /* 0x0000000c00027213 */ /* 0x010fe40000000000 */
[----:B------:R-:W4:Y:S01]  /*3090*/  LDL R12, [R1+0x950] ;  /* 0x00095000010c7983 */ /* 0x000f220000100800 */
[----:B------:R-:W-:Y:S02]  /*30a0*/  IMAD.MOV R9, RZ, RZ, -R9 ;  /* 0x000000ffff097224 */ /* 0x000fe400078e0a09 */
        /* <DEDUP_REMOVED lines=12> */
[----:B------:R-:W4:Y:S04]  /*3170*/  LDL R13, [R1+0x948] ;  /* 0x00094800010d7983 */ /* 0x000f280000100800 */
[----:B------:R2:W-:Y:S01]  /*3180*/  STL [R1+0xc0], R6 ;  /* 0x0000c00601007387 */ /* 0x0005e20000100800 */
[----:B-1----:R-:W-:-:S03]  /*3190*/  IABS R4, R11 ;  /* 0x0000000b00047213 */ /* 0x002fc60000000000 */
        /* <DEDUP_REMOVED lines=19> */
[----:B----4-:R-:W-:-:S03]  /*32d0*/  IABS R8, R12 ;  /* 0x0000000c00087213 */ /* 0x010fc60000000000 */
[----:B------:R1:W-:Y:S01]  /*32e0*/  STL [R1+0xb8], R4 ;  /* 0x0000b80401007387 */ /* 0x0003e20000100800 */
[----:B------:R-:W-:-:S03]  /*32f0*/  IMAD.HI.U32 R9, R3, R6, RZ ;  /* 0x0000000603097227 */ /* 0x000fc600078e00ff */
        /* <DEDUP_REMOVED lines=26> */
[----:B------:R4:W-:Y:S04]  /*34a0*/  STL [R1+0xa0], R7 ;  /* 0x0000a00701007387 */ /* 0x0009e80000100800 */
[----:B------:R1:W-:Y:S01]  /*34b0*/  STL [R1+0xa4], R4 ;  /* 0x0000a40401007387 */ /* 0x0003e20000100800 */
[----:B---3--:R-:W-:-:S03]  /*34c0*/  IABS R9, R14 ;  /* 0x0000000e00097213 */ /* 0x008fc60000000000 */
[----:B------:R-:W3:Y:S01]  /*34d0*/  LDL R14, [R1+0x924] ;  /* 0x00092400010e7983 */ /* 0x000ee20000100800 */
[----:B------:R-:W-:-:S04]  /*34e0*/  IMAD.HI.U32 R8, R3, R6, RZ ;  /* 0x0000000603087227 */ /* 0x000fc800078e00ff */
[----:B------:R-:W-:-:S04]  /*34f0*/  IMAD.HI.U32 R5, R3, R2, RZ ;  /* 0x0000000203057227 */ /* 0x000fc800078e00ff */
[----:B------:R-:W-:Y:S02]  /*3500*/  IMAD.MOV R8, RZ, RZ, -R8 ;  /* 0x000000ffff087224 */ /* 0x000fe400078e0a08 */
[----:B0-----:R-:W-:-:S04]  /*3510*/  IMAD.HI.U32 R10, R3, R9, RZ ;  /* 0x00000009030a7227 */ /* 0x001fc800078e00ff */
[----:B------:R-:W-:Y:S01]  /*3520*/  IMAD.MOV R5, RZ, RZ, -R5 ;  /* 0x000000ffff057224 */ /* 0x000fe200078e0a05 */
[----:B----4-:R-:W-:Y:S02]  /*3530*/  IABS R7, R12 ;  /* 0x0000000c00077213 */ /* 0x010fe40000000000 */
[----:B------:R-:W4:Y:S01]  /*3540*/  LDL R12, [R1+0x920] ;  /* 0x00092000010c7983 */ /* 0x000f220000100800 */
[C---:B------:R-:W-:Y:S02]  /*3550*/  IMAD R6, R29.reuse, R8, R6 ;  /* 0x000000081d067224 */ /* 0x040fe400078e0206 */
[----:B------:R-:W-:Y:S02]  /*3560*/  IMAD.MOV R10, RZ, RZ, -R10 ;  /* 0x000000ffff0a7224 */ /* 0x000fe400078e0a0a */
[C---:B------:R-:W-:Y:S01]  /*3570*/  IMAD R2, R29.reuse, R5, R2 ;  /* 0x000000051d027224 */ /* 0x040fe200078e0202 */
[----:B------:R0:W-:Y:S01]  /*3580*/  STL [R1+0x98], R6 ;  /* 0x0000980601007387 */ /* 0x0001e20000100800 */
[----:B------:R-:W-:-:S02]  /*3590*/  IMAD R10, R29, R10, R9 ;  /* 0x0000000a1d0a7224 */ /* 0x000fc400078e0209 */
[----:B------:R-:W-:Y:S01]  /*35a0*/  IMAD.HI.U32 R8, R3, R7, RZ ;  /* 0x0000000703087227 */ /* 0x000fe200078e00ff */
[----:B-1----:R-:W-:Y:S02]  /*35b0*/  IABS R4, R15 ;  /* 0x0000000f00047213 */ /* 0x002fe40000000000 */
[----:B------:R-:W4:Y:S04]  /*35c0*/  LDL R15, [R1+0x91c] ;  /* 0x00091c00010f7983 */ /* 0x000f280000100800 */
[----:B------:R1:W-:Y:S01]  /*35d0*/  STL [R1+0x9c], R2 ;  /* 0x00009c0201007387 */ /* 0x0003e20000100800 */
[----:B0-----:R-:W-:-:S03]  /*35e0*/  IABS R6, R13 ;  /* 0x0000000d00067213 */ /* 0x001fc60000000000 */
        /* <DEDUP_REMOVED lines=16> */
[----:B------:R-:W-:-:S04]  /*36f0*/  IMAD.HI.U32 R5, R3, R2, RZ ;  /* 0x0000000203057227 */ /* 0x000fc800078e00ff */
[----:B------:R-:W-:Y:S02]  /*3700*/  IMAD.MOV R9, RZ, RZ, -R9 ;  /* 0x000000ffff097224 */ /* 0x000fe400078e0a09 */
[----:B------:R-:W-:Y:S02]  /*3710*/  IMAD.MOV R5, RZ, RZ, -R5 ;  /* 0x000000ffff057224 */ /* 0x000fe400078e0a05 */
[----:B------:R-:W-:Y:S02]  /*3720*/  IMAD R6, R29, R9, R6 ;  /* 0x000000091d067224 */ /* 0x000fe400078e0206 */
[----:B------:R-:W-:-:S04]  /*3730*/  IMAD.HI.U32 R10, R3, R8, RZ ;  /* 0x00000008030a7227 */ /* 0x000fc800078e00ff */
[----:B------:R-:W-:Y:S01]  /*3740*/  IMAD R2, R29, R5, R2 ;  /* 0x000000051d027224 */ /* 0x000fe200078e0202 */
[----:B----4-:R-:W-:Y:S01]  /*3750*/  IABS R4, R12 ;  /* 0x0000000c00047213 */ /* 0x010fe20000000000 */
[C---:B------:R-:W-:Y:S01]  /*3760*/  IMAD.HI.U32 R9, R3.reuse, R7, RZ ;  /* 0x0000000703097227 */ /* 0x040fe200078e00ff */
[----:B------:R0:W-:Y:S03]  /*3770*/  STL [R1+0x84], R6 ;  /* 0x0000840601007387 */ /* 0x0001e60000100800 */
[----:B------:R-:W-:Y:S01]  /*3780*/  IMAD.HI.U32 R5, R3, R4, RZ ;  /* 0x0000000403057227 */ /* 0x000fe200078e00ff */
[----:B------:R-:W4:Y:S03]  /*3790*/  LDL R12, [R1+0x908] ;  /* 0x00090800010c7983 */ /* 0x000f260000100800 */
[----:B------:R-:W-:-:S02]  /*37a0*/  IMAD.MOV R10, RZ, RZ, -R10 ;  /* 0x000000ffff0a7224 */ /* 0x000fc400078e0a0a */
[----:B------:R-:W-:Y:S02]  /*37b0*/  IMAD.MOV R9, RZ, RZ, -R9 ;  /* 0x000000ffff097224 */ /* 0x000fe400078e0a09 */
[----:B------:R-:W-:Y:S02]  /*37c0*/  IMAD.MOV R5, RZ, RZ, -R5 ;  /* 0x000000ffff057224 */ /* 0x000fe400078e0a05 */
[C---:B------:R-:W-:Y:S01]  /*37d0*/  IMAD R10, R29.reuse, R10, R8 ;  /* 0x0000000a1d0a7224 */ /* 0x040fe200078e0208 */
[----:B------:R1:W-:Y:S01]  /*37e0*/  STL [R1+0x88], R2 ;  /* 0x0000880201007387 */ /* 0x0003e20000100800 */
[C---:B------:R-:W-:Y:S01]  /*37f0*/  IMAD R7, R29.reuse, R9, R7 ;  /* 0x000000091d077224 */ /* 0x040fe200078e0207 */
[----:B0-----:R-:W-:Y:S01]  /*3800*/  IABS R6, R15 ;  /* 0x0000000f00067213 */ /* 0x001fe20000000000 */
[----:B------:R-:W-:Y:S01]  /*3810*/  IMAD R4, R29, R5, R4 ;  /* 0x000000051d047224 */ /* 0x000fe200078e0204 */
[----:B------:R-:W4:Y:S04]  /*3820*/  LDL R15, [R1+0x904] ;  /* 0x00090400010f7983 */ /* 0x000f280000100800 */
        /* <DEDUP_REMOVED lines=16> */
[----:B------:R-:W-:Y:S02]  /*3930*/  IMAD.MOV R5, RZ, RZ, -R5 ;  /* 0x000000ffff057224 */ /* 0x000fe400078e0a05 */
[----:B------:R-:W-:-:S04]  /*3940*/  IMAD.HI.U32 R10, R3, R9, RZ ;  /* 0x00000009030a7227 */ /* 0x000fc800078e00ff */
[----:B------:R-:W-:Y:S02]  /*3950*/  IMAD R2, R29, R5, R2 ;  /* 0x000000051d027224 */ /* 0x000fe400078e0202 */
[----:B------:R-:W-:-:S04]  /*3960*/  IMAD.HI.U32 R8, R3, R7, RZ ;  /* 0x0000000703087227 */ /* 0x000fc800078e00ff */
[----:B------:R-:W-:Y:S01]  /*3970*/  IMAD.HI.U32 R5, R3, R4, RZ ;  /* 0x0000000403057227 */ /* 0x000fe200078e00ff */
[----:B------:R0:W-:Y:S03]  /*3980*/  STL [R1+0x1a8], R2 ;  /* 0x0001a80201007387 */ /* 0x0001e60000100800 */
[----:B------:R-:W-:Y:S02]  /*3990*/  IMAD.MOV R10, RZ, RZ, -R10 ;  /* 0x000000ffff0a7224 */ /* 0x000fe400078e0a0a */
[----:B------:R-:W-:Y:S02]  /*39a0*/  IMAD.MOV R8, RZ, RZ, -R8 ;  /* 0x000000ffff087224 */ /* 0x000fe400078e0a08 */
[----:B------:R-:W-:Y:S02]  /*39b0*/  IMAD.MOV R5, RZ, RZ, -R5 ;  /* 0x000000ffff057224 */ /* 0x000fe400078e0a05 */
[----:B------:R-:W-:Y:S01]  /*39c0*/  IMAD R10, R29, R10, R9 ;  /* 0x0000000a1d0a7224 */ /* 0x000fe200078e0209 */
[----:B----4-:R-:W-:-:S02]  /*39d0*/  IABS R6, R12 ;  /* 0x0000000c00067213 */ /* 0x010fc40000000000 */
[----:B------:R-:W4:Y:S01]  /*39e0*/  LDL R12, [R1+0x8f0] ;  /* 0x0008f000010c7983 */ /* 0x000f220000100800 */
[C---:B------:R-:W-:Y:S02]  /*39f0*/  IMAD R7, R29.reuse, R8, R7 ;  /* 0x000000081d077224 */ /* 0x040fe400078e0207 */
[----:B------:R-:W-:Y:S01]  /*3a00*/  IMAD R4, R29, R5, R4 ;  /* 0x000000051d047224 */ /* 0x000fe200078e0204 */
[----:B------:R-:W-:Y:S01]  /*3a10*/  STL [R1+0x174], R10 ;  /* 0x0001740a01007387 */ /* 0x000fe20000100800 */
[----:B0-----:R-:W-:-:S03]  /*3a20*/  IABS R2, R15 ;  /* 0x0000000f00027213 */ /* 0x001fc60000000000 */
[----:B------:R-:W4:Y:S04]  /*3a30*/  LDL R15, [R1+0x8ec] ;  /* 0x0008ec00010f7983 */ /* 0x000f280000100800 */
[----:B------:R0:W-:Y:S04]  /*3a40*/  STL [R1+0x194], R7 ;  /* 0x0001940701007387 */ /* 0x0001e80000100800 */
[----:B------:R2:W-:Y:S01]  /*3a50*/  STL [R1+0x198], R4 ;  /* 0x0001980401007387 */ /* 0x0005e20000100800 */
[----:B------:R-:W-:-:S03]  /*3a60*/  IABS R8, R13 ;  /* 0x0000000d00087213 */ /* 0x000fc60000000000 */
[----:B------:R-:W4:Y:S01]  /*3a70*/  LDL R13, [R1+0x8e8] ;  /* 0x0008e800010d7983 */ /* 0x000f220000100800 */
[----:B------:R-:W-:-:S04]  /*3a80*/  IMAD.HI.U32 R9, R3, R6, RZ ;  /* 0x0000000603097227 */ /* 0x000fc800078e00ff */
[----:B------:R-:W-:Y:S01]  /*3a90*/  IMAD.HI.U32 R5, R3, R2, RZ ;  /* 0x0000000203057227 */ /* 0x000fe200078e00ff */
[----:B0-----:R-:W-:Y:S02]  /*3aa0*/  IABS R7, R11 ;  /* 0x0000000b00077213 */ /* 0x001fe40000000000 */
[----:B------:R-:W4:Y:S01]  /*3ab0*/  LDL R11, [R1+0x8e4] ;  /* 0x0008e400010b7983 */ /* 0x000f220000100800 */
        /* <DEDUP_REMOVED lines=11> */
[----:B------:R-:W-:Y:S02]  /*3b70*/  IMAD.MOV R10, RZ, RZ, -R10 ;  /* 0x000000ffff0a7224 */ /* 0x000fe400078e0a0a */
[----:B------:R-:W-:-:S04]  /*3b80*/  IMAD.HI.U32 R9, R3, R7, RZ ;  /* 0x0000000703097227 */ /* 0x000fc800078e00ff */
[----:B------:R-:W-:-:S04]  /*3b90*/  IMAD.HI.U32 R5, R3, R4, RZ ;  /* 0x0000000403057227 */ /* 0x000fc800078e00ff */
[----:B------:R-:W-:Y:S02]  /*3ba0*/  IMAD R10, R29, R10, R8 ;  /* 0x0000000a1d0a7224 */ /* 0x000fe400078e0208 */
[----:B------:R-:W-:Y:S02]  /*3bb0*/  IMAD.MOV R9, RZ, RZ, -R9 ;  /* 0x000000ffff097224 */ /* 0x000fe400078e0a09 */
[----:B------:R-:W-:Y:S02]  /*3bc0*/  IMAD.MOV R5, RZ, RZ, -R5 ;  /* 0x000000ffff057224 */ /* 0x000fe400078e0a05 */
[----:B------:R-:W-:Y:S01]  /*3bd0*/  IMAD.HI.U32 R8, R3, R6, RZ ;  /* 0x0000000603087227 */ /* 0x000fe200078e00ff */
[----:B------:R-:W-:Y:S03]  /*3be0*/  STL [R1+0x134], R10 ;  /* 0x0001340a01007387 */ /* 0x000fe60000100800 */
[C---:B------:R-:W-:Y:S01]  /*3bf0*/  IMAD R7, R29.reuse, R9, R7 ;  /* 0x000000091d077224 */ /* 0x040fe200078e0207 */
[----:B----4-:R-:W-:Y:S01]  /*3c00*/  IABS R2, R12 ;  /* 0x0000000c00027213 */ /* 0x010fe20000000000 */
[----:B------:R-:W-:Y:S01]  /*3c10*/  IMAD R4, R29, R5, R4 ;  /* 0x000000051d047224 */ /* 0x000fe200078e0204 */
[----:B------:R-:W4:Y:S01]  /*3c20*/  LDL R12, [R1+0x8d8] ;  /* 0x0008d800010c7983 */ /* 0x000f220000100800 */
[----:B------:R-:W-:-:S03]  /*3c30*/  IMAD.MOV R8, RZ, RZ, -R8 ;  /* 0x000000ffff087224 */ /* 0x000fc600078e0a08 */
[----:B------:R0:W-:Y:S01]  /*3c40*/  STL [R1+0x158], R7 ;  /* 0x0001580701007387 */ /* 0x0001e20000100800 */
[----:B------:R-:W-:-:S03]  /*3c50*/  IMAD R6, R29, R8, R6 ;  /* 0x000000081d067224 */ /* 0x000fc600078e0206 */
[----:B------:R1:W-:Y:S01]  /*3c60*/  STL [R1+0x15c], R4 ;  /* 0x00015c0401007387 */ /* 0x0003e20000100800 */
[----:B------:R-:W-:-:S03]  /*3c70*/  IABS R9, R15 ;  /* 0x0000000f00097213 */ /* 0x000fc60000000000 */
[----:B------:R-:W4:Y:S01]  /*3c80*/  LDL R15, [R1+0x8d4] ;  /* 0x0008d400010f7983 */ /* 0x000f220000100800 */
[C---:B------:R-:W-:Y:S01]  /*3c90*/  IMAD.HI.U32 R5, R3.reuse, R2, RZ ;  /* 0x0000000203057227 */ /* 0x040fe200078e00ff */
[----:B0-----:R-:W-:Y:S02]  /*3ca0*/  IABS R7, R13 ;  /* 0x0000000d00077213 */ /* 0x001fe40000000000 */
[----:B------:R-:W4:Y:S04]  /*3cb0*/  LDL R13, [R1+0x8d0] ;  /* 0x0008d000010d7983 */ /* 0x000f280000100800 */
[----:B------:R2:W-:Y:S01]  /*3cc0*/  STL [R1+0x140], R6 ;  /* 0x0001400601007387 */ /* 0x0005e20000100800 */
[----:B------:R-:W-:Y:S01]  /*3cd0*/  IMAD.HI.U32 R10, R3, R9, RZ ;  /* 0x00000009030a7227 */ /* 0x000fe200078e00ff */
[----:B-1----:R-:W-:-:S02]  /*3ce0*/  IABS R4, R11 ;  /* 0x0000000b00047213 */ /* 0x002fc40000000000 */
        /* <DEDUP_REMOVED lines=12> */
[----:B------:R-:W-:-:S04]  /*3db0*/  IMAD.HI.U32 R5, R3, R4, RZ ;  /* 0x0000000403057227 */ /* 0x000fc800078e00ff */
[----:B------:R-:W-:Y:S02]  /*3dc0*/  IMAD.MOV R8, RZ, RZ, -R8 ;  /* 0x000000ffff087224 */ /* 0x000fe400078e0a08 */
[----:B------:R-:W-:Y:S02]  /*3dd0*/  IMAD.MOV R5, RZ, RZ, -R5 ;  /* 0x000000ffff057224 */ /* 0x000fe400078e0a05 */
[C---:B------:R-:W-:Y:S02]  /*3de0*/  IMAD R7, R29.reuse, R8, R7 ;  /* 0x000000081d077224 */ /* 0x040fe400078e0207 */
[----:B------:R-:W-:Y:S02]  /*3df0*/  IMAD R4, R29, R5, R4 ;  /* 0x000000051d047224 */ /* 0x000fe400078e0204 */
[C---:B------:R-:W-:Y:S01]  /*3e00*/  IMAD.HI.U32 R9, R3.reuse, R6, RZ ;  /* 0x0000000603097227 */ /* 0x040fe200078e00ff */
[----:B------:R1:W-:Y:S03]  /*3e10*/  STL [R1+0x11c], R7 ;  /* 0x00011c0701007387 */ /* 0x0003e60000100800 */
[----:B------:R-:W-:Y:S01]  /*3e20*/  IMAD.HI.U32 R5, R3, R2, RZ ;  /* 0x0000000203057227 */ /* 0x000fe200078e00ff */
[----:B------:R0:W-:Y:S03]  /*3e30*/  STL [R1+0x124], R4 ;  /* 0x0001240401007387 */ /* 0x0001e60000100800 */
[----:B------:R-:W-:Y:S01]  /*3e40*/  IMAD.MOV R9, RZ, RZ, -R9 ;  /* 0x000000ffff097224 */ /* 0x000fe200078e0a09 */
[----:B----4-:R-:W-:Y:S01]  /*3e50*/  IABS R8, R12 ;  /* 0x0000000c00087213 */ /* 0x010fe20000000000 */
[----:B------:R-:W-:Y:S01]  /*3e60*/  IMAD.MOV R5, RZ, RZ, -R5 ;  /* 0x000000ffff057224 */ /* 0x000fe200078e0a05 */
[----:B------:R-:W4:Y:S01]  /*3e70*/  LDL R12, [R1+0x8c0] ;  /* 0x0008c000010c7983 */ /* 0x000f220000100800 */
[----:B------:R-:W-:-:S02]  /*3e80*/  IMAD R6, R29, R9, R6 ;  /* 0x000000091d067224 */ /* 0x000fc400078e0206 */
[----:B------:R-:W-:Y:S02]  /*3e90*/  IMAD R2, R29, R5, R2 ;  /* 0x000000051d027224 */ /* 0x000fe400078e0202 */
[----:B0-----:R-:W-:Y:S01]  /*3ea0*/  IMAD.HI.U32 R10, R3, R8, RZ ;  /* 0x00000008030a7227 */ /* 0x001fe200078e00ff */
[----:B-1----:R-:W-:Y:S02]  /*3eb0*/  IABS R7, R15 ;  /* 0x0000000f00077213 */ /* 0x002fe40000000000 */
[----:B------:R-:W4:Y:S04]  /*3ec0*/  LDL R15, [R1+0x8bc] ;  /* 0x0008bc00010f7983 */ /* 0x000f280000100800 */
[----:B------:R0:W-:Y:S01]  /*3ed0*/  STL [R1+0x104], R6 ;  /* 0x0001040601007387 */ /* 0x0001e20000100800 */
[----:B------:R-:W-:-:S03]  /*3ee0*/  IABS R4, R13 ;  /* 0x0000000d00047213 */ /* 0x000fc60000000000 */
[----:B------:R-:W4:Y:S04]  /*3ef0*/  LDL R13, [R1+0x83c] ;  /* 0x00083c00010d7983 */ /* 0x000f280000100800 */
[----:B------:R2:W-:Y:S01]  /*3f00*/  STL [R1+0x10c], R2 ;  /* 0x00010c0201007387 */ /* 0x0005e20000100800 */
[C---:B------:R-:W-:Y:S01]  /*3f10*/  IMAD.HI.U32 R9, R3.reuse, R7, RZ ;  /* 0x0000000703097227 */ /* 0x040fe200078e00ff */
[----:B0-----:R-:W-:Y:S02]  /*3f20*/  IABS R6, R11 ;  /* 0x0000000b00067213 */ /* 0x001fe40000000000 */
        /* <DEDUP_REMOVED lines=8> */
[----:B------:R-:W-:Y:S04]  /*3fb0*/  STL [R1+0x2c], R10 ;  /* 0x00002c0a01007387 */ /* 0x000fe80000100800 */
[----:B------:R4:W-:Y:S04]  /*3fc0*/  STL [R1+0xdc], R7 ;  /* 0x0000dc0701007387 */ /* 0x0009e80000100800 */
[----:B------:R0:W-:Y:S01]  /*3fd0*/  STL [R1+0xe4], R4 ;  /* 0x0000e40401007387 */ /* 0x0001e20000100800 */
[----:B------:R-:W-:-:S03]  /*3fe0*/  IMAD.HI.U32 R8, R3, R6, RZ ;  /* 0x0000000603087227 */ /* 0x000fc600078e00ff */
[----:B------:R-:W4:Y:S01]  /*3ff0*/  LDL R17, [R1+0x82c] ;  /* 0x00082c0001117983 */ /* 0x000f220000100800 */
[----:B---3--:R-:W-:-:S03]  /*4000*/  IABS R9, R14 ;  /* 0x0000000e00097213 */ /* 0x008fc60000000000 */
[----:B------:R-:W3:Y:S01]  /*4010*/  LDL R14, [R1+0x834] ;  /* 0x00083400010e7983 */ /* 0x000ee20000100800 */
[----:B--2---:R-:W-:Y:S01]  /*4020*/  IABS R2, R19 ;  /* 0x0000001300027213 */ /* 0x004fe20000000000 */
[----:B------:R-:W-:-:S04]  /*4030*/  IMAD.MOV R8, RZ, RZ, -R8 ;  /* 0x000000ffff087224 */ /* 0x000fc800078e0a08 */
[----:B------:R-:W-:-:S04]  /*4040*/  IMAD.HI.U32 R5, R3, R2, RZ ;  /* 0x0000000203057227 */ /* 0x000fc800078e00ff */
[----:B------:R-:W-:Y:S02]  /*4050*/  IMAD.MOV R5, RZ, RZ, -R5 ;  /* 0x000000ffff057224 */ /* 0x000fe400078e0a05 */
[C---:B------:R-:W-:Y:S02]  /*4060*/  IMAD R6, R29.reuse, R8, R6 ;  /* 0x000000081d067224 */ /* 0x040fe400078e0206 */
[----:B------:R-:W-:Y:S02]  /*4070*/  IMAD R2, R29, R5, R2 ;  /* 0x000000051d027224 */ /* 0x000fe400078e0202 */
[C---:B------:R-:W-:Y:S01]  /*4080*/  IMAD.HI.U32 R5, R3.reuse, R9, RZ ;  /* 0x0000000903057227 */ /* 0x040fe200078e00ff */
[----:B----4-:R-:W-:Y:S02]  /*4090*/  IABS R7, R12 ;  /* 0x0000000c00077213 */ /* 0x010fe40000000000 */
[----:B------:R-:W2:Y:S04]  /*40a0*/  LDL R12, [R1+0x828] ;  /* 0x00082800010c7983 */ /* 0x000ea80000100800 */
[----:B------:R1:W-:Y:S01]  /*40b0*/  STL [R1+0x28], R6 ;  /* 0x0000280601007387 */ /* 0x0003e20000100800 */
[----:B------:R-:W-:Y:S01]  /*40c0*/  IMAD.HI.U32 R8, R3, R7, RZ ;  /* 0x0000000703087227 */ /* 0x000fe200078e00ff */
[----:B0-----:R-:W-:-:S02]  /*40d0*/  IABS R4, R15 ;  /* 0x0000000f00047213 */ /* 0x001fc40000000000 */
[----:B------:R-:W4:Y:S01]  /*40e0*/  LDL R15, [R1+0x824] ;  /* 0x00082400010f7983 */ /* 0x000f220000100800 */
[----:B------:R-:W-:Y:S02]  /*40f0*/  IMAD.MOV R8, RZ, RZ, -R8 ;  /* 0x000000ffff087224 */ /* 0x000fe400078e0a08 */
[----:B-1----:R-:W-:Y:S01]  /*4100*/  IMAD.HI.U32 R6, R3, R4, RZ ;  /* 0x0000000403067227 */ /* 0x002fe200078e00ff */
[----:B------:R0:W-:Y:S03]  /*4110*/  STL [R1+0x24], R2 ;  /* 0x0000240201007387 */ /* 0x0001e60000100800 */
[----:B------:R-:W-:Y:S01]  /*4120*/  IMAD.MOV R6, RZ, RZ, -R6 ;  /* 0x000000ffff067224 */ /* 0x000fe200078e0a06 */
[----:B------:R-:W4:Y:S01]  /*4130*/  LDL R18, [R1+0x820] ;  /* 0x0008200001127983 */ /* 0x000f220000100800 */
[----:B------:R-:W-:Y:S01]  /*4140*/  IMAD R7, R29, R8, R7 ;  /* 0x000000081d077224 */ /* 0x000fe200078e0207 */
[----:B------:R-:W-:Y:S01]  /*4150*/  IABS R10, R11 ;  /* 0x0000000b000a7213 */ /* 0x000fe20000000000 */
[----:B------:R-:W-:-:S04]  /*4160*/  IMAD.MOV R11, RZ, RZ, -R5 ;  /* 0x000000ffff0b7224 */ /* 0x000fc800078e0a05 */
[----:B------:R-:W-:Y:S02]  /*4170*/  IMAD.MOV.U32 R5, RZ, RZ, R10 ;  /* 0x000000ffff057224 */ /* 0x000fe400078e000a */
[C---:B------:R-:W-:Y:S02]  /*4180*/  IMAD R10, R29.reuse, R11, R9 ;  /* 0x0000000b1d0a7224 */ /* 0x040fe400078e0209 */
[----:B------:R-:W-:-:S03]  /*4190*/  IMAD R4, R29, R6, R4 ;  /* 0x000000061d047224 */ /* 0x000fc600078e0204 */
[----:B------:R-:W-:Y:S04]  /*41a0*/  STL [R1+0x20], R10 ;  /* 0x0000200a01007387 */ /* 0x000fe80000100800 */
[----:B------:R-:W4:Y:S01]  /*41b0*/  LDL R19, [R1+0x81c] ;  /* 0x00081c0001137983 */ /* 0x000f220000100800 */
[----:B0-----:R-:W-:-:S03]  /*41c0*/  IABS R2, R13 ;  /* 0x0000000d00027213 */ /* 0x001fc60000000000 */
[----:B------:R-:W-:Y:S04]  /*41d0*/  STL [R1+0x1c], R7 ;  /* 0x00001c0701007387 */ /* 0x000fe80000100800 */
[----:B------:R-:W4:Y:S04]  /*41e0*/  LDL R13, [R1+0x818] ;  /* 0x00081800010d7983 */ /* 0x000f280000100800 */
[----:B------:R0:W-:Y:S01]  /*41f0*/  STL [R1+0x18], R4 ;  /* 0x0000180401007387 */ /* 0x0001e20000100800 */
[----:B---3--:R-:W-:-:S03]  /*4200*/  IABS R6, R14 ;  /* 0x0000000e00067213 */ /* 0x008fc60000000000 */
[----:B------:R-:W3:Y:S01]  /*4210*/  LDL R14, [R1+0x814] ;  /* 0x00081400010e7983 */ /* 0x000ee20000100800 */
[----:B------:R-:W-:-:S04]  /*4220*/  IMAD.HI.U32 R9, R3, R2, RZ ;  /* 0x0000000203097227 */ /* 0x000fc800078e00ff */
[----:B0-----:R-:W-:Y:S01]  /*4230*/  IMAD.HI.U32 R4, R3, R5, RZ ;  /* 0x0000000503047227 */ /* 0x001fe200078e00ff */
[----:B------:R-:W-:-:S03]  /*4240*/  IABS R8, R17 ;  /* 0x0000001100087213 */ /* 0x000fc60000000000 */
[----:B------:R-:W-:Y:S02]  /*4250*/  IMAD.MOV R7, RZ, RZ, -R9 ;  /* 0x000000ffff077224 */ /* 0x000fe400078e0a09 */
[----:B------:R-:W-:Y:S02]  /*4260*/  IMAD.MOV R10, RZ, RZ, -R4 ;  /* 0x000000ffff0a7224 */ /* 0x000fe400078e0a04 */
[C---:B------:R-:W-:Y:S02]  /*4270*/  IMAD R7, R29.reuse, R7, R2 ;  /* 0x000000071d077224 */ /* 0x040fe400078e0202 */
[----:B------:R-:W-:Y:S02]  /*4280*/  IMAD.MOV.U32 R4, RZ, RZ, R6 ;  /* 0x000000ffff047224 */ /* 0x000fe400078e0006 */
[----:B------:R-:W-:Y:S02]  /*4290*/  IMAD R5, R29, R10, R5 ;  /* 0x0000000a1d057224 */ /* 0x000fe400078e0205 */
[----:B------:R-:W-:Y:S01]  /*42a0*/  IMAD.MOV.U32 R2, RZ, RZ, R8 ;  /* 0x000000ffff027224 */ /* 0x000fe200078e0008 */
[----:B------:R0:W-:Y:S01]  /*42b0*/  STL [R1+0x14], R7 ;  /* 0x0000140701007387 */ /* 0x0001e20000100800 */
[----:B--2---:R-:W-:-:S02]  /*42c0*/  IABS R9, R12 ;  /* 0x0000000c00097213 */ /* 0x004fc40000000000 */
[C---:B------:R-:W-:Y:S01]  /*42d0*/  IMAD.HI.U32 R8, R3.reuse, R2, RZ ;  /* 0x0000000203087227 */ /* 0x040fe200078e00ff */
[----:B------:R-:W2:Y:S03]  /*42e0*/  LDL R12, [R1+0x810] ;  /* 0x00081000010c7983 */ /* 0x000ea60000100800 */
[----:B------:R-:W-:Y:S01]  /*42f0*/  IMAD.MOV.U32 R6, RZ, RZ, R9 ;  /* 0x000000ffff067224 */ /* 0x000fe200078e0009 */
[----:B------:R4:W-:Y:S01]  /*4300*/  STL [R1+0x10], R5 ;  /* 0x0000100501007387 */ /* 0x0009e20000100800 */
[----:B0-----:R-:W-:-:S04]  /*4310*/  IMAD.HI.U32 R7, R3, R4, RZ ;  /* 0x0000000403077227 */ /* 0x001fc800078e00ff */
[----:B------:R-:W-:Y:S01]  /*4320*/  IMAD.HI.U32 R9, R3, R6, RZ ;  /* 0x0000000603097227 */ /* 0x000fe200078e00ff */
[----:B----4-:R-:W-:-:S03]  /*4330*/  IABS R5, R15 ;  /* 0x0000000f00057213 */ /* 0x010fc60000000000 */
[----:B------:R-:W-:Y:S01]  /*4340*/  IMAD.MOV R11, RZ, RZ, -R7 ;  /* 0x000000ffff0b7224 */ /* 0x000fe200078e0a07 */
[----:B------:R-:W4:Y:S01]  /*4350*/  LDL R15, [R1+0x80c] ;  /* 0x00080c00010f7983 */ /* 0x000f220000100800 */
        /* <DEDUP_REMOVED lines=8> */
[----:B0-----:R-:W-:-:S03]  /*43e0*/  IABS R4, R19 ;  /* 0x0000001300047213 */ /* 0x001fc60000000000 */
[----:B------:R-:W4:Y:S01]  /*43f0*/  LDL R19, [R1+0x808] ;  /* 0x0008080001137983 */ /* 0x000f220000100800 */
[----:B------:R-:W-:-:S03]  /*4400*/  IABS R8, R13 ;  /* 0x0000000d00087213 */ /* 0x000fc60000000000 */
[----:B------:R-:W4:Y:S01]  /*4410*/  LDL R13, [R1+0x804] ;  /* 0x00080400010d7983 */ /* 0x000f220000100800 */
[----:B---3--:R-:W-:-:S03]  /*4420*/  IABS R9, R14 ;  /* 0x0000000e00097213 */ /* 0x008fc60000000000 */
[----:B------:R-:W3:Y:S01]  /*4430*/  LDL R14, [R1+0x800] ;  /* 0x00080000010e7983 */ /* 0x000ee20000100800 */
[----:B------:R-:W-:-:S05]  /*4440*/  IABS R10, R18 ;  /* 0x00000012000a7213 */ /* 0x000fca0000000000 */
[----:B------:R-:W-:Y:S02]  /*4450*/  IMAD.MOV.U32 R7, RZ, RZ, R10 ;  /* 0x000000ffff077224 */ /* 0x000fe400078e000a */
[----:B------:R-:W-:-:S04]  /*4460*/  IMAD.HI.U32 R10, R3, R5, RZ ;  /* 0x00000005030a7227 */ /* 0x000fc800078e00ff */
[----:B------:R-:W-:-:S04]  /*4470*/  IMAD.HI.U32 R2, R3, R7, RZ ;  /* 0x0000000703027227 */ /* 0x000fc800078e00ff */
[----:B-1----:R-:W-:Y:S02]  /*4480*/  IMAD.MOV R6, RZ, RZ, -R10 ;  /* 0x000000ffff067224 */ /* 0x002fe400078e0a0a */
[----:B------:R-:W-:Y:S02]  /*4490*/  IMAD.MOV R2, RZ, RZ, -R2 ;  /* 0x000000ffff027224 */ /* 0x000fe400078e0a02 */
[C---:B------:R-:W-:Y:S02]  /*44a0*/  IMAD R10, R29.reuse, R6, R5 ;  /* 0x000000061d0a7224 */ /* 0x040fe400078e0205 */
[----:B------:R-:W-:Y:S02]  /*44b0*/  IMAD.MOV.U32 R5, RZ, RZ, R8 ;  /* 0x000000ffff057224 */ /* 0x000fe400078e0008 */
[----:B------:R-:W-:Y:S02]  /*44c0*/  IMAD.MOV.U32 R6, RZ, RZ, R9 ;  /* 0x000000ffff067224 */ /* 0x000fe400078e0009 */
[----:B------:R-:W-:Y:S01]  /*44d0*/  IMAD R2, R29, R2, R7 ;  /* 0x000000021d027224 */ /* 0x000fe200078e0207 */
[----:B------:R0:W-:Y:S01]  /*44e0*/  STL [R1], R10 ;  /* 0x0000000a01007387 */ /* 0x0001e20000100800 */
[----:B------:R-:W-:Y:S01]  /*44f0*/  IMAD.HI.U32 R8, R3, R4, RZ ;  /* 0x0000000403087227 */ /* 0x000fe200078e00ff */
[----:B--2---:R-:W-:-:S03]  /*4500*/  IABS R7, R12 ;  /* 0x0000000c00077213 */ /* 0x004fc60000000000 */
[C---:B------:R-:W-:Y:S01]  /*4510*/  IMAD.HI.U32 R9, R3.reuse, R5, RZ ;  /* 0x0000000503097227 */ /* 0x040fe200078e00ff */
[----:B------:R1:W-:Y:S03]  /*4520*/  STL [R1+0xc78], R2 ;  /* 0x000c780201007387 */ /* 0x0003e60000100800 */
[----:B0-----:R-:W-:Y:S01]  /*4530*/  IMAD.HI.U32 R10, R3, R6, RZ ;  /* 0x00000006030a7227 */ /* 0x001fe200078e00ff */
[----:B------:R-:W2:Y:S03]  /*4540*/  LDL R17, [R1+0x7f8] ;  /* 0x0007f80001117983 */ /* 0x000ea60000100800 */
[----:B------:R-:W-:Y:S01]  /*4550*/  IMAD.MOV R12, RZ, RZ, -R8 ;  /* 0x000000ffff0c7224 */ /* 0x000fe200078e0a08 */
[----:B----4-:R-:W-:Y:S01]  /*4560*/  IABS R11, R15 ;  /* 0x0000000f000b7213 */ /* 0x010fe20000000000 */
[----:B------:R-:W-:Y:S01]  /*4570*/  IMAD.MOV R9, RZ, RZ, -R9 ;  /* 0x000000ffff097224 */ /* 0x000fe200078e0a09 */
[----:B------:R-:W4:Y:S01]  /*4580*/  LDL R15, [R1+0x7fc] ;  /* 0x0007fc00010f7983 */ /* 0x000f220000100800 */
[----:B------:R-:W-:-:S02]  /*4590*/  IMAD.MOV R10, RZ, RZ, -R10 ;  /* 0x000000ffff0a7224 */ /* 0x000fc400078e0a0a */
[C---:B------:R-:W-:Y:S02]  /*45a0*/  IMAD R4, R29.reuse, R12, R4 ;  /* 0x0000000c1d047224 */ /* 0x040fe400078e0204 */
[C---:B------:R-:W-:Y:S02]  /*45b0*/  IMAD R5, R29.reuse, R9, R5 ;  /* 0x000000091d057224 */ /* 0x040fe400078e0205 */
[----:B------:R-:W-:Y:S01]  /*45c0*/  IMAD R6, R29, R10, R6 ;  /* 0x0000000a1d067224 */ /* 0x000fe200078e0206 */
[----:B------:R0:W-:Y:S01]  /*45d0*/  STL [R1+0xc7c], R4 ;  /* 0x000c7c0401007387 */ /* 0x0001e20000100800 */
[----:B------:R-:W-:-:S03]  /*45e0*/  IMAD.MOV.U32 R8, RZ, RZ, R11 ;  /* 0x000000ffff087224 */ /* 0x000fc600078e000b */
[----:B------:R-:W-:Y:S04]  /*45f0*/  STL [R1+0xc80], R5 ;  /* 0x000c800501007387 */ /* 0x000fe80000100800 */
[----:B------:R-:W-:Y:S01]  /*4600*/  STL [R1+0xc84], R6 ;  /* 0x000c840601007387 */ /* 0x000fe20000100800 */
[----:B------:R-:W-:-:S03]  /*4610*/  IMAD.HI.U32 R11, R3, R7, RZ ;  /* 0x00000007030b7227 */ /* 0x000fc600078e00ff */
[----:B------:R-:W4:Y:S01]  /*4620*/  LDL R18, [R1+0x7f0] ;  /* 0x0007f00001127983 */ /* 0x000f220000100800 */
[----:B------:R-:W-:-:S03]  /*4630*/  IMAD.HI.U32 R10, R3, R8, RZ ;  /* 0x00000008030a7227 */ /* 0x000fc600078e00ff */
[----:B------:R-:W4:Y:S01]  /*4640*/  LDL R23, [R1+0x7f4] ;  /* 0x0007f40001177983 */ /* 0x000f220000100800 */
[----:B------:R-:W-:Y:S01]  /*4650*/  IMAD.MOV R11, RZ, RZ, -R11 ;  /* 0x000000ffff0b7224 */ /* 0x000fe200078e0a0b */
[----:B------:R-:W-:Y:S02]  /*4660*/  IABS R9, R19 ;  /* 0x0000001300097213 */ /* 0x000fe40000000000 */
[----:B------:R-:W4:Y:S01]  /*4670*/  LDL R19, [R1+0x7ec] ;  /* 0x0007ec0001137983 */ /* 0x000f220000100800 */
[----:B------:R-:W-:Y:S01]  /*4680*/  IMAD R7, R29, R11, R7 ;  /* 0x0000000b1d077224 */ /* 0x000fe200078e0207 */
[----:B------:R-:W-:-:S04]  /*4690*/  IABS R12, R13 ;  /* 0x0000000d000c7213 */ /* 0x000fc80000000000 */
[----:B------:R-:W-:Y:S01]  /*46a0*/  STL [R1+0xc88], R7 ;  /* 0x000c880701007387 */ /* 0x000fe20000100800 */
[----:B---3--:R-:W-:Y:S01]  /*46b0*/  IABS R13, R14 ;  /* 0x0000000e000d7213 */ /* 0x008fe20000000000 */
[----:B------:R-:W-:-:S04]  /*46c0*/  IMAD.MOV R14, RZ, RZ, -R10 ;  /* 0x000000ffff0e7224 */ /* 0x000fc800078e0a0a */
[----:B------:R-:W-:-:S05]  /*46d0*/  IMAD R8, R29, R14, R8 ;  /* 0x0000000e1d087224 */ /* 0x000fca00078e0208 */
[----:B------:R-:W-:Y:S04]  /*46e0*/  STL [R1+0xc8c], R8 ;  /* 0x000c8c0801007387 */ /* 0x000fe80000100800 */
[----:B------:R-:W3:Y:S04]  /*46f0*/  LDL R21, [R1+0x7e8] ;  /* 0x0007e80001157983 */ /* 0x000ee80000100800 */
[----:B------:R-:W3:Y:S01]  /*4700*/  LDL R22, [R1+0x7e4] ;  /* 0x0007e40001167983 */ /* 0x000ee20000100800 */
[----:B------:R-:W-:Y:S02]  /*4710*/  IMAD.MOV.U32 R11, RZ, RZ, R13 ;  /* 0x000000ffff0b7224 */ /* 0x000fe400078e000d */
[----:B------:R-:W-:-:S02]  /*4720*/  IMAD.MOV.U32 R10, RZ, RZ, R12 ;  /* 0x000000ffff0a7224 */ /* 0x000fc400078e000c */
[----:B------:R-:W-:-:S04]  /*4730*/  IMAD.HI.U32 R13, R3, R9, RZ ;  /* 0x00000009030d7227 */ /* 0x000fc800078e00ff */
[----:B------:R-:W-:-:S04]  /*4740*/  IMAD.HI.U32 R14, R3, R10, RZ ;  /* 0x0000000a030e7227 */ /* 0x000fc800078e00ff */
[----:B------:R-:W-:Y:S01]  /*4750*/  IMAD.MOV R14, RZ, RZ, -R14 ;  /* 0x000000ffff0e7224 */ /* 0x000fe200078e0a0e */
[----:B--2---:R-:W-:Y:S01]  /*4760*/  IABS R16, R17 ;  /* 0x0000001100107213 */ /* 0x004fe20000000000 */
[----:B------:R-:W-:Y:S01]  /*4770*/  IMAD.MOV R17, RZ, RZ, -R13 ;  /* 0x000000ffff117224 */ /* 0x000fe200078e0a0d */
[----:B----4-:R-:W-:Y:S01]  /*4780*/  IABS R12, R15 ;  /* 0x0000000f000c7213 */ /* 0x010fe20000000000 */
[----:B------:R-:W-:-:S04]  /*4790*/  IMAD.HI.U32 R15, R3, R11, RZ ;  /* 0x0000000b030f7227 */ /* 0x000fc800078e00ff */
[----:B------:R-:W-:Y:S02]  /*47a0*/  IMAD.MOV R15, RZ, RZ, -R15 ;  /* 0x000000ffff0f7224 */ /* 0x000fe400078e0a0f */
[----:B------:R-:W-:Y:S02]  /*47b0*/  IMAD.MOV.U32 R13, RZ, RZ, R16 ;  /* 0x000000ffff0d7224 */ /* 0x000fe400078e0010 */
[----:B------:R-:W-:Y:S02]  /*47c0*/  IMAD R9, R29, R17, R9 ;  /* 0x000000111d097224 */ /* 0x000fe400078e0209 */
[----:B------:R-:W-:-:S04]  /*47d0*/  IMAD.HI.U32 R16, R3, R12, RZ ;  /* 0x0000000c03107227 */ /* 0x000fc800078e00ff */
[C---:B------:R-:W-:Y:S02]  /*47e0*/  IMAD R11, R29.reuse, R15, R11 ;  /* 0x0000000f1d0b7224 */ /* 0x040fe400078e020b */
[----:B------:R-:W-:Y:S02]  /*47f0*/  IMAD R10, R29, R14, R10 ;  /* 0x0000000e1d0a7224 */ /* 0x000fe400078e020a */
[----:B------:R-:W-:Y:S01]  /*4800*/  IMAD.HI.U32 R15, R3, R13, RZ ;  /* 0x0000000d030f7227 */ /* 0x000fe200078e00ff */
[----:B------:R-:W-:Y:S01]  /*4810*/  IABS R17, R18 ;  /* 0x0000001200117213 */ /* 0x000fe20000000000 */
[----:B------:R-:W-:Y:S02]  /*4820*/  STL [R1+0xc90], R9 ;  /* 0x000c900901007387 */ /* 0x000fe40000100800 */
[----:B------:R-:W-:Y:S01]  /*4830*/  IMAD.MOV R16, RZ, RZ, -R16 ;  /* 0x000000ffff107224 */ /* 0x000fe200078e0a10 */
[----:B------:R-:W-:Y:S01]  /*4840*/  IABS R14, R23 ;  /* 0x00000017000e7213 */ /* 0x000fe20000000000 */
[----:B------:R-:W-:Y:S02]  /*4850*/  STL [R1+0xc60], R10 ;  /* 0x000c600a01007387 */ /* 0x000fe40000100800 */
[----:B------:R-:W-:-:S02]  /*4860*/  IMAD R12, R29, R16, R12 ;  /* 0x000000101d0c7224 */ /* 0x000fc400078e020c */
[----:B------:R-:W-:Y:S04]  /*4870*/  STL [R1+0xc64], R11 ;  /* 0x000c640b01007387 */ /* 0x000fe80000100800 */
[----:B------:R-:W2:Y:S01]  /*4880*/  LDL R25, [R1+0x7dc] ;  /* 0x0007dc0001197983 */ /* 0x000ea20000100800 */
[----:B------:R-:W-:Y:S01]  /*4890*/  IABS R18, R19 ;  /* 0x0000001300127213 */ /* 0x000fe20000000000 */
[----:B------:R-:W-:Y:S02]  /*48a0*/  IMAD.MOV R19, RZ, RZ, -R15 ;  /* 0x000000ffff137224 */ /* 0x000fe400078e0a0f */
[----:B------:R-:W4:Y:S02]  /*48b0*/  LDL R23, [R1+0x7d8] ;  /* 0x0007d80001177983 */ /* 0x000f240000100800 */
[----:B------:R-:W-:-:S02]  /*48c0*/  IMAD R13, R29, R19, R13 ;  /* 0x000000131d0d7224 */ /* 0x000fc400078e020d */
[----:B------:R-:W4:Y:S01]  /*48d0*/  LDL R24, [R1+0x7e0] ;  /* 0x0007e00001187983 */ /* 0x000f220000100800 */
[----:B------:R-:W-:-:S03]  /*48e0*/  IMAD.MOV.U32 R15, RZ, RZ, R17 ;  /* 0x000000ffff0f7224 */ /* 0x000fc600078e0011 */
[----:B------:R0:W-:Y:S01]  /*48f0*/  STL [R1+0xc68], R12 ;  /* 0x000c680c01007387 */ /* 0x0001e20000100800 */
[----:B------:R-:W-:-:S03]  /*4900*/  IMAD.MOV.U32 R16, RZ, RZ, R18 ;  /* 0x000000ffff107224 */ /* 0x000fc600078e0012 */
[----:B------:R-:W-:Y:S04]  /*4910*/  STL [R1+0xc6c], R13 ;  /* 0x000c6c0d01007387 */ /* 0x000fe80000100800 */
[----:B------:R-:W4:Y:S01]  /*4920*/  LDL R26, [R1+0x7d4] ;  /* 0x0007d400011a7983 */ /* 0x000f220000100800 */
[----:B------:R-:W-:-:S03]  /*4930*/  IMAD.HI.U32 R18, R3, R14, RZ ;  /* 0x0000000e03127227 */ /* 0x000fc600078e00ff */
[----:B------:R-:W4:Y:S01]  /*4940*/  LDL R27, [R1+0x7d0] ;  /* 0x0007d000011b7983 */ /* 0x000f220000100800 */
[----:B------:R-:W-:-:S04]  /*4950*/  IMAD.HI.U32 R19, R3, R15, RZ ;  /* 0x0000000f03137227 */ /* 0x000fc800078e00ff */
[----:B------:R-:W-:-:S04]  /*4960*/  IMAD.HI.U32 R20, R3, R16, RZ ;  /* 0x0000001003147227 */ /* 0x000fc800078e00ff */
[----:B------:R-:W-:Y:S02]  /*4970*/  IMAD.MOV R19, RZ, RZ, -R19 ;  /* 0x000000ffff137224 */ /* 0x000fe400078e0a13 */
[----:B------:R-:W-:Y:S02]  /*4980*/  IMAD.MOV R20, RZ, RZ, -R20 ;  /* 0x000000ffff147224 */ /* 0x000fe400078e0a14 */
[C---:B------:R-:W-:Y:S02]  /*4990*/  IMAD R15, R29.reuse, R19, R15 ;  /* 0x000000131d0f7224 */ /* 0x040fe400078e020f */
[----:B------:R-:W-:Y:S01]  /*49a0*/  IMAD R16, R29, R20, R16 ;  /* 0x000000141d107224 */ /* 0x000fe200078e0210 */
[----:B---3--:R-:W-:Y:S02]  /*49b0*/  IABS R17, R21 ;  /* 0x0000001500117213 */ /* 0x008fe40000000000 */
[----:B------:R-:W-:Y:S01]  /*49c0*/  IABS R21, R22 ;  /* 0x0000001600157213 */ /* 0x000fe20000000000 */
[----:B------:R-:W-:-:S04]  /*49d0*/  IMAD.MOV R22, RZ, RZ, -R18 ;  /* 0x000000ffff167224 */ /* 0x000fc800078e0a12 */
[----:B------:R-:W-:-:S05]  /*49e0*/  IMAD R14, R29, R22, R14 ;  /* 0x000000161d0e7224 */ /* 0x000fca00078e020e */
[----:B------:R-:W-:Y:S04]  /*49f0*/  STL [R1+0xc70], R14 ;  /* 0x000c700e01007387 */ /* 0x000fe80000100800 */
[----:B------:R-:W-:Y:S04]  /*4a00*/  STL [R1+0xc74], R15 ;  /* 0x000c740f01007387 */ /* 0x000fe80000100800 */
[----:B------:R-:W-:Y:S04]  /*4a10*/  STL [R1+0xc94], R16 ;  /* 0x000c941001007387 */ /* 0x000fe80000100800 */
[----:B-1----:R-:W3:Y:S01]  /*4a20*/  LDL R2, [R1+0x7c8] ;  /* 0x0007c80001027983 */ /* 0x002ee20000100800 */
[----:B------:R-:W-:-:S02]  /*4a30*/  IMAD.MOV.U32 R18, RZ, RZ, R21 ;  /* 0x000000ffff127224 */ /* 0x000fc400078e0015 */
[C---:B------:R-:W-:Y:S01]  /*4a40*/  IMAD.HI.U32 R21, R3.reuse, R17, RZ ;  /* 0x0000001103157227 */ /* 0x040fe200078e00ff */
[----:B0-----:R-:W3:Y:S04]  /*4a50*/  LDL R4, [R1+0x7cc] ;  /* 0x0007cc0001047983 */ /* 0x001ee80000100800 */
[----:B------:R-:W3:Y:S01]  /*4a60*/  LDL.LU R12, [R1+0x1e8] ;  /* 0x0001e800010c7983 */ /* 0x000ee20000300800 */
[----:B------:R-:W-:-:S03]  /*4a70*/  IMAD.HI.U32 R20, R3, R18, RZ ;  /* 0x0000001203147227 */ /* 0x000fc600078e00ff */
[----:B------:R-:W3:Y:S01]  /*4a80*/  LDL.LU R11, [R1+0x6c] ;  /* 0x00006c00010b7983 */ /* 0x000ee20000300800 */
[----:B------:R-:W-:-:S03]  /*4a90*/  IMAD.MOV R21, RZ, RZ, -R21 ;  /* 0x000000ffff157224 */ /* 0x000fc600078e0a15 */
[----:B------:R-:W3:Y:S01]  /*4aa0*/  LDL.LU R10, [R1+0x68] ;  /* 0x00006800010a7983 */ /* 0x000ee20000300800 */
[----:B------:R-:W-:-:S03]  /*4ab0*/  IMAD R17, R29, R21, R17 ;  /* 0x000000151d117224 */ /* 0x000fc600078e0211 */
[----:B------:R-:W3:Y:S04]  /*4ac0*/  LDL.LU R6, [R1+0x64] ;  /* 0x0000640001067983 */ /* 0x000ee80000300800 */
[----:B------:R-:W3:Y:S01]  /*4ad0*/  LDL.LU R5, [R1+0x60] ;  /* 0x0000600001057983 */ /* 0x000ee20000300800 */
[----:B--2---:R-:W-:Y:S02]  /*4ae0*/  IABS R22, R25 ;  /* 0x0000001900167213 */ /* 0x004fe40000000000 */
[----:B----4-:R-:W-:Y:S02]  /*4af0*/  IABS R23, R23 ;  /* 0x0000001700177213 */ /* 0x010fe40000000000 */
[----:B------:R-:W-:Y:S01]  /*4b00*/  IABS R19, R24 ;  /* 0x0000001800137213 */ /* 0x000fe20000000000 */
[----:B------:R-:W-:-:S02]  /*4b10*/  IMAD.MOV R24, RZ, RZ, -R20 ;  /* 0x000000ffff187224 */ /* 0x000fc400078e0a14 */
[----:B------:R-:W-:Y:S02]  /*4b20*/  IMAD.MOV.U32 R20, RZ, RZ, R22 ;  /* 0x000000ffff147224 */ /* 0x000fe400078e0016 */
[----:B------:R-:W-:Y:S02]  /*4b30*/  IMAD.MOV.U32 R21, RZ, RZ, R23 ;  /* 0x000000ffff157224 */ /* 0x000fe400078e0017 */
[----:B------:R-:W-:Y:S02]  /*4b40*/  IMAD R18, R29, R24, R18 ;  /* 0x000000181d127224 */ /* 0x000fe400078e0212 */
[----:B------:R-:W-:Y:S01]  /*4b50*/  IMAD.HI.U32 R23, R3, R19, RZ ;  /* 0x0000001303177227 */ /* 0x000fe200078e00ff */
[----:B------:R-:W-:-:S03]  /*4b60*/  IABS R22, R26 ;  /* 0x0000001a00167213 */ /* 0x000fc60000000000 */
[----:B------:R-:W-:Y:S01]  /*4b70*/  IMAD.HI.U32 R24, R3, R20, RZ ;  /* 0x0000001403187227 */ /* 0x000fe200078e00ff */
[----:B------:R-:W-:-:S03]  /*4b80*/  IABS R26, R27 ;  /* 0x0000001b001a7213 */ /* 0x000fc60000000000 */
[----:B------:R-:W-:-:S04]  /*4b90*/  IMAD.HI.U32 R25, R3, R21, RZ ;  /* 0x0000001503197227 */ /* 0x000fc800078e00ff */
[----:B------:R-:W-:Y:S02]  /*4ba0*/  IMAD.MOV R27, RZ, RZ, -R23 ;  /* 0x000000ffff1b7224 */ /* 0x000fe400078e0a17 */
[----:B------:R-:W-:Y:S02]  /*4bb0*/  IMAD.MOV R24, RZ, RZ, -R24 ;  /* 0x000000ffff187224 */ /* 0x000fe400078e0a18 */
[----:B------:R-:W-:Y:S02]  /*4bc0*/  IMAD.MOV R25, RZ, RZ, -R25 ;  /* 0x000000ffff197224 */ /* 0x000fe400078e0a19 */
[----:B------:R-:W-:Y:S02]  /*4bd0*/  IMAD.MOV.U32 R23, RZ, RZ, R26 ;  /* 0x000000ffff177224 */ /* 0x000fe400078e001a */
[----:B------:R-:W-:-:S04]  /*4be0*/  IMAD.HI.U32 R26, R3, R22, RZ ;  /* 0x00000016031a7227 */ /* 0x000fc800078e00ff */
[C---:B------:R-:W-:Y:S02]  /*4bf0*/  IMAD R20, R29.reuse, R24, R20 ;  /* 0x000000181d147224 */ /* 0x040fe400078e0214 */
[----:B------:R-:W-:Y:S02]  /*4c00*/  IMAD R21, R29, R25, R21 ;  /* 0x000000191d157224 */ /* 0x000fe400078e0215 */
[----:B------:R-:W-:-:S04]  /*4c10*/  IMAD.HI.U32 R25, R3, R23, RZ ;  /* 0x0000001703197227 */ /* 0x000fc800078e00ff */
[----:B------:R-:W-:Y:S02]  /*4c20*/  IMAD.MOV R24, RZ, RZ, -R26 ;  /* 0x000000ffff187224 */ /* 0x000fe400078e0a1a */
[C---:B------:R-:W-:Y:S01]  /*4c30*/  IMAD R19, R29.reuse, R27, R19 ;  /* 0x0000001b1d137224 */ /* 0x040fe200078e0213 */
[----:B------:R-:W-:Y:S01]  /*4c40*/  STL [R1+0xc98], R17 ;  /* 0x000c981101007387 */ /* 0x000fe20000100800 */
[----:B------:R-:W-:Y:S02]  /*4c50*/  IMAD.MOV R25, RZ, RZ, -R25 ;  /* 0x000000ffff197224 */ /* 0x000fe400078e0a19 */
[C---:B------:R-:W-:Y:S01]  /*4c60*/  IMAD R22, R29.reuse, R24, R22 ;  /* 0x000000181d167224 */ /* 0x040fe200078e0216 */
[----:B------:R-:W-:Y:S01]  /*4c70*/  STL [R1+0xc9c], R18 ;  /* 0x000c9c1201007387 */ /* 0x000fe20000100800 */
[----:B------:R-:W-:-:S03]  /*4c80*/  IMAD R23, R29, R25, R23 ;  /* 0x000000191d177224 */ /* 0x000fc600078e0217 */
[----:B------:R0:W-:Y:S04]  /*4c90*/  STL [R1+0xca0], R19 ;  /* 0x000ca01301007387 */ /* 0x0001e80000100800 */
[----:B------:R-:W-:Y:S04]  /*4ca0*/  STL [R1+0xca4], R20 ;  /* 0x000ca41401007387 */ /* 0x000fe80000100800 */
[----:B------:R1:W-:Y:S04]  /*4cb0*/  STL [R1+0xca8], R21 ;  /* 0x000ca81501007387 */ /* 0x0003e80000100800 */
[----:B------:R-:W-:Y:S01]  /*4cc0*/  STL [R1+0xcac], R22 ;  /* 0x000cac1601007387 */ /* 0x000fe20000100800 */
[----:B---3--:R-:W-:-:S03]  /*4cd0*/  IABS R25, R2 ;  /* 0x0000000200197213 */ /* 0x008fc60000000000 */
[----:B------:R-:W2:Y:S04]  /*4ce0*/  LDL.LU R2, [R1+0x5c] ;  /* 0x00005c0001027983 */ /* 0x000ea80000300800 */
[----:B0-----:R-:W3:Y:S04]  /*4cf0*/  LDL.LU R19, [R1+0x58] ;  /* 0x0000580001137983 */ /* 0x001ee80000300800 */
[----:B------:R-:W4:Y:S04]  /*4d00*/  LDL.LU R18, [R1+0x54] ;  /* 0x0000540001127983 */ /* 0x000f280000300800 */
[----:B------:R-:W4:Y:S04]  /*4d10*/  LDL.LU R17, [R1+0x50] ;  /* 0x0000500001117983 */ /* 0x000f280000300800 */
[----:B------:R-:W4:Y:S04]  /*4d20*/  LDL.LU R16, [R1+0x4c] ;  /* 0x00004c0001107983 */ /* 0x000f280000300800 */
[----:B------:R-:W4:Y:S04]  /*4d30*/  LDL.LU R15, [R1+0x48] ;  /* 0x00004800010f7983 */ /* 0x000f280000300800 */
[----:B-1----:R-:W4:Y:S04]  /*4d40*/  LDL.LU R21, [R1+0x44] ;  /* 0x0000440001157983 */ /* 0x002f280000300800 */
[----:B------:R-:W4:Y:S04]  /*4d50*/  LDL.LU R27, [R1+0x40] ;  /* 0x00004000011b7983 */ /* 0x000f280000300800 */
[----:B------:R-:W4:Y:S04]  /*4d60*/  LDL.LU R14, [R1+0x3c] ;  /* 0x00003c00010e7983 */ /* 0x000f280000300800 */
[----:B------:R-:W4:Y:S04]  /*4d70*/  LDL.LU R9, [R1+0x38] ;  /* 0x0000380001097983 */ /* 0x000f280000300800 */
[----:B------:R-:W4:Y:S04]  /*4d80*/  LDL.LU R8, [R1+0x34] ;  /* 0x0000340001087983 */ /* 0x000f280000300800 */
[----:B------:R-:W4:Y:S01]  /*4d90*/  LDL.LU R7, [R1+0x30] ;  /* 0x0000300001077983 */ /* 0x000f220000300800 */
[----:B------:R-:W-:-:S02]  /*4da0*/  ISETP.GT.U32.AND P5, PT, R28, R12, PT ;  /* 0x0000000c1c00720c */ /* 0x000fc40003fa4070 */
[C---:B------:R-:W-:Y:S02]  /*4db0*/  ISETP.GT.U32.AND P3, PT, R29.reuse, R0, PT ;  /* 0x000000001d00720c */ /* 0x040fe40003f64070 */
[C---:B------:R-:W-:Y:S02]  /*4dc0*/  ISETP.GT.U32.AND P2, PT, R29.reuse, R11, PT ;  /* 0x0000000b1d00720c */ /* 0x040fe40003f44070 */
[C---:B------:R-:W-:Y:S02]  /*4dd0*/  ISETP.GT.U32.AND P0, PT, R29.reuse, R5, PT ;  /* 0x000000051d00720c */ /* 0x040fe40003f04070 */
[----:B------:R-:W-:-:S05]  /*4de0*/  ISETP.GT.U32.AND P1, PT, R29, R10, PT ;  /* 0x0000000a1d00720c */ /* 0x000fca0003f24070 */
[----:B------:R-:W-:Y:S02]  /*4df0*/  @!P5 IMAD.IADD R12, R12, 0x1, -R28 ;  /* 0x000000010c0cd824 */ /* 0x000fe400078e0a1c */
[--C-:B------:R-:W-:Y:S01]  /*4e00*/  @!P3 IMAD.IADD R0, R0, 0x1, -R29.reuse ;  /* 0x000000010000b824 */ /* 0x100fe200078e0a1d */
[----:B------:R-:W-:Y:S02]  /*4e10*/  ISETP.GT.U32.AND P4, PT, R29, R6, PT ;  /* 0x000000061d00720c */ /* 0x000fe40003f84070 */
[----:B------:R-:W-:Y:S01]  /*4e20*/  ISETP.GT.U32.AND P3, PT, R28, R12, PT ;  /* 0x0000000c1c00720c */ /* 0x000fe20003f64070 */
[--C-:B------:R-:W-:Y:S01]  /*4e30*/  @!P2 IMAD.IADD R11, R11, 0x1, -R29.reuse ;  /* 0x000000010b0ba824 */ /* 0x100fe200078e0a1d */
[----:B------:R-:W-:Y:S01]  /*4e40*/  ISETP.GT.U32.AND P2, PT, R29, R0, PT ;  /* 0x000000001d00720c */ /* 0x000fe20003f44070 */
[--C-:B------:R-:W-:Y:S02]  /*4e50*/  @!P0 IMAD.IADD R5, R5, 0x1, -R29.reuse ;  /* 0x0000000105058824 */ /* 0x100fe400078e0a1d */
[----:B------:R-:W-:-:S03]  /*4e60*/  @!P1 IMAD.IADD R10, R10, 0x1, -R29 ;  /* 0x000000010a0a9824 */ /* 0x000fc600078e0a1d */
[C---:B------:R-:W-:Y:S02]  /*4e70*/  ISETP.GT.U32.AND P6, PT, R29.reuse, R5, PT ;  /* 0x000000051d00720c */ /* 0x040fe40003fc4070 */
[C---:B------:R-:W-:Y:S01]  /*4e80*/  ISETP.GT.U32.AND P5, PT, R29.reuse, R11, PT ;  /* 0x0000000b1d00720c */ /* 0x040fe20003fa4070 */
[--C-:B------:R-:W-:Y:S02]  /*4e90*/  @!P4 IMAD.IADD R6, R6, 0x1, -R29.reuse ;  /* 0x000000010606c824 */ /* 0x100fe400078e0a1d */
[----:B------:R-:W-:Y:S01]  /*4ea0*/  @!P3 IMAD.IADD R12, R12, 0x1, -R28 ;  /* 0x000000010c0cb824 */ /* 0x000fe200078e0a1c */
[C---:B------:R-:W-:Y:S01]  /*4eb0*/  ISETP.GT.U32.AND P1, PT, R29.reuse, R10, PT ;  /* 0x0000000a1d00720c */ /* 0x040fe20003f24070 */
[----:B------:R-:W-:Y:S01]  /*4ec0*/  @!P2 IMAD.IADD R0, R0, 0x1, -R29 ;  /* 0x000000010000a824 */ /* 0x000fe200078e0a1d */
[----:B------:R-:W-:Y:S02]  /*4ed0*/  IABS R26, R4 ;  /* 0x00000004001a7213 */ /* 0x000fe40000000000 */
[----:B------:R-:W4:Y:S01]  /*4ee0*/  LDL.LU R4, [R1+0x180] ;  /* 0x0001800001047983 */ /* 0x000f220000300800 */
[----:B------:R-:W-:-:S02]  /*4ef0*/  ISETP.GT.U32.AND P0, PT, R29, R6, PT ;  /* 0x000000061d00720c */ /* 0x000fc40003f04070 */
[--C-:B------:R-:W-:Y:S02]  /*4f00*/  @!P6 IMAD.IADD R5, R5, 0x1, -R29.reuse ;  /* 0x000000010505e824 */ /* 0x100fe400078e0a1d */
[----:B------:R-:W-:-:S04]  /*4f10*/  @!P5 IMAD.IADD R11, R11, 0x1, -R29 ;  /* 0x000000010b0bd824 */ /* 0x000fc800078e0a1d */
[--C-:B------:R-:W-:Y:S01]  /*4f20*/  @!P1 IMAD.IADD R10, R10, 0x1, -R29.reuse ;  /* 0x000000010a0a9824 */ /* 0x100fe200078e0a1d */
[----:B------:R-:W-:Y:S04]  /*4f30*/  STL [R1+0x1e8], R12 ;  /* 0x0001e80c01007387 */ /* 0x000fe80000100800 */
[----:B------:R-:W-:Y:S01]  /*4f40*/  @!P0 IMAD.IADD R6, R6, 0x1, -R29 ;  /* 0x0000000106068824 */ /* 0x000fe200078e0a1d */
[----:B------:R-:W-:Y:S04]  /*4f50*/  STL [R1+0x6c], R11 ;  /* 0x00006c0b01007387 */ /* 0x000fe80000100800 */
[----:B------:R0:W-:Y:S04]  /*4f60*/  STL [R1+0x68], R10 ;  /* 0x0000680a01007387 */ /* 0x0001e80000100800 */
[----:B0-----:R-:W4:Y:S04]  /*4f70*/  LDL R10, [R1+0x7c4] ;  /* 0x0007c400010a7983 */ /* 0x001f280000100800 */
[----:B------:R0:W-:Y:S04]  /*4f80*/  STL [R1+0x64], R6 ;  /* 0x0000640601007387 */ /* 0x0001e80000100800 */
[----:B0-----:R-:W4:Y:S04]  /*4f90*/  LDL.LU R6, [R1+0x164] ;  /* 0x0001640001067983 */ /* 0x001f280000300800 */
[----:B------:R-:W4:Y:S04]  /*4fa0*/  LDL.LU R13, [R1+0x170] ;  /* 0x00017000010d7983 */ /* 0x000f280000300800 */
[----:B------:R0:W-:Y:S04]  /*4fb0*/  STL [R1+0x60], R5 ;  /* 0x0000600501007387 */ /* 0x0001e80000100800 */
[----:B------:R-:W4:Y:S04]  /*4fc0*/  LDL.LU R12, [R1+0x178] ;  /* 0x00017800010c7983 */ /* 0x000f280000300800 */
[----:B------:R-:W4:Y:S04]  /*4fd0*/  LDL.LU R11, [R1+0x168] ;  /* 0x00016800010b7983 */ /* 0x000f280000300800 */
[----:B0-----:R-:W4:Y:S01]  /*4fe0*/  LDL.LU R5, [R1+0x16c] ;  /* 0x00016c0001057983 */ /* 0x001f220000300800 */
[----:B--2---:R-:W-:-:S02]  /*4ff0*/  ISETP.GT.U32.AND P3, PT, R29, R2, PT ;  /* 0x000000021d00720c */ /* 0x004fc40003f64070 */
[C---:B---3--:R-:W-:Y:S02]  /*5000*/  ISETP.GT.U32.AND P4, PT, R29.reuse, R19, PT ;  /* 0x000000131d00720c */ /* 0x048fe40003f84070 */
[----:B----4-:R-:W-:-:S09]  /*5010*/  ISETP.GT.U32.AND P2, PT, R29, R18, PT ;  /* 0x000000121d00720c */ /* 0x010fd20003f44070 */
[--C-:B------:R-:W-:Y:S01]  /*5020*/  @!P3 IMAD.IADD R2, R2, 0x1, -R29.reuse ;  /* 0x000000010202b824 */ /* 0x100fe200078e0a1d */
[----:B------:R-:W-:Y:S01]  /*5030*/  ISETP.GT.U32.AND P5, PT, R29, R17, PT ;  /* 0x000000111d00720c */ /* 0x000fe20003fa4070 */
[--C-:B------:R-:W-:Y:S01]  /*5040*/  @!P4 IMAD.IADD R19, R19, 0x1, -R29.reuse ;  /* 0x000000011313c824 */ /* 0x100fe200078e0a1d */
[C---:B------:R-:W-:Y:S02]  /*5050*/  ISETP.GT.U32.AND P1, PT, R29.reuse, R16, PT ;  /* 0x000000101d00720c */ /* 0x040fe40003f24070 */
[C---:B------:R-:W-:Y:S02]  /*5060*/  ISETP.GT.U32.AND P6, PT, R29.reuse, R21, PT ;  /* 0x000000151d00720c */ /* 0x040fe40003fc4070 */
[C---:B------:R-:W-:Y:S01]  /*5070*/  ISETP.GT.U32.AND P3, PT, R29.reuse, R27, PT ;  /* 0x0000001b1d00720c */ /* 0x040fe20003f64070 */
[----:B------:R-:W-:Y:S01]  /*5080*/  @!P2 IMAD.IADD R18, R18, 0x1, -R29 ;  /* 0x000000011212a824 */ /* 0x000fe200078e0a1d */
[C---:B------:R-:W-:Y:S02]  /*5090*/  ISETP.GT.U32.AND P4, PT, R29.reuse, R14, PT ;  /* 0x0000000e1d00720c */ /* 0x040fe40003f84070 */
[----:B------:R-:W-:-:S07]  /*50a0*/  ISETP.GT.U32.AND P2, PT, R29, R9, PT ;  /* 0x000000091d00720c */ /* 0x000fce0003f44070 */
[--C-:B------:R-:W-:Y:S01]  /*50b0*/  @!P6 IMAD.IADD R21, R21, 0x1, -R29.reuse ;  /* 0x000000011515e824 */ /* 0x100fe200078e0a1d */
[----:B------:R-:W-:Y:S01]  /*50c0*/  ISETP.GT.U32.AND P6, PT, R29, R2, PT ;  /* 0x000000021d00720c */ /* 0x000fe20003fc4070 */
[--C-:B------:R-:W-:Y:S01]  /*50d0*/  @!P5 IMAD.IADD R17, R17, 0x1, -R29.reuse ;  /* 0x000000011111d824 */ /* 0x100fe200078e0a1d */
[----:B------:R-:W-:Y:S01]  /*50e0*/  ISETP.GT.U32.AND P0, PT, R29, R15, PT ;  /* 0x0000000f1d00720c */ /* 0x000fe20003f04070 */
[--C-:B------:R-:W-:Y:S01]  /*50f0*/  @!P3 IMAD.IADD R27, R27, 0x1, -R29.reuse ;  /* 0x000000011b1bb824 */ /* 0x100fe200078e0a1d */
[C---:B------:R-:W-:Y:S01]  /*5100*/  ISETP.GT.U32.AND P3, PT, R29.reuse, R19, PT ;  /* 0x000000131d00720c */ /* 0x040fe20003f64070 */
[--C-:B------:R-:W-:Y:S01]  /*5110*/  @!P1 IMAD.IADD R16, R16, 0x1, -R29.reuse ;  /* 0x0000000110109824 */ /* 0x100fe200078e0a1d */
[C---:B------:R-:W-:Y:S01]  /*5120*/  ISETP.GT.U32.AND P5, PT, R29.reuse, R8, PT ;  /* 0x000000081d00720c */ /* 0x040fe20003fa4070 */
[--C-:B------:R-:W-:Y:S01]  /*5130*/  @!P4 IMAD.IADD R14, R14, 0x1, -R29.reuse ;  /* 0x000000010e0ec824 */ /* 0x100fe200078e0a1d */
[C---:B------:R-:W-:Y:S02]  /*5140*/  ISETP.GT.U32.AND P4, PT, R29.reuse, R18, PT ;  /* 0x000000121d00720c */ /* 0x040fe40003f84070 */
[----:B------:R-:W-:Y:S01]  /*5150*/  ISETP.GT.U32.AND P1, PT, R29, R7, PT ;  /* 0x000000071d00720c */ /* 0x000fe20003f24070 */
[--C-:B------:R-:W-:Y:S01]  /*5160*/  @!P2 IMAD.IADD R9, R9, 0x1, -R29.reuse ;  /* 0x000000010909a824 */ /* 0x100fe200078e0a1d */
[----:B------:R-:W-:Y:S01]  /*5170*/  ISETP.GT.U32.AND P2, PT, R29, R17, PT ;  /* 0x000000111d00720c */ /* 0x000fe20003f44070 */
[----:B------:R-:W-:-:S02]  /*5180*/  @!P6 IMAD.IADD R2, R2, 0x1, -R29 ;  /* 0x000000010202e824 */ /* 0x000fc400078e0a1d */
[--C-:B------:R-:W-:Y:S02]  /*5190*/  @!P0 IMAD.IADD R15, R15, 0x1, -R29.reuse ;  /* 0x000000010f0f8824 */ /* 0x100fe400078e0a1d */
[--C-:B------:R-:W-:Y:S02]  /*51a0*/  @!P3 IMAD.IADD R19, R19, 0x1, -R29.reuse ;  /* 0x000000011313b824 */ /* 0x100fe400078e0a1d */
[--C-:B------:R-:W-:Y:S01]  /*51b0*/  @!P5 IMAD.IADD R8, R8, 0x1, -R29.reuse ;  /* 0x000000010808d824 */ /* 0x100fe200078e0a1d */
[----:B------:R-:W-:Y:S01]  /*51c0*/  ISETP.GT.U32.AND P5, PT, R29, R16, PT ;  /* 0x000000101d00720c */ /* 0x000fe20003fa4070 */
[--C-:B------:R-:W-:Y:S01]  /*51d0*/  @!P4 IMAD.IADD R18, R18, 0x1, -R29.reuse ;  /* 0x000000011212c824 */ /* 0x100fe200078e0a1d */
[----:B------:R0:W-:Y:S01]  /*51e0*/  STL [R1+0x5c], R2 ;  /* 0x00005c0201007387 */ /* 0x0001e20000100800 */
[--C-:B------:R-:W-:Y:S01]  /*51f0*/  @!P1 IMAD.IADD R7, R7, 0x1, -R29.reuse ;  /* 0x0000000107079824 */ /* 0x100fe200078e0a1d */
[----:B------:R-:W-:Y:S01]  /*5200*/  ISETP.GT.U32.AND P1, PT, R29, R15, PT ;  /* 0x0000000f1d00720c */ /* 0x000fe20003f24070 */
[--C-:B------:R-:W-:Y:S01]  /*5210*/  @!P2 IMAD.IADD R17, R17, 0x1, -R29.reuse ;  /* 0x000000011111a824 */ /* 0x100fe200078e0a1d */
[----:B0-----:R-:W2:Y:S04]  /*5220*/  LDL.LU R2, [R1+0x148] ;  /* 0x0001480001027983 */ /* 0x001ea80000300800 */
[----:B------:R0:W-:Y:S04]  /*5230*/  STL [R1+0x58], R19 ;  /* 0x0000581301007387 */ /* 0x0001e80000100800 */
[----:B------:R-:W3:Y:S04]  /*5240*/  LDL.LU R20, [R1+0x154] ;  /* 0x0001540001147983 */ /* 0x000ee80000300800 */
[----:B------:R1:W-:Y:S04]  /*5250*/  STL [R1+0x54], R18 ;  /* 0x0000541201007387 */ /* 0x0003e80000100800 */
[----:B0-----:R-:W4:Y:S04]  /*5260*/  LDL.LU R19, [R1+0x160] ;  /* 0x0001600001137983 */ /* 0x001f280000300800 */
[----:B------:R0:W-:Y:S04]  /*5270*/  STL [R1+0x50], R17 ;  /* 0x0000501101007387 */ /* 0x0001e80000100800 */
[----:B-1----:R-:W2:Y:S01]  /*5280*/  LDL.LU R18, [R1+0x14c] ;  /* 0x00014c0001127983 */ /* 0x002ea20000300800 */
[----:B------:R-:W-:-:S03]  /*5290*/  @!P5 IMAD.IADD R16, R16, 0x1, -R29 ;  /* 0x000000011010d824 */ /* 0x000fc600078e0a1d */
[----:B0-----:R-:W2:Y:S01]  /*52a0*/  LDL.LU R17, [R1+0x150] ;  /* 0x0001500001117983 */ /* 0x001ea20000300800 */
[----:B------:R-:W-:-:S03]  /*52b0*/  @!P1 IMAD.IADD R15, R15, 0x1, -R29 ;  /* 0x000000010f0f9824 */ /* 0x000fc600078e0a1d */
[----:B------:R0:W-:Y:S04]  /*52c0*/  STL [R1+0x4c], R16 ;  /* 0x00004c1001007387 */ /* 0x0001e80000100800 */
[----:B0-----:R-:W2:Y:S04]  /*52d0*/  LDL.LU R16, [R1+0x128] ;  /* 0x0001280001107983 */ /* 0x001ea80000300800 */
[----:B------:R0:W-:Y:S04]  /*52e0*/  STL [R1+0x48], R15 ;  /* 0x0000480f01007387 */ /* 0x0001e80000100800 */
[----:B0-----:R-:W2:Y:S01]  /*52f0*/  LDL.LU R15, [R1+0x138] ;  /* 0x00013800010f7983 */ /* 0x001ea20000300800 */
[C---:B------:R-:W-:Y:S01]  /*5300*/  ISETP.GT.U32.AND P0, PT, R29.reuse, R4, PT ;  /* 0x000000041d00720c */ /* 0x040fe20003f04070 */
[----:B------:R-:W-:Y:S01]  /*5310*/  IMAD.MOV.U32 R24, RZ, RZ, R26 ;  /* 0x000000ffff187224 */ /* 0x000fe200078e001a */
[----:B------:R-:W-:-:S03]  /*5320*/  ISETP.GT.U32.AND P3, PT, R29, R27, PT ;  /* 0x0000001b1d00720c */ /* 0x000fc60003f64070 */
[----:B------:R-:W-:Y:S01]  /*5330*/  IMAD.HI.U32 R26, R3, R24, RZ ;  /* 0x00000018031a7227 */ /* 0x000fe200078e00ff */
[----:B------:R-:W-:-:S07]  /*5340*/  ISETP.GT.U32.AND P4, PT, R29, R14, PT ;  /* 0x0000000e1d00720c */ /* 0x000fce0003f84070 */
[----:B------:R-:W-:Y:S01]  /*5350*/  @!P0 IMAD.IADD R4, R4, 0x1, -R29 ;  /* 0x0000000104048824 */ /* 0x000fe200078e0a1d */
[C---:B------:R-:W-:Y:S01]  /*5360*/  ISETP.GT.U32.AND P0, PT, R29.reuse, R21, PT ;  /* 0x000000151d00720c */ /* 0x040fe20003f04070 */
[----:B------:R-:W-:Y:S01]  /*5370*/  IMAD.MOV R26, RZ, RZ, -R26 ;  /* 0x000000ffff1a7224 */ /* 0x000fe200078e0a1a */
[C---:B------:R-:W-:Y:S02]  /*5380*/  ISETP.GT.U32.AND P2, PT, R29.reuse, R9, PT ;  /* 0x000000091d00720c */ /* 0x040fe40003f44070 */
[C---:B------:R-:W-:Y:S01]  /*5390*/  ISETP.GT.U32.AND P6, PT, R29.reuse, R4, PT ;  /* 0x000000041d00720c */ /* 0x040fe20003fc4070 */
[----:B------:R-:W-:Y:S02]  /*53a0*/  IMAD R24, R29, R26, R24 ;  /* 0x0000001a1d187224 */ /* 0x000fe400078e0218 */
[----:B------:R-:W-:Y:S01]  /*53b0*/  IMAD.HI.U32 R26, R3, R25, RZ ;  /* 0x00000019031a7227 */ /* 0x000fe200078e00ff */
[----:B------:R-:W-:-:S05]  /*53c0*/  ISETP.GT.U32.AND P5, PT, R29, R8, PT ;  /* 0x000000081d00720c */ /* 0x000fca0003fa4070 */
[--C-:B------:R-:W-:Y:S01]  /*53d0*/  @!P0 IMAD.IADD R21, R21, 0x1, -R29.reuse ;  /* 0x0000000115158824 */ /* 0x100fe200078e0a1d */
[----:B------:R-:W-:Y:S01]  /*53e0*/  ISETP.GT.U32.AND P0, PT, R29, R6, PT ;  /* 0x000000061d00720c */ /* 0x000fe20003f04070 */
[----:B------:R-:W-:Y:S02]  /*53f0*/  IMAD.MOV R26, RZ, RZ, -R26 ;  /* 0x000000ffff1a7224 */ /* 0x000fe400078e0a1a */
[--C-:B------:R-:W-:Y:S01]  /*5400*/  @!P3 IMAD.IADD R27, R27, 0x1, -R29.reuse ;  /* 0x000000011b1bb824 */ /* 0x100fe200078e0a1d */
[C---:B------:R-:W-:Y:S01]  /*5410*/  ISETP.GT.U32.AND P3, PT, R29.reuse, R13, PT ;  /* 0x0000000d1d00720c */ /* 0x040fe20003f64070 */
[----:B------:R-:W-:Y:S01]  /*5420*/  @!P4 IMAD.IADD R14, R14, 0x1, -R29 ;  /* 0x000000010e0ec824 */ /* 0x000fe200078e0a1d */
[C---:B------:R-:W-:Y:S01]  /*5430*/  ISETP.GT.U32.AND P4, PT, R29.reuse, R12, PT ;  /* 0x0000000c1d00720c */ /* 0x040fe20003f84070 */
[C---:B------:R-:W-:Y:S01]  /*5440*/  IMAD R25, R29.reuse, R26, R25 ;  /* 0x0000001a1d197224 */ /* 0x040fe200078e0219 */
[----:B------:R-:W-:Y:S02]  /*5450*/  IABS R26, R10 ;  /* 0x0000000a001a7213 */ /* 0x000fe40000000000 */
[----:B------:R-:W2:Y:S01]  /*5460*/  LDL.LU R10, [R1+0x13c] ;  /* 0x00013c00010a7983 */ /* 0x000ea20000300800 */
[----:B------:R-:W-:Y:S01]  /*5470*/  ISETP.GT.U32.AND P1, PT, R29, R7, PT ;  /* 0x000000071d00720c */ /* 0x000fe20003f24070 */
[----:B------:R-:W-:-:S02]  /*5480*/  @!P6 IMAD.IADD R4, R4, 0x1, -R29 ;  /* 0x000000010404e824 */ /* 0x000fc400078e0a1d */
[--C-:B------:R-:W-:Y:S01]  /*5490*/  @!P2 IMAD.IADD R9, R9, 0x1, -R29.reuse ;  /* 0x000000010909a824 */ /* 0x100fe200078e0a1d */
[C---:B------:R-:W-:Y:S01]  /*54a0*/  ISETP.GT.U32.AND P2, PT, R29.reuse, R11, PT ;  /* 0x0000000b1d00720c */ /* 0x040fe20003f44070 */
[--C-:B------:R-:W-:Y:S02]  /*54b0*/  @!P0 IMAD.IADD R6, R6, 0x1, -R29.reuse ;  /* 0x0000000106068824 */ /* 0x100fe400078e0a1d */
[--C-:B------:R-:W-:Y:S01]  /*54c0*/  @!P5 IMAD.IADD R8, R8, 0x1, -R29.reuse ;  /* 0x000000010808d824 */ /* 0x100fe200078e0a1d */
[----:B------:R-:W-:Y:S01]  /*54d0*/  ISETP.GT.U32.AND P5, PT, R29, R5, PT ;  /* 0x000000051d00720c */ /* 0x000fe20003fa4070 */
[--C-:B------:R-:W-:Y:S02]  /*54e0*/  @!P3 IMAD.IADD R13, R13, 0x1, -R29.reuse ;  /* 0x000000010d0db824 */ /* 0x100fe400078e0a1d */
[--C-:B------:R-:W-:Y:S02]  /*54f0*/  @!P4 IMAD.IADD R12, R12, 0x1, -R29.reuse ;  /* 0x000000010c0cc824 */ /* 0x100fe400078e0a1d */
[--C-:B------:R-:W-:Y:S01]  /*5500*/  @!P1 IMAD.IADD R7, R7, 0x1, -R29.reuse ;  /* 0x0000000107079824 */ /* 0x100fe200078e0a1d */
[----:B------:R-:W-:Y:S03]  /*5510*/  STL [R1+0x44], R21 ;  /* 0x0000441501007387 */ /* 0x000fe60000100800 */
[--C-:B------:R-:W-:Y:S01]  /*5520*/  @!P2 IMAD.IADD R11, R11, 0x1, -R29.reuse ;  /* 0x000000010b0ba824 */ /* 0x100fe200078e0a1d */
[----:B------:R-:W-:Y:S03]  /*5530*/  STL [R1+0x40], R27 ;  /* 0x0000401b01007387 */ /* 0x000fe60000100800 */
[----:B------:R-:W-:Y:S01]  /*5540*/  @!P5 IMAD.IADD R5, R5, 0x1, -R29 ;  /* 0x000000010505d824 */ /* 0x000fe200078e0a1d */
[----:B------:R-:W-:Y:S04]  /*5550*/  STL [R1+0x3c], R14 ;  /* 0x00003c0e01007387 */ /* 0x000fe80000100800 */
[----:B------:R-:W-:Y:S04]  /*5560*/  STL [R1+0x38], R9 ;  /* 0x0000380901007387 */ /* 0x000fe80000100800 */
[----:B------:R-:W-:Y:S04]  /*5570*/  STL [R1+0x34], R8 ;  /* 0x0000340801007387 */ /* 0x000fe80000100800 */
[----:B------:R0:W-:Y:S04]  /*5580*/  STL [R1+0x180], R4 ;  /* 0x0001800401007387 */ /* 0x0001e80000100800 */
[----:B------:R1:W-:Y:S04]  /*5590*/  STL [R1+0x30], R7 ;  /* 0x0000300701007387 */ /* 0x0003e80000100800 */
[----:B0-----:R-:W2:Y:S04]  /*55a0*/  LDL.LU R4, [R1+0x12c] ;  /* 0x00012c0001047983 */ /* 0x001ea80000300800 */
[----:B------:R-:W2:Y:S04]  /*55b0*/  LDL.LU R14, [R1+0x130] ;  /* 0x00013000010e7983 */ /* 0x000ea80000300800 */
[----:B------:R-:W2:Y:S04]  /*55c0*/  LDL.LU R9, [R1+0x108] ;  /* 0x0001080001097983 */ /* 0x000ea80000300800 */
[----:B------:R-:W2:Y:S04]  /*55d0*/  LDL.LU R8, [R1+0x118] ;  /* 0x0001180001087983 */ /* 0x000ea80000300800 */
[----:B-1----:R-:W2:Y:S01]  /*55e0*/  LDL.LU R7, [R1+0x120] ;  /* 0x0001200001077983 */ /* 0x002ea20000300800 */
[----:B---3--:R-:W-:-:S02]  /*55f0*/  ISETP.GT.U32.AND P6, PT, R29, R20, PT ;  /* 0x000000141d00720c */ /* 0x008fc40003fc4070 */
[C---:B----4-:R-:W-:Y:S02]  /*5600*/  ISETP.GT.U32.AND P0, PT, R29.reuse, R19, PT ;  /* 0x000000131d00720c */ /* 0x050fe40003f04070 */
[C---:B--2---:R-:W-:Y:S02]  /*5610*/  ISETP.GT.U32.AND P3, PT, R29.reuse, R18, PT ;  /* 0x000000121d00720c */ /* 0x044fe40003f64070 */
[----:B------:R-:W-:-:S07]  /*5620*/  ISETP.GT.U32.AND P4, PT, R29, R17, PT ;  /* 0x000000111d00720c */ /* 0x000fce0003f84070 */
[--C-:B------:R-:W-:Y:S01]  /*5630*/  @!P6 IMAD.IADD R20, R20, 0x1, -R29.reuse ;  /* 0x000000011414e824 */ /* 0x100fe200078e0a1d */
[----:B------:R-:W-:Y:S01]  /*5640*/  ISETP.GT.U32.AND P1, PT, R29, R2, PT ;  /* 0x000000021d00720c */ /* 0x000fe20003f24070 */
[--C-:B------:R-:W-:Y:S01]  /*5650*/  @!P0 IMAD.IADD R19, R19, 0x1, -R29.reuse ;  /* 0x0000000113138824 */ /* 0x100fe200078e0a1d */
[C---:B------:R-:W-:Y:S02]  /*5660*/  ISETP.GT.U32.AND P6, PT, R29.reuse, R6, PT ;  /* 0x000000061d00720c */ /* 0x040fe40003fc4070 */
[C---:B------:R-:W-:Y:S01]  /*5670*/  ISETP.GT.U32.AND P0, PT, R29.reuse, R13, PT ;  /* 0x0000000d1d00720c */ /* 0x040fe20003f04070 */
[--C-:B------:R-:W-:Y:S01]  /*5680*/  @!P3 IMAD.IADD R18, R18, 0x1, -R29.reuse ;  /* 0x000000011212b824 */ /* 0x100fe200078e0a1d */
[C---:B------:R-:W-:Y:S02]  /*5690*/  ISETP.GT.U32.AND P3, PT, R29.reuse, R12, PT ;  /* 0x0000000c1d00720c */ /* 0x040fe40003f64070 */
[----:B------:R-:W-:Y:S01]  /*56a0*/  ISETP.GT.U32.AND P2, PT, R29, R16, PT ;  /* 0x000000101d00720c */ /* 0x000fe20003f44070 */
[----:B------:R-:W-:Y:S01]  /*56b0*/  @!P4 IMAD.IADD R17, R17, 0x1, -R29 ;  /* 0x000000011111c824 */ /* 0x000fe200078e0a1d */
[----:B------:R-:W-:-:S03]  /*56c0*/  ISETP.GT.U32.AND P4, PT, R29, R11, PT ;  /* 0x0000000b1d00720c */ /* 0x000fc60003f84070 */
[--C-:B------:R-:W-:Y:S01]  /*56d0*/  @!P1 IMAD.IADD R2, R2, 0x1, -R29.reuse ;  /* 0x0000000102029824 */ /* 0x100fe200078e0a1d */
[----:B------:R-:W-:Y:S01]  /*56e0*/  ISETP.GT.U32.AND P5, PT, R29, R15, PT ;  /* 0x0000000f1d00720c */ /* 0x000fe20003fa4070 */
[----:B------:R-:W-:-:S06]  /*56f0*/  @!P6 IMAD.IADD R6, R6, 0x1, -R29 ;  /* 0x000000010606e824 */ /* 0x000fcc00078e0a1d */
[--C-:B------:R-:W-:Y:S01]  /*5700*/  @!P2 IMAD.IADD R16, R16, 0x1, -R29.reuse ;  /* 0x000000011010a824 */ /* 0x100fe200078e0a1d */
[----:B------:R-:W-:Y:S01]  /*5710*/  ISETP.GT.U32.AND P2, PT, R29, R5, PT ;  /* 0x000000051d00720c */ /* 0x000fe20003f44070 */
[--C-:B------:R-:W-:Y:S01]  /*5720*/  @!P0 IMAD.IADD R13, R13, 0x1, -R29.reuse ;  /* 0x000000010d0d8824 */ /* 0x100fe200078e0a1d */
[----:B------:R0:W-:Y:S01]  /*5730*/  STL [R1+0x164], R6 ;  /* 0x0001640601007387 */ /* 0x0001e20000100800 */
[--C-:B------:R-:W-:Y:S02]  /*5740*/  @!P3 IMAD.IADD R12, R12, 0x1, -R29.reuse ;  /* 0x000000010c0cb824 */ /* 0x100fe400078e0a1d */
[--C-:B------:R-:W-:Y:S02]  /*5750*/  @!P4 IMAD.IADD R11, R11, 0x1, -R29.reuse ;  /* 0x000000010b0bc824 */ /* 0x100fe400078e0a1d */
[--C-:B------:R-:W-:Y:S01]  /*5760*/  @!P5 IMAD.IADD R15, R15, 0x1, -R29.reuse ;  /* 0x000000010f0fd824 */ /* 0x100fe200078e0a1d */
[----:B------:R-:W-:Y:S01]  /*5770*/  ISETP.GT.U32.AND P5, PT, R29, R2, PT ;  /* 0x000000021d00720c */ /* 0x000fe20003fa4070 */
[----:B0-----:R-:W2:Y:S04]  /*5780*/  LDL.LU R6, [R1+0x110] ;  /* 0x0001100001067983 */ /* 0x001ea80000300800 */
[----:B------:R0:W-:Y:S04]  /*5790*/  STL [R1+0x170], R13 ;  /* 0x0001700d01007387 */ /* 0x0001e80000100800 */
[----:B------:R-:W3:Y:S04]  /*57a0*/  LDL.LU R22, [R1+0x114] ;  /* 0x0001140001167983 */ /* 0x000ee80000300800 */
[----:B------:R1:W-:Y:S04]  /*57b0*/  STL [R1+0x178], R12 ;  /* 0x0001780c01007387 */ /* 0x0003e80000100800 */
[----:B------:R-:W4:Y:S04]  /*57c0*/  LDL.LU R21, [R1+0xec] ;  /* 0x0000ec0001157983 */ /* 0x000f280000300800 */
[----:B------:R-:W-:Y:S01]  /*57d0*/  STL [R1+0x168], R11 ;  /* 0x0001680b01007387 */ /* 0x000fe20000100800 */
[----:B------:R-:W-:-:S03]  /*57e0*/  @!P2 IMAD.IADD R5, R5, 0x1, -R29 ;  /* 0x000000010505a824 */ /* 0x000fc600078e0a1d */
[----:B0-----:R-:W2:Y:S01]  /*57f0*/  LDL.LU R13, [R1+0xf8] ;  /* 0x0000f800010d7983 */ /* 0x001ea20000300800 */
[----:B------:R-:W-:-:S03]  /*5800*/  @!P5 IMAD.IADD R2, R2, 0x1, -R29 ;  /* 0x000000010202d824 */ /* 0x000fc600078e0a1d */
[----:B-1----:R-:W2:Y:S04]  /*5810*/  LDL.LU R12, [R1+0x100] ;  /* 0x00010000010c7983 */ /* 0x002ea80000300800 */
[----:B------:R-:W-:Y:S04]  /*5820*/  STL [R1+0x16c], R5 ;  /* 0x00016c0501007387 */ /* 0x000fe80000100800 */
[----:B------:R0:W-:Y:S04]  /*5830*/  STL [R1+0x148], R2 ;  /* 0x0001480201007387 */ /* 0x0001e80000100800 */
[----:B0-----:R-:W2:Y:S04]  /*5840*/  LDL.LU R2, [R1+0xf0] ;  /* 0x0000f00001027983 */ /* 0x001ea80000300800 */
[----:B------:R-:W2:Y:S04]  /*5850*/  LDL.LU R11, [R1+0xf4] ;  /* 0x0000f400010b7983 */ /* 0x000ea80000300800 */
[----:B------:R-:W2:Y:S01]  /*5860*/  LDL.LU R5, [R1+0xd0] ;  /* 0x0000d00001057983 */ /* 0x000ea20000300800 */
[----:B------:R-:W-:-:S02]  /*5870*/  ISETP.GT.U32.AND P1, PT, R29, R10, PT ;  /* 0x0000000a1d00720c */ /* 0x000fc40003f24070 */
[----:B------:R-:W-:-:S11]  /*5880*/  ISETP.GT.U32.AND P0, PT, R29, R19, PT ;  /* 0x000000131d00720c */ /* 0x000fd60003f04070 */
[--C-:B------:R-:W-:Y:S01]  /*5890*/  @!P1 IMAD.IADD R10, R10, 0x1, -R29.reuse ;  /* 0x000000010a0a9824 */ /* 0x100fe200078e0a1d */
[C---:B------:R-:W-:Y:S02]  /*58a0*/  ISETP.GT.U32.AND P1, PT, R29.reuse, R20, PT ;  /* 0x000000141d00720c */ /* 0x040fe40003f24070 */
[C---:B------:R-:W-:Y:S02]  /*58b0*/  ISETP.GT.U32.AND P3, PT, R29.reuse, R18, PT ;  /* 0x000000121d00720c */ /* 0x040fe40003f64070 */
[C---:B------:R-:W-:Y:S02]  /*58c0*/  ISETP.GT.U32.AND P6, PT, R29.reuse, R10, PT ;  /* 0x0000000a1d00720c */ /* 0x040fe40003fc4070 */
[----:B------:R-:W-:Y:S01]  /*58d0*/  ISETP.GT.U32.AND P4, PT, R29, R17, PT ;  /* 0x000000111d00720c */ /* 0x000fe20003f84070 */
[----:B------:R-:W-:Y:S01]  /*58e0*/  @!P0 IMAD.IADD R19, R19, 0x1, -R29 ;  /* 0x0000000113138824 */ /* 0x000fe200078e0a1d */
[----:B------:R-:W-:-:S05]  /*58f0*/  ISETP.GT.U32.AND P0, PT, R29, R14, PT ;  /* 0x0000000e1d00720c */ /* 0x000fca0003f04070 */
[--C-:B------:R-:W-:Y:S01]  /*5900*/  @!P1 IMAD.IADD R20, R20, 0x1, -R29.reuse ;  /* 0x0000000114149824 */ /* 0x100fe200078e0a1d */
[C---:B------:R-:W-:Y:S02]  /*5910*/  ISETP.GT.U32.AND P1, PT, R29.reuse, R4, PT ;  /* 0x000000041d00720c */ /* 0x040fe40003f24070 */
[C---:B------:R-:W-:Y:S01]  /*5920*/  ISETP.GT.U32.AND P2, PT, R29.reuse, R16, PT ;  /* 0x000000101d00720c */ /* 0x040fe20003f44070 */
[--C-:B------:R-:W-:Y:S01]  /*5930*/  @!P6 IMAD.IADD R10, R10, 0x1, -R29.reuse ;  /* 0x000000010a0ae824 */ /* 0x100fe200078e0a1d */
[C---:B------:R-:W-:Y:S01]  /*5940*/  ISETP.GT.U32.AND P5, PT, R29.reuse, R15, PT ;  /* 0x0000000f1d00720c */ /* 0x040fe20003fa4070 */
[--C-:B------:R-:W-:Y:S01]  /*5950*/  @!P3 IMAD.IADD R18, R18, 0x1, -R29.reuse ;  /* 0x000000011212b824 */ /* 0x100fe200078e0a1d */
[----:B------:R-:W-:Y:S01]  /*5960*/  ISETP.GT.U32.AND P3, PT, R29, R9, PT ;  /* 0x000000091d00720c */ /* 0x000fe20003f64070 */
[--C-:B------:R-:W-:Y:S01]  /*5970*/  @!P4 IMAD.IADD R17, R17, 0x1, -R29.reuse ;  /* 0x000000011111c824 */ /* 0x100fe200078e0a1d */
[----:B------:R-:W-:Y:S01]  /*5980*/  ISETP.GT.U32.AND P4, PT, R29, R8, PT ;  /* 0x000000081d00720c */ /* 0x000fe20003f84070 */
[----:B------:R-:W-:-:S04]  /*5990*/  @!P0 IMAD.IADD R14, R14, 0x1, -R29 ;  /* 0x000000010e0e8824 */ /* 0x000fc800078e0a1d */
[--C-:B------:R-:W-:Y:S02]  /*59a0*/  @!P1 IMAD.IADD R4, R4, 0x1, -R29.reuse ;  /* 0x0000000104049824 */ /* 0x100fe400078e0a1d */
[--C-:B------:R-:W-:Y:S01]  /*59b0*/  @!P2 IMAD.IADD R16, R16, 0x1, -R29.reuse ;  /* 0x000000011010a824 */ /* 0x100fe200078e0a1d */
[----:B------:R-:W-:Y:S01]  /*59c0*/  ISETP.GT.U32.AND P2, PT, R29, R7, PT ;  /* 0x000000071d00720c */ /* 0x000fe20003f44070 */
[--C-:B------:R-:W-:Y:S01]  /*59d0*/  @!P5 IMAD.IADD R15, R15, 0x1, -R29.reuse ;  /* 0x000000010f0fd824 */ /* 0x100fe200078e0a1d */
[----:B------:R-:W-:Y:S01]  /*59e0*/  STL [R1+0x154], R20 ;  /* 0x0001541401007387 */ /* 0x000fe20000100800 */
[--C-:B------:R-:W-:Y:S02]  /*59f0*/  @!P3 IMAD.IADD R9, R9, 0x1, -R29.reuse ;  /* 0x000000010909b824 */ /* 0x100fe400078e0a1d */
[--C-:B------:R-:W-:Y:S01]  /*5a00*/  @!P4 IMAD.IADD R8, R8, 0x1, -R29.reuse ;  /* 0x000000010808c824 */ /* 0x100fe200078e0a1d */
[----:B------:R-:W-:Y:S04]  /*5a10*/  STL [R1+0x160], R19 ;  /* 0x0001601301007387 */ /* 0x000fe80000100800 */
[----:B------:R-:W-:Y:S04]  /*5a20*/  STL [R1+0x14c], R18 ;  /* 0x00014c1201007387 */ /* 0x000fe80000100800 */
[----:B------:R-:W-:Y:S04]  /*5a30*/  STL [R1+0x150], R17 ;  /* 0x0001501101007387 */ /* 0x000fe80000100800 */
[----:B------:R-:W-:Y:S01]  /*5a40*/  STL [R1+0x128], R16 ;  /* 0x0001281001007387 */ /* 0x000fe20000100800 */
[----:B------:R-:W-:-:S03]  /*5a50*/  @!P2 IMAD.IADD R7, R7, 0x1, -R29 ;  /* 0x000000010707a824 */ /* 0x000fc600078e0a1d */
[----:B------:R0:W-:Y:S04]  /*5a60*/  STL [R1+0x13c], R10 ;  /* 0x00013c0a01007387 */ /* 0x0001e80000100800 */
[----:B------:R-:W-:Y:S04]  /*5a70*/  STL [R1+0x138], R15 ;  /* 0x0001380f01007387 */ /* 0x000fe80000100800 */
[----:B0-----:R-:W2:Y:S04]  /*5a80*/  LDL.LU R10, [R1+0xe0] ;  /* 0x0000e000010a7983 */ /* 0x001ea80000300800 */
[----:B------:R-:W2:Y:S04]  /*5a90*/  LDL.LU R20, [R1+0xe8] ;  /* 0x0000e80001147983 */ /* 0x000ea80000300800 */
[----:B------:R-:W2:Y:S04]  /*5aa0*/  LDL.LU R19, [R1+0xd4] ;  /* 0x0000d40001137983 */ /* 0x000ea80000300800 */
[----:B------:R-:W2:Y:S04]  /*5ab0*/  LDL.LU R18, [R1+0xd8] ;  /* 0x0000d80001127983 */ /* 0x000ea80000300800 */
[----:B------:R-:W2:Y:S01]  /*5ac0*/  LDL.LU R17, [R1+0xbc] ;  /* 0x0000bc0001117983 */ /* 0x000ea20000300800 */
[----:B---3--:R-:W-:-:S02]  /*5ad0*/  ISETP.GT.U32.AND P6, PT, R29, R22, PT ;  /* 0x000000161d00720c */ /* 0x008fc40003fc4070 */
[C---:B----4-:R-:W-:Y:S02]  /*5ae0*/  ISETP.GT.U32.AND P1, PT, R29.reuse, R21, PT ;  /* 0x000000151d00720c */ /* 0x050fe40003f24070 */
[----:B--2---:R-:W-:-:S09]  /*5af0*/  ISETP.GT.U32.AND P0, PT, R29, R13, PT ;  /* 0x0000000d1d00720c */ /* 0x004fd20003f04070 */
[--C-:B------:R-:W-:Y:S01]  /*5b00*/  @!P6 IMAD.IADD R22, R22, 0x1, -R29.reuse ;  /* 0x000000011616e824 */ /* 0x100fe200078e0a1d */
[C---:B------:R-:W-:Y:S02]  /*5b10*/  ISETP.GT.U32.AND P5, PT, R29.reuse, R6, PT ;  /* 0x000000061d00720c */ /* 0x040fe40003fa4070 */
[----:B------:R-:W-:Y:S01]  /*5b20*/  ISETP.GT.U32.AND P6, PT, R29, R4, PT ;  /* 0x000000041d00720c */ /* 0x000fe20003fc4070 */
[--C-:B------:R-:W-:Y:S01]  /*5b30*/  @!P1 IMAD.IADD R21, R21, 0x1, -R29.reuse ;  /* 0x0000000115159824 */ /* 0x100fe200078e0a1d */
[C---:B------:R-:W-:Y:S02]  /*5b40*/  ISETP.GT.U32.AND P3, PT, R29.reuse, R12, PT ;  /* 0x0000000c1d00720c */ /* 0x040fe40003f64070 */
[----:B------:R-:W-:Y:S01]  /*5b50*/  ISETP.GT.U32.AND P1, PT, R29, R14, PT ;  /* 0x0000000e1d00720c */ /* 0x000fe20003f24070 */
[----:B------:R-:W-:Y:S01]  /*5b60*/  @!P0 IMAD.IADD R13, R13, 0x1, -R29 ;  /* 0x000000010d0d8824 */ /* 0x000fe200078e0a1d */
[C---:B------:R-:W-:Y:S02]  /*5b70*/  ISETP.GT.U32.AND P0, PT, R29.reuse, R9, PT ;  /* 0x000000091d00720c */ /* 0x040fe40003f04070 */
[----:B------:R-:W-:-:S03]  /*5b80*/  ISETP.GT.U32.AND P4, PT, R29, R2, PT ;  /* 0x000000021d00720c */ /* 0x000fc60003f84070 */
[--C-:B------:R-:W-:Y:S01]  /*5b90*/  @!P5 IMAD.IADD R6, R6, 0x1, -R29.reuse ;  /* 0x000000010606d824 */ /* 0x100fe200078e0a1d */
[C---:B------:R-:W-:Y:S01]  /*5ba0*/  ISETP.GT.U32.AND P2, PT, R29.reuse, R11, PT ;  /* 0x0000000b1d00720c */ /* 0x040fe20003f44070 */
[--C-:B------:R-:W-:Y:S01]  /*5bb0*/  @!P6 IMAD.IADD R4, R4, 0x1, -R29.reuse ;  /* 0x000000010404e824 */ /* 0x100fe200078e0a1d */
[C---:B------:R-:W-:Y:S01]  /*5bc0*/  ISETP.GT.U32.AND P5, PT, R29.reuse, R5, PT ;  /* 0x000000051d00720c */ /* 0x040fe20003fa4070 */
[--C-:B------:R-:W-:Y:S01]  /*5bd0*/  @!P3 IMAD.IADD R12, R12, 0x1, -R29.reuse ;  /* 0x000000010c0cb824 */ /* 0x100fe200078e0a1d */
[----:B------:R-:W-:Y:S01]  /*5be0*/  ISETP.GT.U32.AND P3, PT, R29, R8, PT ;  /* 0x000000081d00720c */ /* 0x000fe20003f64070 */
[----:B------:R-:W-:-:S04]  /*5bf0*/  @!P1 IMAD.IADD R14, R14, 0x1, -R29 ;  /* 0x000000010e0e9824 */ /* 0x000fc800078e0a1d */
[--C-:B------:R-:W-:Y:S01]  /*5c00*/  @!P4 IMAD.IADD R2, R2, 0x1, -R29.reuse ;  /* 0x000000010202c824 */ /* 0x100fe200078e0a1d */
[----:B------:R-:W-:Y:S01]  /*5c10*/  ISETP.GT.U32.AND P4, PT, R29, R7, PT ;  /* 0x000000071d00720c */ /* 0x000fe20003f84070 */
[----:B------:R0:W-:Y:S01]  /*5c20*/  STL [R1+0x12c], R4 ;  /* 0x00012c0401007387 */ /* 0x0001e20000100800 */
[--C-:B------:R-:W-:Y:S02]  /*5c30*/  @!P0 IMAD.IADD R9, R9, 0x1, -R29.reuse ;  /* 0x0000000109098824 */ /* 0x100fe400078e0a1d */
[--C-:B------:R-:W-:Y:S01]  /*5c40*/  @!P2 IMAD.IADD R11, R11, 0x1, -R29.reuse ;  /* 0x000000010b0ba824 */ /* 0x100fe200078e0a1d */
[----:B------:R-:W-:Y:S01]  /*5c50*/  ISETP.GT.U32.AND P2, PT, R29, R6, PT ;  /* 0x000000061d00720c */ /* 0x000fe20003f44070 */
[----:B0-----:R-:W2:Y:S04]  /*5c60*/  LDL.LU R4, [R1+0xc8] ;  /* 0x0000c80001047983 */ /* 0x001ea80000300800 */
[----:B------:R-:W3:Y:S04]  /*5c70*/  LDL.LU R16, [R1+0xcc] ;  /* 0x0000cc0001107983 */ /* 0x000ee80000300800 */
[----:B------:R0:W-:Y:S01]  /*5c80*/  STL [R1+0x130], R14 ;  /* 0x0001300e01007387 */ /* 0x0001e20000100800 */
[----:B------:R-:W-:-:S03]  /*5c90*/  @!P5 IMAD.IADD R5, R5, 0x1, -R29 ;  /* 0x000000010505d824 */ /* 0x000fc600078e0a1d */
[----:B------:R-:W4:Y:S01]  /*5ca0*/  LDL.LU R15, [R1+0xc0] ;  /* 0x0000c000010f7983 */ /* 0x000f220000300800 */
[----:B------:R-:W-:-:S03]  /*5cb0*/  ISETP.GT.U32.AND P5, PT, R29, R22, PT ;  /* 0x000000161d00720c */ /* 0x000fc60003fa4070 */
[----:B------:R1:W-:Y:S01]  /*5cc0*/  STL [R1+0x108], R9 ;  /* 0x0001080901007387 */ /* 0x0003e20000100800 */
[----:B------:R-:W-:-:S03]  /*5cd0*/  ISETP.GT.U32.AND P1, PT, R29, R21, PT ;  /* 0x000000151d00720c */ /* 0x000fc60003f24070 */
[----:B0-----:R-:W2:Y:S01]  /*5ce0*/  LDL.LU R14, [R1+0xc4] ;  /* 0x0000c400010e7983 */ /* 0x001ea20000300800 */
[----:B------:R-:W-:Y:S01]  /*5cf0*/  ISETP.GT.U32.AND P0, PT, R29, R13, PT ;  /* 0x0000000d1d00720c */ /* 0x000fe20003f04070 */
[--C-:B------:R-:W-:Y:S01]  /*5d00*/  @!P4 IMAD.IADD R7, R7, 0x1, -R29.reuse ;  /* 0x000000010707c824 */ /* 0x100fe200078e0a1d */
[C---:B------:R-:W-:Y:S01]  /*5d10*/  ISETP.GT.U32.AND P4, PT, R29.reuse, R2, PT ;  /* 0x000000021d00720c */ /* 0x040fe20003f84070 */
[----:B-1----:R-:W2:Y:S01]  /*5d20*/  LDL.LU R9, [R1+0xa8] ;  /* 0x0000a80001097983 */ /* 0x002ea20000300800 */
[--C-:B------:R-:W-:Y:S01]  /*5d30*/  @!P3 IMAD.IADD R8, R8, 0x1, -R29.reuse ;  /* 0x000000010808b824 */ /* 0x100fe200078e0a1d */
[----:B------:R-:W-:Y:S01]  /*5d40*/  ISETP.GT.U32.AND P3, PT, R29, R12, PT ;  /* 0x0000000c1d00720c */ /* 0x000fe20003f64070 */
[----:B------:R-:W-:-:S03]  /*5d50*/  @!P2 IMAD.IADD R6, R6, 0x1, -R29 ;  /* 0x000000010606a824 */ /* 0x000fc600078e0a1d */
[----:B------:R0:W-:Y:S01]  /*5d60*/  STL [R1+0x118], R8 ;  /* 0x0001180801007387 */ /* 0x0001e20000100800 */
[--C-:B------:R-:W-:Y:S02]  /*5d70*/  @!P5 IMAD.IADD R22, R22, 0x1, -R29.reuse ;  /* 0x000000011616d824 */ /* 0x100fe400078e0a1d */
[--C-:B------:R-:W-:Y:S01]  /*5d80*/  @!P1 IMAD.IADD R21, R21, 0x1, -R29.reuse ;  /* 0x0000000115159824 */ /* 0x100fe200078e0a1d */
[----:B0-----:R-:W2:Y:S01]  /*5d90*/  LDL.LU R8, [R1+0xb4] ;  /* 0x0000b40001087983 */ /* 0x001ea20000300800 */
[----:B------:R-:W-:-:S03]  /*5da0*/  @!P0 IMAD.IADD R13, R13, 0x1, -R29 ;  /* 0x000000010d0d8824 */ /* 0x000fc600078e0a1d */
[----:B------:R0:W-:Y:S01]  /*5db0*/  STL [R1+0x120], R7 ;  /* 0x0001200701007387 */ /* 0x0001e20000100800 */
[--C-:B------:R-:W-:Y:S02]  /*5dc0*/  @!P4 IMAD.IADD R2, R2, 0x1, -R29.reuse ;  /* 0x000000010202c824 */ /* 0x100fe400078e0a1d */
[----:B------:R-:W-:Y:S01]  /*5dd0*/  @!P3 IMAD.IADD R12, R12, 0x1, -R29 ;  /* 0x000000010c0cb824 */ /* 0x000fe200078e0a1d */
[----:B0-----:R-:W2:Y:S04]  /*5de0*/  LDL.LU R7, [R1+0xb8] ;  /* 0x0000b80001077983 */ /* 0x001ea80000300800 */
[----:B------:R0:W-:Y:S04]  /*5df0*/  STL [R1+0x110], R6 ;  /* 0x0001100601007387 */ /* 0x0001e80000100800 */
[----:B0-----:R-:W2:Y:S04]  /*5e00*/  LDL.LU R6, [R1+0xac] ;  /* 0x0000ac0001067983 */ /* 0x001ea80000300800 */
[----:B------:R-:W-:Y:S04]  /*5e10*/  STL [R1+0x114], R22 ;  /* 0x0001141601007387 */ /* 0x000fe80000100800 */
[----:B------:R-:W-:Y:S04]  /*5e20*/  STL [R1+0xec], R21 ;  /* 0x0000ec1501007387 */ /* 0x000fe80000100800 */
[----:B------:R-:W-:Y:S04]  /*5e30*/  STL [R1+0xf8], R13 ;  /* 0x0000f80d01007387 */ /* 0x000fe80000100800 */
[----:B------:R0:W-:Y:S04]  /*5e40*/  STL [R1+0xf0], R2 ;  /* 0x0000f00201007387 */ /* 0x0001e80000100800 */
[----:B------:R-:W-:Y:S04]  /*5e50*/  STL [R1+0x100], R12 ;  /* 0x0001000c01007387 */ /* 0x000fe80000100800 */
[----:B0-----:R-:W2:Y:S01]  /*5e60*/  LDL R2, [R1+0x7c0] ;  /* 0x0007c00001027983 */ /* 0x001ea20000100800 */
[----:B------:R-:W-:-:S02]  /*5e70*/  ISETP.GT.U32.AND P6, PT, R29, R5, PT ;  /* 0x000000051d00720c */ /* 0x000fc40003fc4070 */
[C---:B------:R-:W-:Y:S02]  /*5e80*/  ISETP.GT.U32.AND P5, PT, R29.reuse, R10, PT ;  /* 0x0000000a1d00720c */ /* 0x040fe40003fa4070 */
[C---:B------:R-:W-:Y:S02]  /*5e90*/  ISETP.GT.U32.AND P1, PT, R29.reuse, R20, PT ;  /* 0x000000141d00720c */ /* 0x040fe40003f24070 */
[C---:B------:R-:W-:Y:S02]  /*5ea0*/  ISETP.GT.U32.AND P0, PT, R29.reuse, R19, PT ;  /* 0x000000131d00720c */ /* 0x040fe40003f04070 */
[----:B------:R-:W-:-:S05]  /*5eb0*/  ISETP.GT.U32.AND P3, PT, R29, R18, PT ;  /* 0x000000121d00720c */ /* 0x000fca0003f64070 */
[--C-:B------:R-:W-:Y:S02]  /*5ec0*/  @!P6 IMAD.IADD R5, R5, 0x1, -R29.reuse ;  /* 0x000000010505e824 */ /* 0x100fe400078e0a1d */
[--C-:B------:R-:W-:Y:S02]  /*5ed0*/  @!P5 IMAD.IADD R10, R10, 0x1, -R29.reuse ;  /* 0x000000010a0ad824 */ /* 0x100fe400078e0a1d */
[--C-:B------:R-:W-:Y:S01]  /*5ee0*/  @!P1 IMAD.IADD R20, R20, 0x1, -R29.reuse ;  /* 0x0000000114149824 */ /* 0x100fe200078e0a1d */
[----:B------:R-:W-:Y:S01]  /*5ef0*/  ISETP.GT.U32.AND P2, PT, R29, R11, PT ;  /* 0x0000000b1d00720c */ /* 0x000fe20003f44070 */
[--C-:B------:R-:W-:Y:S01]  /*5f00*/  @!P0 IMAD.IADD R19, R19, 0x1, -R29.reuse ;  /* 0x0000000113138824 */ /* 0x100fe200078e0a1d */
[----:B------:R-:W-:Y:S01]  /*5f10*/  ISETP.GT.U32.AND P4, PT, R29, R17, PT ;  /* 0x000000111d00720c */ /* 0x000fe20003f84070 */
[--C-:B------:R-:W-:Y:S02]  /*5f20*/  @!P3 IMAD.IADD R18, R18, 0x1, -R29.reuse ;  /* 0x000000011212b824 */ /* 0x100fe400078e0a1d */
[----:B------:R-:W-:Y:S01]  /*5f30*/  IMAD.HI.U32 R27, R3, R26, RZ ;  /* 0x0000001a031b7227 */ /* 0x000fe200078e00ff */
[----:B------:R0:W-:Y:S07]  /*5f40*/  STL [R1+0xd0], R5 ;  /* 0x0000d00501007387 */ /* 0x0001ee0000100800 */
[----:B------:R-:W-:-:S02]  /*5f50*/  @!P2 IMAD.IADD R11, R11, 0x1, -R29 ;  /* 0x000000010b0ba824 */ /* 0x000fc400078e0a1d */
[----:B------:R-:W-:Y:S02]  /*5f60*/  IMAD.MOV R27, RZ, RZ, -R27 ;  /* 0x000000ffff1b7224 */ /* 0x000fe400078e0a1b */
[----:B------:R-:W-:Y:S01]  /*5f70*/  @!P4 IMAD.IADD R17, R17, 0x1, -R29 ;  /* 0x000000011111c824 */ /* 0x000fe200078e0a1d */
[----:B------:R1:W-:Y:S04]  /*5f80*/  STL [R1+0xf4], R11 ;  /* 0x0000f40b01007387 */ /* 0x0003e80000100800 */
[----:B0-----:R-:W2:Y:S01]  /*5f90*/  LDL.LU R5, [R1+0xb0] ;  /* 0x0000b00001057983 */ /* 0x001ea20000300800 */
[----:B------:R-:W-:-:S03]  /*5fa0*/  IMAD R26, R29, R27, R26 ;  /* 0x0000001b1d1a7224 */ /* 0x000fc600078e021a */
[----:B------:R-:W2:Y:S04]  /*5fb0*/  LDL.LU R13, [R1+0x94] ;  /* 0x00009400010d7983 */ /* 0x000ea80000300800 */
[----:B------:R-:W2:Y:S01]  /*5fc0*/  LDL.LU R12, [R1+0xa0] ;  /* 0x0000a000010c7983 */ /* 0x000ea20000300800 */
[C---:B---3--:R-:W-:Y:S02]  /*5fd0*/  ISETP.GT.U32.AND P6, PT, R29.reuse, R16, PT ;  /* 0x000000101d00720c */ /* 0x048fe40003fc4070 */
[C---:B----4-:R-:W-:Y:S02]  /*5fe0*/  ISETP.GT.U32.AND P5, PT, R29.reuse, R15, PT ;  /* 0x0000000f1d00720c */ /* 0x050fe40003fa4070 */
[C---:B--2---:R-:W-:Y:S02]  /*5ff0*/  ISETP.GT.U32.AND P1, PT, R29.reuse, R14, PT ;  /* 0x0000000e1d00720c */ /* 0x044fe40003f24070 */
[----:B------:R-:W-:-:S07]  /*6000*/  ISETP.GT.U32.AND P0, PT, R29, R9, PT ;  /* 0x000000091d00720c */ /* 0x000fce0003f04070 */
[--C-:B------:R-:W-:Y:S01]  /*6010*/  @!P6 IMAD.IADD R16, R16, 0x1, -R29.reuse ;  /* 0x000000011010e824 */ /* 0x100fe200078e0a1d */
[----:B------:R-:W-:Y:S01]  /*6020*/  ISETP.GT.U32.AND P6, PT, R29, R10, PT ;  /* 0x0000000a1d00720c */ /* 0x000fe20003fc4070 */
[--C-:B------:R-:W-:Y:S01]  /*6030*/  @!P5 IMAD.IADD R15, R15, 0x1, -R29.reuse ;  /* 0x000000010f0fd824 */ /* 0x100fe200078e0a1d */
[C---:B------:R-:W-:Y:S01]  /*6040*/  ISETP.GT.U32.AND P5, PT, R29.reuse, R20, PT ;  /* 0x000000141d00720c */ /* 0x040fe20003fa4070 */
[--C-:B------:R-:W-:Y:S01]  /*6050*/  @!P1 IMAD.IADD R14, R14, 0x1, -R29.reuse ;  /* 0x000000010e0e9824 */ /* 0x100fe200078e0a1d */
[C---:B------:R-:W-:Y:S02]  /*6060*/  ISETP.GT.U32.AND P1, PT, R29.reuse, R19, PT ;  /* 0x000000131d00720c */ /* 0x040fe40003f24070 */
[----:B------:R-:W-:Y:S01]  /*6070*/  ISETP.GT.U32.AND P3, PT, R29, R8, PT ;  /* 0x000000081d00720c */ /* 0x000fe20003f64070 */
[----:B------:R-:W-:Y:S01]  /*6080*/  @!P0 IMAD.IADD R9, R9, 0x1, -R29 ;  /* 0x0000000109098824 */ /* 0x000fe200078e0a1d */
[----:B------:R-:W-:-:S05]  /*6090*/  ISETP.GT.U32.AND P0, PT, R29, R18, PT ;  /* 0x000000121d00720c */ /* 0x000fca0003f04070 */
[--C-:B------:R-:W-:Y:S02]  /*60a0*/  @!P6 IMAD.IADD R10, R10, 0x1, -R29.reuse ;  /* 0x000000010a0ae824 */ /* 0x100fe400078e0a1d */
[--C-:B------:R-:W-:Y:S02]  /*60b0*/  @!P5 IMAD.IADD R20, R20, 0x1, -R29.reuse ;  /* 0x000000011414d824 */ /* 0x100fe400078e0a1d */
[--C-:B------:R-:W-:Y:S02]  /*60c0*/  @!P1 IMAD.IADD R19, R19, 0x1, -R29.reuse ;  /* 0x0000000113139824 */ /* 0x100fe400078e0a1d */
[--C-:B------:R-:W-:Y:S01]  /*60d0*/  @!P3 IMAD.IADD R8, R8, 0x1, -R29.reuse ;  /* 0x000000010808b824 */ /* 0x100fe200078e0a1d */
[C---:B------:R-:W-:Y:S01]  /*60e0*/  ISETP.GT.U32.AND P3, PT, R29.reuse, R17, PT ;  /* 0x000000111d00720c */ /* 0x040fe20003f64070 */
[----:B------:R-:W-:Y:S01]  /*60f0*/  @!P0 IMAD.IADD R18, R18, 0x1, -R29 ;  /* 0x0000000112128824 */ /* 0x000fe200078e0a1d */
[C---:B------:R-:W-:Y:S02]  /*6100*/  ISETP.GT.U32.AND P2, PT, R29.reuse, R4, PT ;  /* 0x000000041d00720c */ /* 0x040fe40003f44070 */
[----:B------:R-:W-:-:S09]  /*6110*/  ISETP.GT.U32.AND P4, PT, R29, R7, PT ;  /* 0x000000071d00720c */ /* 0x000fd20003f84070 */
[--C-:B------:R-:W-:Y:S02]  /*6120*/  @!P3 IMAD.IADD R17, R17, 0x1, -R29.reuse ;  /* 0x000000011111b824 */ /* 0x100fe400078e0a1d */
[--C-:B------:R-:W-:Y:S01]  /*6130*/  @!P2 IMAD.IADD R4, R4, 0x1, -R29.reuse ;  /* 0x000000010404a824 */ /* 0x100fe200078e0a1d */
[----:B------:R-:W-:Y:S02]  /*6140*/  IABS R27, R2 ;  /* 0x00000002001b7213 */ /* 0x000fe40000000000 */
[----:B------:R-:W2:Y:S04]  /*6150*/  LDL.LU R2, [R1+0xa4] ;  /* 0x0000a40001027983 */ /* 0x000ea80000300800 */
[----:B-1----:R-:W3:Y:S04]  /*6160*/  LDL.LU R11, [R1+0x98] ;  /* 0x00009800010b7983 */ /* 0x002ee80000300800 */
[----:B------:R0:W-:Y:S04]  /*6170*/  STL [R1+0xe0], R10 ;  /* 0x0000e00a01007387 */ /* 0x0001e80000100800 */
[----:B0-----:R-:W4:Y:S04]  /*6180*/  LDL.LU R10, [R1+0x9c] ;  /* 0x00009c00010a7983 */ /* 0x001f280000300800 */
[----:B------:R0:W-:Y:S04]  /*6190*/  STL [R1+0xe8], R20 ;  /* 0x0000e81401007387 */ /* 0x0001e80000100800 */
[----:B------:R-:W4:Y:S04]  /*61a0*/  LDL.LU R22, [R1+0x80] ;  /* 0x0000800001167983 */ /* 0x000f280000300800 */
[----:B------:R1:W-:Y:S04]  /*61b0*/  STL [R1+0xd4], R19 ;  /* 0x0000d41301007387 */ /* 0x0003e80000100800 */
[----:B------:R-:W4:Y:S04]  /*61c0*/  LDL.LU R21, [R1+0x8c] ;  /* 0x00008c0001157983 */ /* 0x000f280000300800 */
[----:B------:R1:W-:Y:S04]  /*61d0*/  STL [R1+0xd8], R18 ;  /* 0x0000d81201007387 */ /* 0x0003e80000100800 */
[----:B0-----:R-:W4:Y:S04]  /*61e0*/  LDL.LU R20, [R1+0x90] ;  /* 0x0000900001147983 */ /* 0x001f280000300800 */
[----:B-1----:R-:W4:Y:S04]  /*61f0*/  LDL.LU R19, [R1+0x84] ;  /* 0x0000840001137983 */ /* 0x002f280000300800 */
[----:B------:R0:W-:Y:S04]  /*6200*/  STL [R1+0xbc], R17 ;  /* 0x0000bc1101007387 */ /* 0x0001e80000100800 */
[----:B------:R-:W4:Y:S01]  /*6210*/  LDL.LU R18, [R1+0x88] ;  /* 0x0000880001127983 */ /* 0x000f220000300800 */
[----:B------:R-:W-:Y:S01]  /*6220*/  @!P4 IMAD.IADD R7, R7, 0x1, -R29 ;  /* 0x000000010707c824 */ /* 0x000fe200078e0a1d */
[----:B------:R-:W-:-:S02]  /*6230*/  ISETP.GT.U32.AND P4, PT, R29, R4, PT ;  /* 0x000000041d00720c */ /* 0x000fc40003f84070 */
[----:B0-----:R-:W4:Y:S11]  /*6240*/  LDL.LU R17, [R1+0x78] ;  /* 0x0000780001117983 */ /* 0x001f360000300800 */
[----:B------:R-:W-:-:S05]  /*6250*/  @!P4 IMAD.IADD R4, R4, 0x1, -R29 ;  /* 0x000000010404c824 */ /* 0x000fca00078e0a1d */
[----:B------:R0:W-:Y:S04]  /*6260*/  STL [R1+0xc8], R4 ;  /* 0x0000c80401007387 */ /* 0x0001e80000100800 */
[----:B0-----:R-:W4:Y:S01]  /*6270*/  LDL.LU R4, [R1+0x7c] ;  /* 0x00007c0001047983 */ /* 0x001f220000300800 */
[C---:B------:R-:W-:Y:S02]  /*6280*/  ISETP.GT.U32.AND P2, PT, R29.reuse, R6, PT ;  /* 0x000000061d00720c */ /* 0x040fe40003f44070 */
[C---:B------:R-:W-:Y:S02]  /*6290*/  ISETP.GT.U32.AND P1, PT, R29.reuse, R14, PT ;  /* 0x0000000e1d00720c */ /* 0x040fe40003f24070 */
[----:B------:R-:W-:-:S09]  /*62a0*/  ISETP.GT.U32.AND P5, PT, R29, R15, PT ;  /* 0x0000000f1d00720c */ /* 0x000fd20003fa4070 */
[--C-:B------:R-:W-:Y:S01]  /*62b0*/  @!P2 IMAD.IADD R6, R6, 0x1, -R29.reuse ;  /* 0x000000010606a824 */ /* 0x100fe200078e0a1d */
[C---:B------:R-:W-:Y:S02]  /*62c0*/  ISETP.GT.U32.AND P2, PT, R29.reuse, R16, PT ;  /* 0x000000101d00720c */ /* 0x040fe40003f44070 */
[C---:B------:R-:W-:Y:S02]  /*62d0*/  ISETP.GT.U32.AND P0, PT, R29.reuse, R9, PT ;  /* 0x000000091d00720c */ /* 0x040fe40003f04070 */
[C---:B------:R-:W-:Y:S01]  /*62e0*/  ISETP.GT.U32.AND P6, PT, R29.reuse, R6, PT ;  /* 0x000000061d00720c */ /* 0x040fe20003fc4070 */
[--C-:B------:R-:W-:Y:S01]  /*62f0*/  @!P1 IMAD.IADD R14, R14, 0x1, -R29.reuse ;  /* 0x000000010e0e9824 */ /* 0x100fe200078e0a1d */
[----:B------:R-:W-:Y:S01]  /*6300*/  ISETP.GT.U32.AND P1, PT, R29, R12, PT ;  /* 0x0000000c1d00720c */ /* 0x000fe20003f24070 */
[----:B------:R-:W-:Y:S01]  /*6310*/  @!P5 IMAD.IADD R15, R15, 0x1, -R29 ;  /* 0x000000010f0fd824 */ /* 0x000fe200078e0a1d */
[----:B------:R-:W-:-:S05]  /*6320*/  ISETP.GT.U32.AND P5, PT, R29, R13, PT ;  /* 0x0000000d1d00720c */ /* 0x000fca0003fa4070 */
[--C-:B------:R-:W-:Y:S01]  /*6330*/  @!P2 IMAD.IADD R16, R16, 0x1, -R29.reuse ;  /* 0x000000011010a824 */ /* 0x100fe200078e0a1d */
[C---:B------:R-:W-:Y:S02]  /*6340*/  ISETP.GT.U32.AND P2, PT, R29.reuse, R5, PT ;  /* 0x000000051d00720c */ /* 0x040fe40003f44070 */
[----:B------:R-:W-:Y:S01]  /*6350*/  ISETP.GT.U32.AND P3, PT, R29, R8, PT ;  /* 0x000000081d00720c */ /* 0x000fe20003f64070 */
[--C-:B------:R-:W-:Y:S02]  /*6360*/  @!P0 IMAD.IADD R9, R9, 0x1, -R29.reuse ;  /* 0x0000000109098824 */ /* 0x100fe400078e0a1d */
[--C-:B------:R-:W-:Y:S01]  /*6370*/  @!P6 IMAD.IADD R6, R6, 0x1, -R29.reuse ;  /* 0x000000010606e824 */ /* 0x100fe200078e0a1d */
[----:B------:R-:W-:Y:S01]  /*6380*/  ISETP.GT.U32.AND P4, PT, R29, R7, PT ;  /* 0x000000071d00720c */ /* 0x000fe20003f84070 */
[--C-:B------:R-:W-:Y:S02]  /*6390*/  @!P1 IMAD.IADD R12, R12, 0x1, -R29.reuse ;  /* 0x000000010c0c9824 */ /* 0x100fe400078e0a1d */
[----:B------:R-:W-:-:S04]  /*63a0*/  @!P5 IMAD.IADD R13, R13, 0x1, -R29 ;  /* 0x000000010d0dd824 */ /* 0x000fc800078e0a1d */
[--C-:B------:R-:W-:Y:S02]  /*63b0*/  @!P2 IMAD.IADD R5, R5, 0x1, -R29.reuse ;  /* 0x000000010505a824 */ /* 0x100fe400078e0a1d */
[----:B------:R-:W-:-:S04]  /*63c0*/  @!P3 IMAD.IADD R8, R8, 0x1, -R29 ;  /* 0x000000010808b824 */ /* 0x000fc800078e0a1d */
[----:B------:R-:W-:Y:S01]  /*63d0*/  @!P4 IMAD.IADD R7, R7, 0x1, -R29 ;  /* 0x000000010707c824 */ /* 0x000fe200078e0a1d */
[----:B------:R0:W-:Y:S04]  /*63e0*/  STL [R1+0xcc], R16 ;  /* 0x0000cc1001007387 */ /* 0x0001e80000100800 */
[----:B------:R-:W-:Y:S04]  /*63f0*/  STL [R1+0xc0], R15 ;  /* 0x0000c00f01007387 */ /* 0x000fe80000100800 */
[----:B------:R-:W-:Y:S04]  /*6400*/  STL [R1+0xc4], R14 ;  /* 0x0000c40e01007387 */ /* 0x000fe80000100800 */
[----:B------:R1:W-:Y:S04]  /*6410*/  STL [R1+0xa8], R9 ;  /* 0x0000a80901007387 */ /* 0x0003e80000100800 */
[----:B------:R1:W-:Y:S04]  /*6420*/  STL [R1+0xb4], R8 ;  /* 0x0000b40801007387 */ /* 0x0003e80000100800 */
[----:B0-----:R-:W4:Y:S04]  /*6430*/  LDL.LU R16, [R1+0x1b0] ;  /* 0x0001b00001107983 */ /* 0x001f280000300800 */
[----:B------:R0:W-:Y:S04]  /*6440*/  STL [R1+0xb8], R7 ;  /* 0x0000b80701007387 */ /* 0x0001e80000100800 */
[----:B-1----:R-:W4:Y:S04]  /*6450*/  LDL.LU R9, [R1+0x1a4] ;  /* 0x0001a40001097983 */ /* 0x002f280000300800 */
[----:B------:R-:W4:Y:S04]  /*6460*/  LDL.LU R8, [R1+0x1a8] ;  /* 0x0001a80001087983 */ /* 0x000f280000300800 */
[----:B------:R1:W-:Y:S04]  /*6470*/  STL [R1+0xac], R6 ;  /* 0x0000ac0601007387 */ /* 0x0003e80000100800 */
[----:B0-----:R-:W4:Y:S04]  /*6480*/  LDL.LU R7, [R1+0x174] ;  /* 0x0001740001077983 */ /* 0x001f280000300800 */
[----:B-1----:R-:W4:Y:S01]  /*6490*/  LDL.LU R6, [R1+0x194] ;  /* 0x0001940001067983 */ /* 0x002f220000300800 */
[----:B--2---:R-:W-:-:S02]  /*64a0*/  ISETP.GT.U32.AND P0, PT, R29, R2, PT ;  /* 0x000000021d00720c */ /* 0x004fc40003f04070 */
[----:B---3--:R-:W-:-:S11]  /*64b0*/  ISETP.GT.U32.AND P3, PT, R29, R11, PT ;  /* 0x0000000b1d00720c */ /* 0x008fd60003f64070 */
[----:B------:R-:W-:Y:S01]  /*64c0*/  @!P0 IMAD.IADD R2, R2, 0x1, -R29 ;  /* 0x0000000102028824 */ /* 0x000fe200078e0a1d */
[C---:B----4-:R-:W-:Y:S02]  /*64d0*/  ISETP.GT.U32.AND P6, PT, R29.reuse, R22, PT ;  /* 0x000000161d00720c */ /* 0x050fe40003fc4070 */
[C---:B------:R-:W-:Y:S02]  /*64e0*/  ISETP.GT.U32.AND P2, PT, R29.reuse, R21, PT ;  /* 0x000000151d00720c */ /* 0x040fe40003f44070 */
[C---:B------:R-:W-:Y:S02]  /*64f0*/  ISETP.GT.U32.AND P5, PT, R29.reuse, R20, PT ;  /* 0x000000141d00720c */ /* 0x040fe40003fa4070 */
        /* <DEDUP_REMOVED lines=8> */
[--C-:B------:R-:W-:Y:S01]  /*6580*/  @!P1 IMAD.IADD R19, R19, 0x1, -R29.reuse ;  /* 0x0000000113139824 */ /* 0x100fe200078e0a1d */
[----:B------:R-:W-:Y:S01]  /*6590*/  ISETP.GT.U32.AND P1, PT, R29, R2, PT ;  /* 0x000000021d00720c */ /* 0x000fe20003f24070 */
[----:B------:R-:W-:Y:S01]  /*65a0*/  @!P3 IMAD.IADD R11, R11, 0x1, -R29 ;  /* 0x000000010b0bb824 */ /* 0x000fe200078e0a1d */
[----:B------:R-:W-:-:S02]  /*65b0*/  ISETP.GT.U32.AND P5, PT, R29, R12, PT ;  /* 0x0000000c1d00720c */ /* 0x000fc40003fa4070 */
[----:B------:R-:W-:-:S03]  /*65c0*/  ISETP.GT.U32.AND P3, PT, R29, R17, PT ;  /* 0x000000111d00720c */ /* 0x000fc60003f64070 */
[--C-:B------:R-:W-:Y:S01]  /*65d0*/  @!P0 IMAD.IADD R18, R18, 0x1, -R29.reuse ;  /* 0x0000000112128824 */ /* 0x100fe200078e0a1d */
[----:B------:R-:W-:Y:S01]  /*65e0*/  ISETP.GT.U32.AND P0, PT, R29, R11, PT ;  /* 0x0000000b1d00720c */ /* 0x000fe20003f04070 */
[--C-:B------:R-:W-:Y:S02]  /*65f0*/  @!P6 IMAD.IADD R5, R5, 0x1, -R29.reuse ;  /* 0x000000010505e824 */ /* 0x100fe400078e0a1d */
[--C-:B------:R-:W-:Y:S02]  /*6600*/  @!P4 IMAD.IADD R10, R10, 0x1, -R29.reuse ;  /* 0x000000010a0ac824 */ /* 0x100fe400078e0a1d */
[--C-:B------:R-:W-:Y:S02]  /*6610*/  @!P2 IMAD.IADD R13, R13, 0x1, -R29.reuse ;  /* 0x000000010d0da824 */ /* 0x100fe400078e0a1d */
[--C-:B------:R-:W-:Y:S01]  /*6620*/  @!P1 IMAD.IADD R2, R2, 0x1, -R29.reuse ;  /* 0x0000000102029824 */ /* 0x100fe200078e0a1d */
[----:B------:R0:W-:Y:S01]  /*6630*/  STL [R1+0xb0], R5 ;  /* 0x0000b00501007387 */ /* 0x0001e20000100800 */
[----:B------:R-:W-:-:S02]  /*6640*/  @!P5 IMAD.IADD R12, R12, 0x1, -R29 ;  /* 0x000000010c0cd824 */ /* 0x000fc400078e0a1d */
[--C-:B------:R-:W-:Y:S01]  /*6650*/  @!P3 IMAD.IADD R17, R17, 0x1, -R29.reuse ;  /* 0x000000011111b824 */ /* 0x100fe200078e0a1d */
[----:B------:R-:W-:Y:S01]  /*6660*/  ISETP.GT.U32.AND P3, PT, R29, R10, PT ;  /* 0x0000000a1d00720c */ /* 0x000fe20003f64070 */
[----:B------:R-:W-:Y:S01]  /*6670*/  @!P0 IMAD.IADD R11, R11, 0x1, -R29 ;  /* 0x000000010b0b8824 */ /* 0x000fe200078e0a1d */
[----:B0-----:R-:W2:Y:S04]  /*6680*/  LDL.LU R5, [R1+0x198] ;  /* 0x0001980001057983 */ /* 0x001ea80000300800 */
[----:B------:R-:W-:Y:S04]  /*6690*/  STL [R1+0x94], R13 ;  /* 0x0000940d01007387 */ /* 0x000fe80000100800 */
[----:B------:R0:W-:Y:S04]  /*66a0*/  STL [R1+0xa4], R2 ;  /* 0x0000a40201007387 */ /* 0x0001e80000100800 */
[----:B------:R1:W-:Y:S01]  /*66b0*/  STL [R1+0xa0], R12 ;  /* 0x0000a00c01007387 */ /* 0x0003e20000100800 */
[----:B------:R-:W-:-:S03]  /*66c0*/  ISETP.GT.U32.AND P4, PT, R29, R4, PT ;  /* 0x000000041d00720c */ /* 0x000fc60003f84070 */
[----:B0-----:R-:W3:Y:S04]  /*66d0*/  LDL.LU R2, [R1+0x17c] ;  /* 0x00017c0001027983 */ /* 0x001ee80000300800 */
[----:B------:R-:W4:Y:S04]  /*66e0*/  LDL.LU R15, [R1+0x184] ;  /* 0x00018400010f7983 */ /* 0x000f280000300800 */
[----:B------:R-:W4:Y:S04]  /*66f0*/  LDL.LU R14, [R1+0x134] ;  /* 0x00013400010e7983 */ /* 0x000f280000300800 */
[----:B------:R-:W4:Y:S04]  /*6700*/  LDL.LU R13, [R1+0x158] ;  /* 0x00015800010d7983 */ /* 0x000f280000300800 */
[----:B------:R0:W-:Y:S01]  /*6710*/  STL [R1+0x98], R11 ;  /* 0x0000980b01007387 */ /* 0x0001e20000100800 */
[----:B------:R-:W-:-:S03]  /*6720*/  @!P3 IMAD.IADD R10, R10, 0x1, -R29 ;  /* 0x000000010a0ab824 */ /* 0x000fc600078e0a1d */
[----:B-1----:R-:W4:Y:S04]  /*6730*/  LDL.LU R12, [R1+0x15c] ;  /* 0x00015c00010c7983 */ /* 0x002f280000300800 */
[----:B0-----:R-:W4:Y:S01]  /*6740*/  LDL.LU R11, [R1+0x140] ;  /* 0x00014000010b7983 */ /* 0x001f220000300800 */
[----:B------:R-:W-:-:S03]  /*6750*/  @!P4 IMAD.IADD R4, R4, 0x1, -R29 ;  /* 0x000000010404c824 */ /* 0x000fc600078e0a1d */
[----:B------:R0:W-:Y:S01]  /*6760*/  STL [R1+0x9c], R10 ;  /* 0x00009c0a01007387 */ /* 0x0001e20000100800 */
[C---:B------:R-:W-:Y:S02]  /*6770*/  ISETP.GT.U32.AND P4, PT, R29.reuse, R22, PT ;  /* 0x000000161d00720c */ /* 0x040fe40003f84070 */
[C---:B------:R-:W-:Y:S02]  /*6780*/  ISETP.GT.U32.AND P2, PT, R29.reuse, R21, PT ;  /* 0x000000151d00720c */ /* 0x040fe40003f44070 */
[C---:B------:R-:W-:Y:S01]  /*6790*/  ISETP.GT.U32.AND P5, PT, R29.reuse, R20, PT ;  /* 0x000000141d00720c */ /* 0x040fe20003fa4070 */
[----:B0-----:R-:W4:Y:S01]  /*67a0*/  LDL.LU R10, [R1+0x144] ;  /* 0x00014400010a7983 */ /* 0x001f220000300800 */
[C---:B------:R-:W-:Y:S02]  /*67b0*/  ISETP.GT.U32.AND P1, PT, R29.reuse, R19, PT ;  /* 0x000000131d00720c */ /* 0x040fe40003f24070 */
[C---:B------:R-:W-:Y:S02]  /*67c0*/  ISETP.GT.U32.AND P0, PT, R29.reuse, R18, PT ;  /* 0x000000121d00720c */ /* 0x040fe40003f04070 */
[----:B------:R-:W-:-:S02]  /*67d0*/  ISETP.GT.U32.AND P6, PT, R29, R4, PT ;  /* 0x000000041d00720c */ /* 0x000fc40003fc4070 */
[----:B------:R-:W-:Y:S01]  /*67e0*/  ISETP.GT.U32.AND P3, PT, R29, R17, PT ;  /* 0x000000111d00720c */ /* 0x000fe20003f64070 */
[--C-:B------:R-:W-:Y:S02]  /*67f0*/  @!P4 IMAD.IADD R22, R22, 0x1, -R29.reuse ;  /* 0x000000011616c824 */ /* 0x100fe400078e0a1d */
[--C-:B------:R-:W-:Y:S02]  /*6800*/  @!P2 IMAD.IADD R21, R21, 0x1, -R29.reuse ;  /* 0x000000011515a824 */ /* 0x100fe400078e0a1d */
[--C-:B------:R-:W-:Y:S01]  /*6810*/  @!P5 IMAD.IADD R20, R20, 0x1, -R29.reuse ;  /* 0x000000011414d824 */ /* 0x100fe200078e0a1d */
[----:B------:R0:W-:Y:S01]  /*6820*/  STL [R1+0x80], R22 ;  /* 0x0000801601007387 */ /* 0x0001e20000100800 */
[--C-:B------:R-:W-:Y:S02]  /*6830*/  @!P1 IMAD.IADD R19, R19, 0x1, -R29.reuse ;  /* 0x0000000113139824 */ /* 0x100fe400078e0a1d */
[--C-:B------:R-:W-:Y:S02]  /*6840*/  @!P0 IMAD.IADD R18, R18, 0x1, -R29.reuse ;  /* 0x0000000112128824 */ /* 0x100fe400078e0a1d */
[----:B------:R-:W-:-:S02]  /*6850*/  @!P6 IMAD.IADD R4, R4, 0x1, -R29 ;  /* 0x000000010404e824 */ /* 0x000fc400078e0a1d */
[----:B------:R-:W-:Y:S01]  /*6860*/  @!P3 IMAD.IADD R17, R17, 0x1, -R29 ;  /* 0x000000011111b824 */ /* 0x000fe200078e0a1d */
[----:B0-----:R-:W4:Y:S04]  /*6870*/  LDL.LU R22, [R1+0xcac] ;  /* 0x000cac0001167983 */ /* 0x001f280000300800 */
[----:B------:R-:W-:Y:S04]  /*6880*/  STL [R1+0x8c], R21 ;  /* 0x00008c1501007387 */ /* 0x000fe80000100800 */
[----:B------:R-:W-:Y:S04]  /*6890*/  STL [R1+0x90], R20 ;  /* 0x0000901401007387 */ /* 0x000fe80000100800 */
[----:B------:R-:W-:Y:S04]  /*68a0*/  STL [R1+0x84], R19 ;  /* 0x0000841301007387 */ /* 0x000fe80000100800 */
[----:B------:R-:W-:Y:S04]  /*68b0*/  STL [R1+0x88], R18 ;  /* 0x0000881201007387 */ /* 0x000fe80000100800 */
[----:B------:R0:W-:Y:S04]  /*68c0*/  STL [R1+0x7c], R4 ;  /* 0x00007c0401007387 */ /* 0x0001e80000100800 */
[----:B------:R1:W-:Y:S04]  /*68d0*/  STL [R1+0x78], R17 ;  /* 0x0000781101007387 */ /* 0x0003e80000100800 */
[----:B0-----:R-:W4:Y:S01]  /*68e0*/  LDL R4, [R1+0x7bc] ;  /* 0x0007bc0001047983 */ /* 0x001f220000100800 */
[----:B------:R-:W-:-:S02]  /*68f0*/  ISETP.GT.U32.AND P4, PT, R29, R16, PT ;  /* 0x000000101d00720c */ /* 0x000fc40003f84070 */
[C---:B------:R-:W-:Y:S01]  /*6900*/  ISETP.GT.U32.AND P2, PT, R29.reuse, R9, PT ;  /* 0x000000091d00720c */ /* 0x040fe20003f44070 */
[----:B------:R-:W4:Y:S01]  /*6910*/  LDL.LU R21, [R1+0xfc] ;  /* 0x0000fc0001157983 */ /* 0x000f220000300800 */
[C---:B------:R-:W-:Y:S02]  /*6920*/  ISETP.GT.U32.AND P5, PT, R29.reuse, R8, PT ;  /* 0x000000081d00720c */ /* 0x040fe40003fa4070 */
[C---:B------:R-:W-:Y:S01]  /*6930*/  ISETP.GT.U32.AND P1, PT, R29.reuse, R7, PT ;  /* 0x000000071d00720c */ /* 0x040fe20003f24070 */
[----:B------:R-:W4:Y:S01]  /*6940*/  LDL.LU R20, [R1+0x11c] ;  /* 0x00011c0001147983 */ /* 0x000f220000300800 */
[----:B------:R-:W-:-:S03]  /*6950*/  ISETP.GT.U32.AND P0, PT, R29, R6, PT ;  /* 0x000000061d00720c */ /* 0x000fc60003f04070 */
[----:B------:R-:W4:Y:S02]  /*6960*/  LDL.LU R19, [R1+0x124] ;  /* 0x0001240001137983 */ /* 0x000f240000300800 */
[--C-:B------:R-:W-:Y:S02]  /*6970*/  @!P4 IMAD.IADD R16, R16, 0x1, -R29.reuse ;  /* 0x000000011010c824 */ /* 0x100fe400078e0a1d */
[--C-:B------:R-:W-:Y:S01]  /*6980*/  @!P2 IMAD.IADD R9, R9, 0x1, -R29.reuse ;  /* 0x000000010909a824 */ /* 0x100fe200078e0a1d */
[----:B------:R-:W4:Y:S01]  /*6990*/  LDL.LU R18, [R1+0x104] ;  /* 0x0001040001127983 */ /* 0x000f220000300800 */
[--C-:B------:R-:W-:Y:S02]  /*69a0*/  @!P5 IMAD.IADD R8, R8, 0x1, -R29.reuse ;  /* 0x000000010808d824 */ /* 0x100fe400078e0a1d */
[--C-:B------:R-:W-:Y:S01]  /*69b0*/  @!P1 IMAD.IADD R7, R7, 0x1, -R29.reuse ;  /* 0x0000000107079824 */ /* 0x100fe200078e0a1d */
[----:B-1----:R-:W4:Y:S01]  /*69c0*/  LDL.LU R17, [R1+0x10c] ;  /* 0x00010c0001117983 */ /* 0x002f220000300800 */
[----:B------:R-:W-:-:S02]  /*69d0*/  @!P0 IMAD.IADD R6, R6, 0x1, -R29 ;  /* 0x0000000106068824 */ /* 0x000fc400078e0a1d */
[----:B------:R-:W-:-:S04]  /*69e0*/  IMAD.HI.U32 R28, R3, R27, RZ ;  /* 0x0000001b031c7227 */ /* 0x000fc800078e00ff */
[----:B------:R-:W-:-:S04]  /*69f0*/  IMAD.MOV R28, RZ, RZ, -R28 ;  /* 0x000000ffff1c7224 */ /* 0x000fc800078e0a1c */
[C---:B------:R-:W-:Y:S01]  /*6a00*/  IMAD R27, R29.reuse, R28, R27 ;  /* 0x0000001c1d1b7224 */ /* 0x040fe200078e021b */
[C---:B--2---:R-:W-:Y:S02]  /*6a10*/  ISETP.GT.U32.AND P3, PT, R29.reuse, R5, PT ;  /* 0x000000051d00720c */ /* 0x044fe40003f64070 */
[C---:B---3--:R-:W-:Y:S02]  /*6a20*/  ISETP.GT.U32.AND P6, PT, R29.reuse, R2, PT ;  /* 0x000000021d00720c */ /* 0x048fe40003fc4070 */
[C---:B----4-:R-:W-:Y:S02]  /*6a30*/  ISETP.GT.U32.AND P4, PT, R29.reuse, R15, PT ;  /* 0x0000000f1d00720c */ /* 0x050fe40003f84070 */
[C---:B------:R-:W-:Y:S02]  /*6a40*/  ISETP.GT.U32.AND P2, PT, R29.reuse, R14, PT ;  /* 0x0000000e1d00720c */ /* 0x040fe40003f44070 */
[----:B------:R-:W-:-:S07]  /*6a50*/  ISETP.GT.U32.AND P5, PT, R29, R13, PT ;  /* 0x0000000d1d00720c */ /* 0x000fce0003fa4070 */
[--C-:B------:R-:W-:Y:S01]  /*6a60*/  @!P6 IMAD.IADD R2, R2, 0x1, -R29.reuse ;  /* 0x000000010202e824 */ /* 0x100fe200078e0a1d */
[----:B------:R-:W-:Y:S01]  /*6a70*/  ISETP.GT.U32.AND P1, PT, R29, R12, PT ;  /* 0x0000000c1d00720c */ /* 0x000fe20003f24070 */
[--C-:B------:R-:W-:Y:S01]  /*6a80*/  @!P3 IMAD.IADD R5, R5, 0x1, -R29.reuse ;  /* 0x000000010505b824 */ /* 0x100fe200078e0a1d */
[C---:B------:R-:W-:Y:S02]  /*6a90*/  ISETP.GT.U32.AND P6, PT, R29.reuse, R16, PT ;  /* 0x000000101d00720c */ /* 0x040fe40003fc4070 */
[----:B------:R-:W-:Y:S01]  /*6aa0*/  ISETP.GT.U32.AND P0, PT, R29, R11, PT ;  /* 0x0000000b1d00720c */ /* 0x000fe20003f04070 */
[--C-:B------:R-:W-:Y:S01]  /*6ab0*/  @!P4 IMAD.IADD R15, R15, 0x1, -R29.reuse ;  /* 0x000000010f0fc824 */ /* 0x100fe200078e0a1d */
[C---:B------:R-:W-:Y:S01]  /*6ac0*/  ISETP.GT.U32.AND P4, PT, R29.reuse, R9, PT ;  /* 0x000000091d00720c */ /* 0x040fe20003f84070 */
[--C-:B------:R-:W-:Y:S01]  /*6ad0*/  @!P2 IMAD.IADD R14, R14, 0x1, -R29.reuse ;  /* 0x000000010e0ea824 */ /* 0x100fe200078e0a1d */
[----:B------:R-:W-:Y:S01]  /*6ae0*/  ISETP.GT.U32.AND P2, PT, R29, R8, PT ;  /* 0x000000081d00720c */ /* 0x000fe20003f44070 */
[----:B------:R-:W-:Y:S01]  /*6af0*/  @!P5 IMAD.IADD R13, R13, 0x1, -R29 ;  /* 0x000000010d0dd824 */ /* 0x000fe200078e0a1d */
[----:B------:R-:W-:-:S03]  /*6b00*/  ISETP.GT.U32.AND P5, PT, R29, R7, PT ;  /* 0x000000071d00720c */ /* 0x000fc60003fa4070 */
[--C-:B------:R-:W-:Y:S01]  /*6b10*/  @!P1 IMAD.IADD R12, R12, 0x1, -R29.reuse ;  /* 0x000000010c0c9824 */ /* 0x100fe200078e0a1d */
[C---:B------:R-:W-:Y:S02]  /*6b20*/  ISETP.GT.U32.AND P1, PT, R29.reuse, R6, PT ;  /* 0x000000061d00720c */ /* 0x040fe40003f24070 */
[----:B------:R-:W-:Y:S01]  /*6b30*/  ISETP.GT.U32.AND P3, PT, R29, R10, PT ;  /* 0x0000000a1d00720c */ /* 0x000fe20003f64070 */
[--C-:B------:R-:W-:Y:S01]  /*6b40*/  @!P0 IMAD.IADD R11, R11, 0x1, -R29.reuse ;  /* 0x000000010b0b8824 */ /* 0x100fe200078e0a1d */
[----:B------:R-:W-:Y:S01]  /*6b50*/  ISETP.GT.U32.AND P0, PT, R29, R5, PT ;  /* 0x000000051d00720c */ /* 0x000fe20003f04070 */
[--C-:B------:R-:W-:Y:S02]  /*6b60*/  @!P6 IMAD.IADD R16, R16, 0x1, -R29.reuse ;  /* 0x000000011010e824 */ /* 0x100fe400078e0a1d */
[--C-:B------:R-:W-:Y:S02]  /*6b70*/  @!P4 IMAD.IADD R9, R9, 0x1, -R29.reuse ;  /* 0x000000010909c824 */ /* 0x100fe400078e0a1d */
[--C-:B------:R-:W-:Y:S01]  /*6b80*/  @!P2 IMAD.IADD R8, R8, 0x1, -R29.reuse ;  /* 0x000000010808a824 */ /* 0x100fe200078e0a1d */
[----:B------:R0:W-:Y:S01]  /*6b90*/  STL [R1+0x1b0], R16 ;  /* 0x0001b01001007387 */ /* 0x0001e20000100800 */
[----:B------:R-:W-:-:S04]  /*6ba0*/  @!P5 IMAD.IADD R7, R7, 0x1, -R29 ;  /* 0x000000010707d824 */ /* 0x000fc800078e0a1d */
[--C-:B------:R-:W-:Y:S01]  /*6bb0*/  @!P3 IMAD.IADD R10, R10, 0x1, -R29.reuse ;  /* 0x000000010a0ab824 */ /* 0x100fe200078e0a1d */
[----:B------:R-:W-:Y:S01]  /*6bc0*/  ISETP.GT.U32.AND P3, PT, R29, R2, PT ;  /* 0x000000021d00720c */ /* 0x000fe20003f64070 */
[--C-:B------:R-:W-:Y:S01]  /*6bd0*/  @!P1 IMAD.IADD R6, R6, 0x1, -R29.reuse ;  /* 0x0000000106069824 */ /* 0x100fe200078e0a1d */
[----:B0-----:R-:W2:Y:S04]  /*6be0*/  LDL.LU R16, [R1+0x2c] ;  /* 0x00002c0001107983 */ /* 0x001ea80000300800 */
[----:B------:R0:W-:Y:S01]  /*6bf0*/  STL [R1+0x1a4], R9 ;  /* 0x0001a40901007387 */ /* 0x0001e20000100800 */
[----:B------:R-:W-:-:S03]  /*6c00*/  @!P0 IMAD.IADD R5, R5, 0x1, -R29 ;  /* 0x0000000105058824 */ /* 0x000fc600078e0a1d */
[----:B------:R1:W-:Y:S04]  /*6c10*/  STL [R1+0x1a8], R8 ;  /* 0x0001a80801007387 */ /* 0x0003e80000100800 */
[----:B0-----:R-:W3:Y:S04]  /*6c20*/  LDL.LU R9, [R1+0xdc] ;  /* 0x0000dc0001097983 */ /* 0x001ee80000300800 */
[----:B------:R0:W-:Y:S04]  /*6c30*/  STL [R1+0x174], R7 ;  /* 0x0001740701007387 */ /* 0x0001e80000100800 */
[----:B-1----:R-:W4:Y:S04]  /*6c40*/  LDL.LU R8, [R1+0xe4] ;  /* 0x0000e40001087983 */ /* 0x002f280000300800 */
[----:B------:R1:W-:Y:S01]  /*6c50*/  STL [R1+0x194], R6 ;  /* 0x0001940601007387 */ /* 0x0003e20000100800 */
[----:B------:R-:W-:-:S03]  /*6c60*/  @!P3 IMAD.IADD R2, R2, 0x1, -R29 ;  /* 0x000000010202b824 */ /* 0x000fc600078e0a1d */
[----:B0-----:R-:W4:Y:S04]  /*6c70*/  LDL.LU R7, [R1+0x28] ;  /* 0x0000280001077983 */ /* 0x001f280000300800 */
[----:B-1----:R-:W4:Y:S01]  /*6c80*/  LDL.LU R6, [R1+0x24] ;  /* 0x0000240001067983 */ /* 0x002f220000300800 */
[----:B------:R-:W-:-:S03]  /*6c90*/  IABS R28, R4 ;  /* 0x00000004001c7213 */ /* 0x000fc60000000000 */
[----:B------:R0:W-:Y:S04]  /*6ca0*/  STL [R1+0x198], R5 ;  /* 0x0001980501007387 */ /* 0x0001e80000100800 */
[----:B0-----:R-:W4:Y:S04]  /*6cb0*/  LDL.LU R5, [R1+0x20] ;  /* 0x0000200001057983 */ /* 0x001f280000300800 */
[----:B------:R-:W4:Y:S04]  /*6cc0*/  LDL.LU R4, [R1+0x1c] ;  /* 0x00001c0001047983 */ /* 0x000f280000300800 */
[----:B------:R0:W-:Y:S04]  /*6cd0*/  STL [R1+0x17c], R2 ;  /* 0x00017c0201007387 */ /* 0x0001e80000100800 */
[----:B0-----:R-:W4:Y:S01]  /*6ce0*/  LDL.LU R2, [R1+0x18] ;  /* 0x0000180001027983 */ /* 0x001f220000300800 */
[----:B------:R-:W-:-:S02]  /*6cf0*/  ISETP.GT.U32.AND P4, PT, R29, R15, PT ;  /* 0x0000000f1d00720c */ /* 0x000fc40003f84070 */
[C---:B------:R-:W-:Y:S02]  /*6d00*/  ISETP.GT.U32.AND P2, PT, R29.reuse, R14, PT ;  /* 0x0000000e1d00720c */ /* 0x040fe40003f44070 */
[C---:B------:R-:W-:Y:S02]  /*6d10*/  ISETP.GT.U32.AND P6, PT, R29.reuse, R13, PT ;  /* 0x0000000d1d00720c */ /* 0x040fe40003fc4070 */
[C---:B------:R-:W-:Y:S02]  /*6d20*/  ISETP.GT.U32.AND P5, PT, R29.reuse, R12, PT ;  /* 0x0000000c1d00720c */ /* 0x040fe40003fa4070 */
[C---:B------:R-:W-:Y:S02]  /*6d30*/  ISETP.GT.U32.AND P0, PT, R29.reuse, R11, PT ;  /* 0x0000000b1d00720c */ /* 0x040fe40003f04070 */
[C---:B------:R-:W-:Y:S02]  /*6d40*/  ISETP.GT.U32.AND P1, PT, R29.reuse, R10, PT ;  /* 0x0000000a1d00720c */ /* 0x040fe40003f24070 */
[----:B------:R-:W-:Y:S01]  /*6d50*/  ISETP.GT.U32.AND P3, PT, R29, R21, PT ;  /* 0x000000151d00720c */ /* 0x000fe20003f64070 */
[--C-:B------:R-:W-:Y:S01]  /*6d60*/  @!P4 IMAD.IADD R15, R15, 0x1, -R29.reuse ;  /* 0x000000010f0fc824 */ /* 0x100fe200078e0a1d */
[C---:B------:R-:W-:Y:S01]  /*6d70*/  ISETP.GT.U32.AND P4, PT, R29.reuse, R20, PT ;  /* 0x000000141d00720c */ /* 0x040fe20003f84070 */
[--C-:B------:R-:W-:Y:S01]  /*6d80*/  @!P2 IMAD.IADD R14, R14, 0x1, -R29.reuse ;  /* 0x000000010e0ea824 */ /* 0x100fe200078e0a1d */
[----:B------:R-:W-:Y:S01]  /*6d90*/  ISETP.GT.U32.AND P2, PT, R29, R19, PT ;  /* 0x000000131d00720c */ /* 0x000fe20003f44070 */
[--C-:B------:R-:W-:Y:S01]  /*6da0*/  @!P6 IMAD.IADD R13, R13, 0x1, -R29.reuse ;  /* 0x000000010d0de824 */ /* 0x100fe200078e0a1d */
[C---:B------:R-:W-:Y:S01]  /*6db0*/  ISETP.GT.U32.AND P6, PT, R29.reuse, R18, PT ;  /* 0x000000121d00720c */ /* 0x040fe20003fc4070 */
[--C-:B------:R-:W-:Y:S01]  /*6dc0*/  @!P5 IMAD.IADD R12, R12, 0x1, -R29.reuse ;  /* 0x000000010c0cd824 */ /* 0x100fe200078e0a1d */
[----:B------:R-:W-:Y:S01]  /*6dd0*/  ISETP.GT.U32.AND P5, PT, R29, R17, PT ;  /* 0x000000111d00720c */ /* 0x000fe20003fa4070 */
[----:B------:R-:W-:-:S02]  /*6de0*/  @!P0 IMAD.IADD R11, R11, 0x1, -R29 ;  /* 0x000000010b0b8824 */ /* 0x000fc400078e0a1d */
[--C-:B------:R-:W-:Y:S02]  /*6df0*/  @!P1 IMAD.IADD R10, R10, 0x1, -R29.reuse ;  /* 0x000000010a0a9824 */ /* 0x100fe400078e0a1d */
[--C-:B------:R-:W-:Y:S02]  /*6e00*/  @!P3 IMAD.IADD R21, R21, 0x1, -R29.reuse ;  /* 0x000000011515b824 */ /* 0x100fe400078e0a1d */
[--C-:B------:R-:W-:Y:S02]  /*6e10*/  @!P4 IMAD.IADD R20, R20, 0x1, -R29.reuse ;  /* 0x000000011414c824 */ /* 0x100fe400078e0a1d */
[--C-:B------:R-:W-:Y:S02]  /*6e20*/  @!P2 IMAD.IADD R19, R19, 0x1, -R29.reuse ;  /* 0x000000011313a824 */ /* 0x100fe400078e0a1d */
[--C-:B------:R-:W-:Y:S02]  /*6e30*/  @!P6 IMAD.IADD R18, R18, 0x1, -R29.reuse ;  /* 0x000000011212e824 */ /* 0x100fe400078e0a1d */
[----:B------:R-:W-:Y:S01]  /*6e40*/  @!P5 IMAD.IADD R17, R17, 0x1, -R29 ;  /* 0x000000011111d824 */ /* 0x000fe200078e0a1d */
[----:B------:R0:W-:Y:S04]  /*6e50*/  STL [R1+0x184], R15 ;  /* 0x0001840f01007387 */ /* 0x0001e80000100800 */
[----:B------:R1:W-:Y:S04]  /*6e60*/  STL [R1+0x134], R14 ;  /* 0x0001340e01007387 */ /* 0x0003e80000100800 */
[----:B------:R1:W-:Y:S04]  /*6e70*/  STL [R1+0x158], R13 ;  /* 0x0001580d01007387 */ /* 0x0003e80000100800 */
[----:B------:R1:W-:Y:S04]  /*6e80*/  STL [R1+0x15c], R12 ;  /* 0x00015c0c01007387 */ /* 0x0003e80000100800 */
[----:B0-----:R-:W4:Y:S04]  /*6e90*/  LDL.LU R15, [R1+0x14] ;  /* 0x00001400010f7983 */ /* 0x001f280000300800 */
[----:B------:R0:W-:Y:S04]  /*6ea0*/  STL [R1+0x140], R11 ;  /* 0x0001400b01007387 */ /* 0x0001e80000100800 */
[----:B-1----:R-:W4:Y:S04]  /*6eb0*/  LDL.LU R14, [R1+0x10] ;  /* 0x00001000010e7983 */ /* 0x002f280000300800 */
[----:B------:R-:W4:Y:S04]  /*6ec0*/  LDL.LU R13, [R1+0xc] ;  /* 0x00000c00010d7983 */ /* 0x000f280000300800 */
[----:B------:R1:W-:Y:S04]  /*6ed0*/  STL [R1+0x144], R10 ;  /* 0x0001440a01007387 */ /* 0x0003e80000100800 */
[----:B------:R-:W4:Y:S04]  /*6ee0*/  LDL.LU R12, [R1+0x8] ;  /* 0x00000800010c7983 */ /* 0x000f280000300800 */
[----:B0-----:R-:W4:Y:S04]  /*6ef0*/  LDL.LU R11, [R1+0x4] ;  /* 0x00000400010b7983 */ /* 0x001f280000300800 */
[----:B-1----:R-:W4:Y:S01]  /*6f00*/  LDL.LU R10, [R1] ;  /* 0x00000000010a7983 */ /* 0x002f220000300800 */
[----:B--2---:R-:W-:-:S02]  /*6f10*/  ISETP.GT.U32.AND P0, PT, R29, R16, PT ;  /* 0x000000101d00720c */ /* 0x004fc40003f04070 */
[C---:B---3--:R-:W-:Y:S02]  /*6f20*/  ISETP.GT.U32.AND P1, PT, R29.reuse, R9, PT ;  /* 0x000000091d00720c */ /* 0x048fe40003f24070 */
[----:B----4-:R-:W-:-:S09]  /*6f30*/  ISETP.GT.U32.AND P3, PT, R29, R8, PT ;  /* 0x000000081d00720c */ /* 0x010fd20003f64070 */
[--C-:B------:R-:W-:Y:S01]  /*6f40*/  @!P0 IMAD.IADD R16, R16, 0x1, -R29.reuse ;  /* 0x0000000110108824 */ /* 0x100fe200078e0a1d */
[C---:B------:R-:W-:Y:S02]  /*6f50*/  ISETP.GT.U32.AND P4, PT, R29.reuse, R7, PT ;  /* 0x000000071d00720c */ /* 0x040fe40003f84070 */
[----:B------:R-:W-:Y:S01]  /*6f60*/  ISETP.GT.U32.AND P2, PT, R29, R6, PT ;  /* 0x000000061d00720c */ /* 0x000fe20003f44070 */
[--C-:B------:R-:W-:Y:S01]  /*6f70*/  @!P1 IMAD.IADD R9, R9, 0x1, -R29.reuse ;  /* 0x0000000109099824 */ /* 0x100fe200078e0a1d */
[C---:B------:R-:W-:Y:S01]  /*6f80*/  ISETP.GT.U32.AND P1, PT, R29.reuse, R21, PT ;  /* 0x000000151d00720c */ /* 0x040fe20003f24070 */
[----:B------:R-:W-:Y:S01]  /*6f90*/  @!P3 IMAD.IADD R8, R8, 0x1, -R29 ;  /* 0x000000010808b824 */ /* 0x000fe200078e0a1d */
[C---:B------:R-:W-:Y:S02]  /*6fa0*/  ISETP.GT.U32.AND P3, PT, R29.reuse, R20, PT ;  /* 0x000000141d00720c */ /* 0x040fe40003f64070 */
[C---:B------:R-:W-:Y:S02]  /*6fb0*/  ISETP.GT.U32.AND P6, PT, R29.reuse, R5, PT ;  /* 0x000000051d00720c */ /* 0x040fe40003fc4070 */
[----:B------:R-:W-:-:S03]  /*6fc0*/  ISETP.GT.U32.AND P5, PT, R29, R4, PT ;  /* 0x000000041d00720c */ /* 0x000fc60003fa4070 */
[--C-:B------:R-:W-:Y:S01]  /*6fd0*/  @!P4 IMAD.IADD R7, R7, 0x1, -R29.reuse ;  /* 0x000000010707c824 */ /* 0x100fe200078e0a1d */
[C---:B------:R-:W-:Y:S01]  /*6fe0*/  ISETP.GT.U32.AND P4, PT, R29.reuse, R19, PT ;  /* 0x000000131d00720c */ /* 0x040fe20003f84070 */
[----:B------:R-:W-:Y:S01]  /*6ff0*/  @!P2 IMAD.IADD R6, R6, 0x1, -R29 ;  /* 0x000000010606a824 */ /* 0x000fe200078e0a1d */
[C---:B------:R-:W-:Y:S02]  /*7000*/  ISETP.GT.U32.AND P2, PT, R29.reuse, R18, PT ;  /* 0x000000121d00720c */ /* 0x040fe40003f44070 */
[----:B------:R-:W-:-:S03]  /*7010*/  ISETP.GT.U32.AND P0, PT, R29, R2, PT ;  /* 0x000000021d00720c */ /* 0x000fc60003f04070 */
[--C-:B------:R-:W-:Y:S01]  /*7020*/  @!P6 IMAD.IADD R5, R5, 0x1, -R29.reuse ;  /* 0x000000010505e824 */ /* 0x100fe200078e0a1d */
[C---:B------:R-:W-:Y:S01]  /*7030*/  ISETP.GT.U32.AND P6, PT, R29.reuse, R17, PT ;  /* 0x000000111d00720c */ /* 0x040fe20003fc4070 */
[--C-:B------:R-:W-:Y:S01]  /*7040*/  @!P5 IMAD.IADD R4, R4, 0x1, -R29.reuse ;  /* 0x000000010404d824 */ /* 0x100fe200078e0a1d */
[----:B------:R-:W-:Y:S01]  /*7050*/  ISETP.GT.U32.AND P5, PT, R29, R16, PT ;  /* 0x000000101d00720c */ /* 0x000fe20003fa4070 */
[--C-:B------:R-:W-:Y:S01]  /*7060*/  @!P1 IMAD.IADD R21, R21, 0x1, -R29.reuse ;  /* 0x0000000115159824 */ /* 0x100fe200078e0a1d */
[C---:B------:R-:W-:Y:S01]  /*7070*/  ISETP.GT.U32.AND P1, PT, R29.reuse, R8, PT ;  /* 0x000000081d00720c */ /* 0x040fe20003f24070 */
[----:B------:R-:W-:Y:S01]  /*7080*/  @!P3 IMAD.IADD R20, R20, 0x1, -R29 ;  /* 0x000000011414b824 */ /* 0x000fe200078e0a1d */
[----:B------:R-:W-:-:S03]  /*7090*/  ISETP.GT.U32.AND P3, PT, R29, R7, PT ;  /* 0x000000071d00720c */ /* 0x000fc60003f64070 */
[--C-:B------:R-:W-:Y:S01]  /*70a0*/  @!P0 IMAD.IADD R2, R2, 0x1, -R29.reuse ;  /* 0x0000000102028824 */ /* 0x100fe200078e0a1d */
[----:B------:R-:W-:Y:S01]  /*70b0*/  ISETP.GT.U32.AND P0, PT, R29, R9, PT ;  /* 0x000000091d00720c */ /* 0x000fe20003f04070 */
[--C-:B------:R-:W-:Y:S01]  /*70c0*/  @!P4 IMAD.IADD R19, R19, 0x1, -R29.reuse ;  /* 0x000000011313c824 */ /* 0x100fe200078e0a1d */
[----:B------:R0:W-:Y:S01]  /*70d0*/  STL [R1+0xfc], R21 ;  /* 0x0000fc1501007387 */ /* 0x0001e20000100800 */
[--C-:B------:R-:W-:Y:S01]  /*70e0*/  @!P2 IMAD.IADD R18, R18, 0x1, -R29.reuse ;  /* 0x000000011212a824 */ /* 0x100fe200078e0a1d */
[----:B------:R-:W-:Y:S01]  /*70f0*/  ISETP.GT.U32.AND P2, PT, R29, R6, PT ;  /* 0x000000061d00720c */ /* 0x000fe20003f44070 */
[--C-:B------:R-:W-:Y:S01]  /*7100*/  @!P6 IMAD.IADD R17, R17, 0x1, -R29.reuse ;  /* 0x000000011111e824 */ /* 0x100fe200078e0a1d */
[C---:B------:R-:W-:Y:S01]  /*7110*/  ISETP.GT.U32.AND P4, PT, R29.reuse, R5, PT ;  /* 0x000000051d00720c */ /* 0x040fe20003f84070 */
[--C-:B------:R-:W-:Y:S01]  /*7120*/  @!P5 IMAD.IADD R16, R16, 0x1, -R29.reuse ;  /* 0x000000011010d824 */ /* 0x100fe200078e0a1d */
[C---:B------:R-:W-:Y:S01]  /*7130*/  ISETP.GT.U32.AND P5, PT, R29.reuse, R4, PT ;  /* 0x000000041d00720c */ /* 0x040fe20003fa4070 */
[----:B0-----:R-:W2:Y:S04]  /*7140*/  LDL.LU R21, [R1+0xca8] ;  /* 0x000ca80001157983 */ /* 0x001ea80000300800 */
[----:B------:R0:W-:Y:S01]  /*7150*/  STL [R1+0x11c], R20 ;  /* 0x00011c1401007387 */ /* 0x0001e20000100800 */
[----:B------:R-:W-:Y:S01]  /*7160*/  ISETP.GT.U32.AND P6, PT, R29, R2, PT ;  /* 0x000000021d00720c */ /* 0x000fe20003fc4070 */
[----:B------:R-:W-:-:S02]  /*7170*/  @!P0 IMAD.IADD R9, R9, 0x1, -R29 ;  /* 0x0000000109098824 */ /* 0x000fc400078e0a1d */
[--C-:B------:R-:W-:Y:S01]  /*7180*/  @!P1 IMAD.IADD R8, R8, 0x1, -R29.reuse ;  /* 0x0000000108089824 */ /* 0x100fe200078e0a1d */
[----:B0-----:R-:W3:Y:S04]  /*7190*/  LDL.LU R20, [R1+0xca4] ;  /* 0x000ca40001147983 */ /* 0x001ee80000300800 */
[----:B------:R0:W-:Y:S01]  /*71a0*/  STL [R1+0x124], R19 ;  /* 0x0001241301007387 */ /* 0x0001e20000100800 */
[----:B------:R-:W-:-:S03]  /*71b0*/  @!P3 IMAD.IADD R7, R7, 0x1, -R29 ;  /* 0x000000010707b824 */ /* 0x000fc600078e0a1d */
[----:B0-----:R-:W4:Y:S04]  /*71c0*/  LDL.LU R19, [R1+0xca0] ;  /* 0x000ca00001137983 */ /* 0x001f280000300800 */
[----:B------:R0:W-:Y:S01]  /*71d0*/  STL [R1+0x104], R18 ;  /* 0x0001041201007387 */ /* 0x0001e20000100800 */
[----:B------:R-:W-:-:S03]  /*71e0*/  @!P2 IMAD.IADD R6, R6, 0x1, -R29 ;  /* 0x000000010606a824 */ /* 0x000fc600078e0a1d */
[----:B0-----:R-:W2:Y:S04]  /*71f0*/  LDL.LU R18, [R1+0xc9c] ;  /* 0x000c9c0001127983 */ /* 0x001ea80000300800 */
        /* <DEDUP_REMOVED lines=9> */
[----:B------:R0:W-:Y:S04]  /*7290*/  STL [R1+0xe4], R8 ;  /* 0x0000e40801007387 */ /* 0x0001e80000100800 */
[----:B0-----:R-:W2:Y:S04]  /*72a0*/  LDL.LU R8, [R1+0xc8c] ;  /* 0x000c8c0001087983 */ /* 0x001ea80000300800 */
[----:B------:R0:W-:Y:S04]  /*72b0*/  STL [R1+0x28], R7 ;  /* 0x0000280701007387 */ /* 0x0001e80000100800 */
[----:B0-----:R-:W2:Y:S04]  /*72c0*/  LDL.LU R7, [R1+0xc88] ;  /* 0x000c880001077983 */ /* 0x001ea80000300800 */
[----:B------:R0:W-:Y:S04]  /*72d0*/  STL [R1+0x24], R6 ;  /* 0x0000240601007387 */ /* 0x0001e80000100800 */
[----:B0-----:R-:W3:Y:S04]  /*72e0*/  LDL.LU R6, [R1+0xc84] ;  /* 0x000c840001067983 */ /* 0x001ee80000300800 */
[----:B------:R0:W-:Y:S04]  /*72f0*/  STL [R1+0x20], R5 ;  /* 0x0000200501007387 */ /* 0x0001e80000100800 */
[----:B0-----:R-:W4:Y:S04]  /*7300*/  LDL.LU R5, [R1+0xc80] ;  /* 0x000c800001057983 */ /* 0x001f280000300800 */
[----:B------:R0:W-:Y:S04]  /*7310*/  STL [R1+0x1c], R4 ;  /* 0x00001c0401007387 */ /* 0x0001e80000100800 */
[----:B0-----:R-:W4:Y:S04]  /*7320*/  LDL.LU R4, [R1+0xc7c] ;  /* 0x000c7c0001047983 */ /* 0x001f280000300800 */
[----:B------:R0:W-:Y:S04]  /*7330*/  STL [R1+0x18], R2 ;  /* 0x0000180201007387 */ /* 0x0001e80000100800 */
[----:B0-----:R-:W4:Y:S01]  /*7340*/  LDL.LU R2, [R1+0xc78] ;  /* 0x000c780001027983 */ /* 0x001f220000300800 */
[----:B------:R-:W-:-:S02]  /*7350*/  ISETP.GT.U32.AND P0, PT, R29, R15, PT ;  /* 0x0000000f1d00720c */ /* 0x000fc40003f04070 */
[C---:B------:R-:W-:Y:S02]  /*7360*/  ISETP.GT.U32.AND P1, PT, R29.reuse, R14, PT ;  /* 0x0000000e1d00720c */ /* 0x040fe40003f24070 */
[C---:B------:R-:W-:Y:S02]  /*7370*/  ISETP.GT.U32.AND P3, PT, R29.reuse, R13, PT ;  /* 0x0000000d1d00720c */ /* 0x040fe40003f64070 */
[C---:B------:R-:W-:Y:S02]  /*7380*/  ISETP.GT.U32.AND P2, PT, R29.reuse, R12, PT ;  /* 0x0000000c1d00720c */ /* 0x040fe40003f44070 */
[----:B------:R-:W-:-:S05]  /*7390*/  ISETP.GT.U32.AND P4, PT, R29, R11, PT ;  /* 0x0000000b1d00720c */ /* 0x000fca0003f84070 */
[--C-:B------:R-:W-:Y:S02]  /*73a0*/  @!P0 IMAD.IADD R15, R15, 0x1, -R29.reuse ;  /* 0x000000010f0f8824 */ /* 0x100fe400078e0a1d */
[--C-:B------:R-:W-:Y:S02]  /*73b0*/  @!P1 IMAD.IADD R14, R14, 0x1, -R29.reuse ;  /* 0x000000010e0e9824 */ /* 0x100fe400078e0a1d */
[--C-:B------:R-:W-:Y:S02]  /*73c0*/  @!P3 IMAD.IADD R13, R13, 0x1, -R29.reuse ;  /* 0x000000010d0db824 */ /* 0x100fe400078e0a1d */
[--C-:B------:R-:W-:Y:S02]  /*73d0*/  @!P2 IMAD.IADD R12, R12, 0x1, -R29.reuse ;  /* 0x000000010c0ca824 */ /* 0x100fe400078e0a1d */
[----:B------:R-:W-:Y:S01]  /*73e0*/  @!P4 IMAD.IADD R11, R11, 0x1, -R29 ;  /* 0x000000010b0bc824 */ /* 0x000fe200078e0a1d */
[----:B------:R-:W-:-:S13]  /*73f0*/  ISETP.GT.U32.AND P5, PT, R29, R10, PT ;  /* 0x0000000a1d00720c */ /* 0x000fda0003fa4070 */
[----:B------:R-:W-:Y:S01]  /*7400*/  @!P5 IMAD.IADD R10, R10, 0x1, -R29 ;  /* 0x000000010a0ad824 */ /* 0x000fe200078e0a1d */
[C---:B--2---:R-:W-:Y:S02]  /*7410*/  ISETP.GT.U32.AND P2, PT, R29.reuse, R7, PT ;  /* 0x000000071d00720c */ /* 0x044fe40003f44070 */
[C---:B---3--:R-:W-:Y:S02]  /*7420*/  ISETP.GT.U32.AND P3, PT, R29.reuse, R6, PT ;  /* 0x000000061d00720c */ /* 0x048fe40003f64070 */
[C---:B----4-:R-:W-:Y:S02]  /*7430*/  ISETP.GT.U32.AND P1, PT, R29.reuse, R5, PT ;  /* 0x000000051d00720c */ /* 0x050fe40003f24070 */
[C---:B------:R-:W-:Y:S02]  /*7440*/  ISETP.GT.U32.AND P0, PT, R29.reuse, R4, PT ;  /* 0x000000041d00720c */ /* 0x040fe40003f04070 */
[----:B------:R-:W-:-:S11]  /*7450*/  ISETP.GT.U32.AND P6, PT, R29, R2, PT ;  /* 0x000000021d00720c */ /* 0x000fd60003fc4070 */
[--C-:B------:R-:W-:Y:S01]  /*7460*/  @!P0 IMAD.IADD R4, R4, 0x1, -R29.reuse ;  /* 0x0000000104048824 */ /* 0x100fe200078e0a1d */
[----:B------:R-:W-:Y:S01]  /*7470*/  ISETP.GT.U32.AND P0, PT, R29, R14, PT ;  /* 0x0000000e1d00720c */ /* 0x000fe20003f04070 */
[--C-:B------:R-:W-:Y:S01]  /*7480*/  @!P1 IMAD.IADD R5, R5, 0x1, -R29.reuse ;  /* 0x0000000105059824 */ /* 0x100fe200078e0a1d */
[C---:B------:R-:W-:Y:S01]  /*7490*/  ISETP.GT.U32.AND P1, PT, R29.reuse, R13, PT ;  /* 0x0000000d1d00720c */ /* 0x040fe20003f24070 */
[--C-:B------:R-:W-:Y:S01]  /*74a0*/  @!P3 IMAD.IADD R6, R6, 0x1, -R29.reuse ;  /* 0x000000010606b824 */ /* 0x100fe200078e0a1d */
[C---:B------:R-:W-:Y:S01]  /*74b0*/  ISETP.GT.U32.AND P3, PT, R29.reuse, R12, PT ;  /* 0x0000000c1d00720c */ /* 0x040fe20003f64070 */
[--C-:B------:R-:W-:Y:S01]  /*74c0*/  @!P6 IMAD.IADD R2, R2, 0x1, -R29.reuse ;  /* 0x000000010202e824 */ /* 0x100fe200078e0a1d */
[----:B------:R-:W-:Y:S01]  /*74d0*/  ISETP.GT.U32.AND P6, PT, R29, R15, PT ;  /* 0x0000000f1d00720c */ /* 0x000fe20003fc4070 */
[----:B------:R-:W-:Y:S01]  /*74e0*/  @!P2 IMAD.IADD R7, R7, 0x1, -R29 ;  /* 0x000000010707a824 */ /* 0x000fe200078e0a1d */
[----:B------:R-:W-:-:S05]  /*74f0*/  ISETP.GT.U32.AND P2, PT, R29, R11, PT ;  /* 0x0000000b1d00720c */ /* 0x000fca0003f44070 */
[--C-:B------:R-:W-:Y:S01]  /*7500*/  @!P0 IMAD.IADD R14, R14, 0x1, -R29.reuse ;  /* 0x000000010e0e8824 */ /* 0x100fe200078e0a1d */
[----:B------:R-:W-:Y:S01]  /*7510*/  ISETP.GT.U32.AND P4, PT, R29, R8, PT ;  /* 0x000000081d00720c */ /* 0x000fe20003f84070 */
[--C-:B------:R-:W-:Y:S02]  /*7520*/  @!P1 IMAD.IADD R13, R13, 0x1, -R29.reuse ;  /* 0x000000010d0d9824 */ /* 0x100fe400078e0a1d */
[--C-:B------:R-:W-:Y:S02]  /*7530*/  @!P3 IMAD.IADD R12, R12, 0x1, -R29.reuse ;  /* 0x000000010c0cb824 */ /* 0x100fe400078e0a1d */
[--C-:B------:R-:W-:Y:S02]  /*7540*/  @!P6 IMAD.IADD R15, R15, 0x1, -R29.reuse ;  /* 0x000000010f0fe824 */ /* 0x100fe400078e0a1d */
[----:B------:R-:W-:-:S03]  /*7550*/  @!P2 IMAD.IADD R11, R11, 0x1, -R29 ;  /* 0x000000010b0ba824 */ /* 0x000fc600078e0a1d */
[----:B------:R0:W-:Y:S04]  /*7560*/  STL [R1+0x14], R15 ;  /* 0x0000140f01007387 */ /* 0x0001e80000100800 */
[----:B0-----:R-:W2:Y:S04]  /*7570*/  LDL.LU R15, [R1+0xc74] ;  /* 0x000c7400010f7983 */ /* 0x001ea80000300800 */
[----:B------:R0:W-:Y:S04]  /*7580*/  STL [R1+0x10], R14 ;  /* 0x0000100e01007387 */ /* 0x0001e80000100800 */
[----:B0-----:R-:W3:Y:S04]  /*7590*/  LDL.LU R14, [R1+0xc70] ;  /* 0x000c7000010e7983 */ /* 0x001ee80000300800 */
[----:B------:R0:W-:Y:S01]  /*75a0*/  STL [R1+0xc], R13 ;  /* 0x00000c0d01007387 */ /* 0x0001e20000100800 */
[----:B------:R-:W-:-:S03]  /*75b0*/  @!P4 IMAD.IADD R8, R8, 0x1, -R29 ;  /* 0x000000010808c824 */ /* 0x000fc600078e0a1d */
[----:B0-----:R-:W4:Y:S04]  /*75c0*/  LDL.LU R13, [R1+0xc6c] ;  /* 0x000c6c00010d7983 */ /* 0x001f280000300800 */
[----:B------:R0:W-:Y:S01]  /*75d0*/  STL [R1+0x8], R12 ;  /* 0x0000080c01007387 */ /* 0x0001e20000100800 */
[----:B------:R-:W-:-:S03]  /*75e0*/  ISETP.GT.U32.AND P4, PT, R29, R10, PT ;  /* 0x0000000a1d00720c */ /* 0x000fc60003f84070 */
[----:B0-----:R-:W2:Y:S04]  /*75f0*/  LDL.LU R12, [R1+0xc68] ;  /* 0x000c6800010c7983 */ /* 0x001ea80000300800 */
[----:B------:R0:W-:Y:S04]  /*7600*/  STL [R1+0x4], R11 ;  /* 0x0000040b01007387 */ /* 0x0001e80000100800 */
[----:B0-----:R-:W3:Y:S02]  /*7610*/  LDL.LU R11, [R1+0xc64] ;  /* 0x000c6400010b7983 */ /* 0x001ee40000300800 */
[----:B------:R-:W-:-:S05]  /*7620*/  @!P4 IMAD.IADD R10, R10, 0x1, -R29 ;  /* 0x000000010a0ac824 */ /* 0x000fca00078e0a1d */
[----:B------:R0:W-:Y:S04]  /*7630*/  STL [R1], R10 ;  /* 0x0000000a01007387 */ /* 0x0001e80000100800 */
[----:B0-----:R-:W3:Y:S01]  /*7640*/  LDL.LU R10, [R1+0xc60] ;  /* 0x000c6000010a7983 */ /* 0x001ee20000300800 */
[C---:B------:R-:W-:Y:S02]  /*7650*/  ISETP.GT.U32.AND P1, PT, R29.reuse, R5, PT ;  /* 0x000000051d00720c */ /* 0x040fe40003f24070 */
[C---:B------:R-:W-:Y:S02]  /*7660*/  ISETP.GT.U32.AND P3, PT, R29.reuse, R6, PT ;  /* 0x000000061d00720c */ /* 0x040fe40003f64070 */
[C---:B------:R-:W-:Y:S02]  /*7670*/  ISETP.GT.U32.AND P2, PT, R29.reuse, R7, PT ;  /* 0x000000071d00720c */ /* 0x040fe40003f44070 */
[----:B------:R-:W-:-:S07]  /*7680*/  ISETP.GT.U32.AND P5, PT, R29, R9, PT ;  /* 0x000000091d00720c */ /* 0x000fce0003fa4070 */
[--C-:B------:R-:W-:Y:S02]  /*7690*/  @!P1 IMAD.IADD R5, R5, 0x1, -R29.reuse ;  /* 0x0000000105059824 */ /* 0x100fe400078e0a1d */
[--C-:B------:R-:W-:Y:S02]  /*76a0*/  @!P3 IMAD.IADD R6, R6, 0x1, -R29.reuse ;  /* 0x000000010606b824 */ /* 0x100fe400078e0a1d */
[--C-:B------:R-:W-:Y:S02]  /*76b0*/  @!P2 IMAD.IADD R7, R7, 0x1, -R29.reuse ;  /* 0x000000010707a824 */ /* 0x100fe400078e0a1d */
[----:B------:R-:W-:Y:S01]  /*76c0*/  @!P5 IMAD.IADD R9, R9, 0x1, -R29 ;  /* 0x000000010909d824 */ /* 0x000fe200078e0a1d */
[C---:B------:R-:W-:Y:S02]  /*76d0*/  ISETP.GT.U32.AND P5, PT, R29.reuse, R2, PT ;  /* 0x000000021d00720c */ /* 0x040fe40003fa4070 */
[----:B------:R-:W-:Y:S01]  /*76e0*/  ISETP.GT.U32.AND P0, PT, R29, R4, PT ;  /* 0x000000041d00720c */ /* 0x000fe20003f04070 */
[----:B------:R-:W-:-:S04]  /*76f0*/  IMAD.HI.U32 R3, R3, R28, RZ ;  /* 0x0000001c03037227 */ /* 0x000fc800078e00ff */
[----:B------:R-:W-:-:S06]  /*7700*/  IMAD.MOV R3, RZ, RZ, -R3 ;  /* 0x000000ffff037224 */ /* 0x000fcc00078e0a03 */
[--C-:B------:R-:W-:Y:S02]  /*7710*/  @!P5 IMAD.IADD R2, R2, 0x1, -R29.reuse ;  /* 0x000000010202d824 */ /* 0x100fe400078e0a1d */
[----:B------:R-:W-:-:S03]  /*7720*/  @!P0 IMAD.IADD R4, R4, 0x1, -R29 ;  /* 0x0000000104048824 */ /* 0x000fc600078e0a1d */
[----:B------:R-:W-:Y:S04]  /*7730*/  STL [R1+0xc3c], R2 ;  /* 0x000c3c0201007387 */ /* 0x000fe80000100800 */
[----:B------:R-:W-:Y:S04]  /*7740*/  STL [R1+0xc40], R4 ;  /* 0x000c400401007387 */ /* 0x000fe80000100800 */
[----:B------:R-:W-:Y:S01]  /*7750*/  STL [R1+0xc38], R5 ;  /* 0x000c380501007387 */ /* 0x000fe20000100800 */
[----:B------:R-:W-:-:S03]  /*7760*/  IMAD R28, R29, R3, R28 ;  /* 0x000000031d1c7224 */ /* 0x000fc600078e021c */
[----:B------:R0:W-:Y:S04]  /*7770*/  STL [R1+0xc44], R6 ;  /* 0x000c440601007387 */ /* 0x0001e80000100800 */
[----:B------:R-:W1:Y:S04]  /*7780*/  S2R R3, SR_TID.X ;  /* 0x0000000000037919 */ /* 0x000e680000002100 */
[----:B0-----:R-:W0:Y:S01]  /*7790*/  S2R R6, SR_TID.X ;  /* 0x0000000000067919 */ /* 0x001e220000002100 */
[C---:B------:R-:W-:Y:S02]  /*77a0*/  ISETP.GT.U32.AND P4, PT, R29.reuse, R8, PT ;  /* 0x000000081d00720c */ /* 0x040fe40003f84070 */
[----:B------:R-:W-:Y:S01]  /*77b0*/  ISETP.GT.U32.AND P6, PT, R29, R9, PT ;  /* 0x000000091d00720c */ /* 0x000fe20003fc4070 */
[----:B------:R0:W-:Y:S10]  /*77c0*/  STL [R1+0xc48], R7 ;  /* 0x000c480701007387 */ /* 0x0001f40000100800 */
[----:B------:R-:W-:-:S02]  /*77d0*/  @!P4 IMAD.IADD R8, R8, 0x1, -R29 ;  /* 0x000000010808c824 */ /* 0x000fc400078e0a1d */
[----:B------:R-:W-:Y:S01]  /*77e0*/  @!P6 IMAD.IADD R9, R9, 0x1, -R29 ;  /* 0x000000010909e824 */ /* 0x000fe200078e0a1d */
[----:B-1----:R-:W-:Y:S02]  /*77f0*/  LOP3.LUT P0, RZ, R3, 0x40, RZ, 0xc0, !PT ;  /* 0x0000004003ff7812 */ /* 0x002fe4000780c0ff */
[----:B------:R1:W-:Y:S01]  /*7800*/  STL [R1+0xc4c], R8 ;  /* 0x000c4c0801007387 */ /* 0x0003e20000100800 */
[----:B0-----:R-:W-:-:S03]  /*7810*/  IMAD.SHL.U32 R4, R6, 0x20, RZ ;  /* 0x0000002006047824 */ /* 0x001fc600078e00ff */
[----:B------:R0:W-:Y:S01]  /*7820*/  STL [R1+0xc50], R9 ;  /* 0x000c500901007387 */ /* 0x0001e20000100800 */
[----:B------:R-:W-:-:S03]  /*7830*/  LOP3.LUT R3, R6, 0x7, RZ, 0xc0, !PT ;  /* 0x0000000706037812 */ /* 0x000fc600078ec0ff */
[----:B------:R-:W3:Y:S01]  /*7840*/  LDL R7, [R1+0x38c] ;  /* 0x00038c0001077983 */ /* 0x000ee20000100800 */
[----:B-1----:R-:W-:-:S03]  /*7850*/  IMAD.SHL.U32 R8, R6, 0x2, RZ ;  /* 0x0000000206087824 */ /* 0x002fc600078e00ff */
[----:B0-----:R-:W3:Y:S04]  /*7860*/  LDL R9, [R1+0xa24] ;  /* 0x000a240001097983 */ /* 0x001ee80000100800 */
[----:B------:R-:W-:Y:S01]  /*7870*/  STL [R1+0x838], R4 ;  /* 0x0008380401007387 */ /* 0x000fe20000100800 */
[----:B------:R-:W-:-:S05]  /*7880*/  IMAD.SHL.U32 R5, R3, 0x10, RZ ;  /* 0x0000001003057824 */ /* 0x000fca00078e00ff */
[----:B------:R-:W-:Y:S02]  /*7890*/  LOP3.LUT R3, R5, 0x30, R8, 0x78, !PT ;  /* 0x0000003005037812 */ /* 0x000fe400078e7808 */
[C---:B----4-:R-:W-:Y:S02]  /*78a0*/  ISETP.GT.U32.AND P2, PT, R29.reuse, R13, PT ;  /* 0x0000000d1d00720c */ /* 0x050fe40003f44070 */
[C---:B--2---:R-:W-:Y:S02]  /*78b0*/  ISETP.GT.U32.AND P3, PT, R29.reuse, R12, PT ;  /* 0x0000000c1d00720c */ /* 0x044fe40003f64070 */
[----:B---3--:R-:W-:-:S11]  /*78c0*/  ISETP.GT.U32.AND P1, PT, R29, R11, PT ;  /* 0x0000000b1d00720c */ /* 0x008fd60003f24070 */
[--C-:B------:R-:W-:Y:S01]  /*78d0*/  @!P3 IMAD.IADD R12, R12, 0x1, -R29.reuse ;  /* 0x000000010c0cb824 */ /* 0x100fe200078e0a1d */
[----:B------:R-:W-:Y:S01]  /*78e0*/  ISETP.GT.U32.AND P3, PT, R29, R18, PT ;  /* 0x000000121d00720c */ /* 0x000fe20003f64070 */
[--C-:B------:R-:W-:Y:S01]  /*78f0*/  @!P2 IMAD.IADD R13, R13, 0x1, -R29.reuse ;  /* 0x000000010d0da824 */ /* 0x100fe200078e0a1d */
[----:B------:R-:W-:Y:S01]  /*7900*/  ISETP.GT.U32.AND P2, PT, R29, R19, PT ;  /* 0x000000131d00720c */ /* 0x000fe20003f44070 */
        /* <DEDUP_REMOVED lines=8> */
[----:B------:R-:W-:Y:S01]  /*7990*/  ISETP.GT.U32.AND P1, PT, R29, R23, PT ;  /* 0x000000171d00720c */ /* 0x000fe20003f24070 */
[----:B------:R-:W-:-:S08]  /*79a0*/  @!P5 IMAD.IADD R10, R10, 0x1, -R29 ;  /* 0x000000010a0ad824 */ /* 0x000fd000078e0a1d */
[--C-:B------:R-:W-:Y:S01]  /*79b0*/  @!P3 IMAD.IADD R24, R24, 0x1, -R29.reuse ;  /* 0x000000011818b824 */ /* 0x100fe200078e0a1d */
[----:B------:R-:W-:Y:S01]  /*79c0*/  ISETP.GT.U32.AND P3, PT, R29, R11, PT ;  /* 0x0000000b1d00720c */ /* 0x000fe20003f64070 */
[--C-:B------:R-:W-:Y:S01]  /*79d0*/  @!P2 IMAD.IADD R25, R25, 0x1, -R29.reuse ;  /* 0x000000011919a824 */ /* 0x100fe200078e0a1d */
[----:B------:R-:W-:Y:S01]  /*79e0*/  ISETP.GT.U32.AND P2, PT, R29, R12, PT ;  /* 0x0000000c1d00720c */ /* 0x000fe20003f44070 */
[----:B------:R-:W-:Y:S01]  /*79f0*/  @!P1 IMAD.IADD R23, R23, 0x1, -R29 ;  /* 0x0000000117179824 */ /* 0x000fe200078e0a1d */
[----:B------:R-:W-:-:S09]  /*7a00*/  ISETP.GT.U32.AND P1, PT, R29, R10, PT ;  /* 0x0000000a1d00720c */ /* 0x000fd20003f24070 */
[--C-:B------:R-:W-:Y:S02]  /*7a10*/  @!P3 IMAD.IADD R11, R11, 0x1, -R29.reuse ;  /* 0x000000010b0bb824 */ /* 0x100fe400078e0a1d */
[--C-:B------:R-:W-:Y:S02]  /*7a20*/  @!P2 IMAD.IADD R12, R12, 0x1, -R29.reuse ;  /* 0x000000010c0ca824 */ /* 0x100fe400078e0a1d */
[----:B------:R-:W-:-:S05]  /*7a30*/  @!P1 IMAD.IADD R10, R10, 0x1, -R29 ;  /* 0x000000010a0a9824 */ /* 0x000fca00078e0a1d */
[----:B------:R-:W-:Y:S04]  /*7a40*/  STL [R1+0xc54], R10 ;  /* 0x000c540a01007387 */ /* 0x000fe80000100800 */
[----:B------:R-:W-:Y:S04]  /*7a50*/  STL [R1+0xc58], R11 ;  /* 0x000c580b01007387 */ /* 0x000fe80000100800 */
[----:B------:R0:W-:Y:S04]  /*7a60*/  STL [R1+0xc5c], R12 ;  /* 0x000c5c0c01007387 */ /* 0x0001e80000100800 */
[----:B------:R-:W2:Y:S01]  /*7a70*/  LDL R8, [R1+0xa30] ;  /* 0x000a300001087983 */ /* 0x000ea20000100800 */
[----:B0-----:R-:W-:-:S02]  /*7a80*/  LOP3.LUT R12, R6, 0x7, RZ, 0xc0, !PT ;  /* 0x00000007060c7812 */ /* 0x001fc400078ec0ff */
[----:B------:R-:W-:Y:S01]  /*7a90*/  LOP3.LUT R11, R3, 0xc00, R4, 0xf8, !PT ;  /* 0x00000c00030b7812 */ /* 0x000fe200078ef804 */
[----:B------:R-:W3:Y:S02]  /*7aa0*/  LDL R6, [R1+0xa28] ;  /* 0x000a280001067983 */ /* 0x000ee40000100800 */
[----:B------:R-:W-:Y:S02]  /*7ab0*/  IMAD.SHL.U32 R12, R12, 0x80, RZ ;  /* 0x000000800c0c7824 */ /* 0x000fe400078e00ff */
[----:B------:R-:W4:Y:S02]  /*7ac0*/  LDL R4, [R1+0xa2c] ;  /* 0x000a2c0001047983 */ /* 0x000f240000100800 */
[----:B------:R-:W-:Y:S02]  /*7ad0*/  IMAD.IADD R10, R12, 0x1, R5 ;  /* 0x000000010c0a7824 */ /* 0x000fe400078e0205 */
[----:B------:R-:W4:Y:S01]  /*7ae0*/  LDL R5, [R1+0xa34] ;  /* 0x000a340001057983 */ /* 0x000f220000100800 */
[----:B------:R-:W-:-:S02]  /*7af0*/  ISETP.GT.U32.AND P4, PT, R29, R14, PT ;  /* 0x0000000e1d00720c */ /* 0x000fc40003f84070 */
[C---:B------:R-:W-:Y:S02]  /*7b00*/  ISETP.GT.U32.AND P5, PT, R29.reuse, R16, PT ;  /* 0x000000101d00720c */ /* 0x040fe40003fa4070 */
[----:B------:R-:W-:-:S09]  /*7b10*/  ISETP.GT.U32.AND P6, PT, R29, R15, PT ;  /* 0x0000000f1d00720c */ /* 0x000fd20003fc4070 */
[--C-:B------:R-:W-:Y:S01]  /*7b20*/  @!P4 IMAD.IADD R14, R14, 0x1, -R29.reuse ;  /* 0x000000010e0ec824 */ /* 0x100fe200078e0a1d */
[C---:B------:R-:W-:Y:S01]  /*7b30*/  ISETP.GT.U32.AND P4, PT, R29.reuse, R20, PT ;  /* 0x000000141d00720c */ /* 0x040fe20003f84070 */
[--C-:B------:R-:W-:Y:S01]  /*7b40*/  @!P5 IMAD.IADD R16, R16, 0x1, -R29.reuse ;  /* 0x000000011010d824 */ /* 0x100fe200078e0a1d */
[----:B------:R-:W-:Y:S01]  /*7b50*/  ISETP.GT.U32.AND P5, PT, R29, R22, PT ;  /* 0x000000161d00720c */ /* 0x000fe20003fa4070 */
[----:B------:R-:W-:Y:S01]  /*7b60*/  @!P6 IMAD.IADD R15, R15, 0x1, -R29 ;  /* 0x000000010f0fe824 */ /* 0x000fe200078e0a1d */
        /* <DEDUP_REMOVED lines=12> */
[----:B------:R-:W-:Y:S02]  /*7c30*/  SEL R2, RZ, 0x90, !P0 ;  /* 0x00000090ff027807 */ /* 0x000fe40004000000 */
[C---:B------:R-:W-:Y:S02]  /*7c40*/  ISETP.GT.U32.AND P6, PT, R29.reuse, R14, PT ;  /* 0x0000000e1d00720c */ /* 0x040fe40003fc4070 */
[C---:B------:R-:W-:Y:S02]  /*7c50*/  ISETP.GT.U32.AND P0, PT, R29.reuse, R16, PT ;  /* 0x000000101d00720c */ /* 0x040fe40003f04070 */
[----:B------:R-:W-:-:S02]  /*7c60*/  ISETP.GT.U32.AND P1, PT, R29, R17, PT ;  /* 0x000000111d00720c */ /* 0x000fc40003f24070 */
[----:B------:R-:W-:Y:S01]  /*7c70*/  ISETP.GT.U32.AND P2, PT, R29, R18, PT ;  /* 0x000000121d00720c */ /* 0x000fe20003f44070 */
[--C-:B------:R-:W-:Y:S01]  /*7c80*/  @!P4 IMAD.IADD R13, R13, 0x1, -R29.reuse ;  /* 0x000000010d0dc824 */ /* 0x100fe200078e0a1d */
[----:B------:R-:W-:Y:S01]  /*7c90*/  ISETP.GT.U32.AND P3, PT, R29, R19, PT ;  /* 0x000000131d00720c */ /* 0x000fe20003f64070 */
        /* <DEDUP_REMOVED lines=15> */
[----:B------:R-:W-:Y:S01]  /*7d90*/  @!P5 IMAD.IADD R21, R21, 0x1, -R29 ;  /* 0x000000011515d824 */ /* 0x000fe200078e0a1d */
[----:B------:R-:W-:-:S02]  /*7da0*/  ISETP.GT.U32.AND P5, PT, R29, R28, PT ;  /* 0x0000001c1d00720c */ /* 0x000fc40003fa4070 */
[----:B------:R-:W0:Y:S01]  /*7db0*/  S2R R29, SR_TID.X ;  /* 0x00000000001d7919 */ /* 0x000e220000002100 */
[----:B------:R-:W-:-:S03]  /*7dc0*/  IMAD.MOV.U32 R3, RZ, RZ, R2 ;  /* 0x000000ffff037224 */ /* 0x000fc600078e0002 */
[----:B------:R-:W4:Y:S01]  /*7dd0*/  LDL R2, [R1+0xa20] ;  /* 0x000a200001027983 */ /* 0x000f220000100800 */
[----:B0-----:R-:W-:-:S05]  /*7de0*/  LOP3.LUT R29, R29, 0x3f, RZ, 0xc0, !PT ;  /* 0x0000003f1d1d7812 */ /* 0x001fca00078ec0ff */
[----:B------:R-:W-:-:S05]  /*7df0*/  IMAD.SHL.U32 R29, R29, 0x2, RZ ;  /* 0x000000021d1d7824 */ /* 0x000fca00078e00ff */
[----:B------:R-:W-:-:S05]  /*7e00*/  LOP3.LUT R3, R3, R29, RZ, 0x3c, !PT ;  /* 0x0000001d03037212 */ /* 0x000fca00078e3cff */
[----:B------:R0:W-:Y:S04]  /*7e10*/  STL [R1+0xabc], R3 ;  /* 0x000abc0301007387 */ /* 0x0001e80000100800 */
[----:B0-----:R-:W0:Y:S01]  /*7e20*/  S2R R3, SR_TID.X ;  /* 0x0000000000037919 */ /* 0x001e220000002100 */
[----:B------:R-:W-:-:S05]  /*7e30*/  IABS R29, c[0x0][0x17c] ;  /* 0x00005f00001d7a13 */ /* 0x000fca0000000000 */
[--C-:B------:R-:W-:Y:S01]  /*7e40*/  @!P0 IMAD.IADD R22, R22, 0x1, -R29.reuse ;  /* 0x0000000116168824 */ /* 0x100fe200078e0a1d */
[----:B------:R-:W-:Y:S01]  /*7e50*/  ISETP.GE.AND P0, PT, R7, RZ, PT ;  /* 0x000000ff0700720c */ /* 0x000fe20003f06270 */
[--C-:B------:R-:W-:Y:S01]  /*7e60*/  @!P1 IMAD.IADD R23, R23, 0x1, -R29.reuse ;  /* 0x0000000117179824 */ /* 0x100fe200078e0a1d */
[----:B------:R-:W-:Y:S01]  /*7e70*/  ISETP.GE.AND P1, PT, R9, RZ, PT ;  /* 0x000000ff0900720c */ /* 0x000fe20003f26270 */
[--C-:B------:R-:W-:Y:S02]  /*7e80*/  @!P2 IMAD.IADD R24, R24, 0x1, -R29.reuse ;  /* 0x000000011818a824 */ /* 0x100fe400078e0a1d */
[----:B------:R-:W-:Y:S02]  /*7e90*/  @!P5 IMAD.IADD R28, R28, 0x1, -R29 ;  /* 0x000000011c1cd824 */ /* 0x000fe400078e0a1d */
[----:B0-----:R-:W-:-:S05]  /*7ea0*/  IMAD.SHL.U32 R3, R3, 0x2, RZ ;  /* 0x0000000203037824 */ /* 0x001fca00078e00ff */
[----:B------:R-:W-:Y:S02]  /*7eb0*/  LOP3.LUT R3, R10, 0x10, R3, 0x78, !PT ;  /* 0x000000100a037812 */ /* 0x000fe400078e7803 */
[----:B------:R-:W-:Y:S01]  /*7ec0*/  LOP3.LUT R3, R11, R12, RZ, 0xfc, !PT ;  /* 0x0000000c0b037212 */ /* 0x000fe200078efcff */
[----:B------:R-:W4:Y:S01]  /*7ed0*/  LDL R10, [R1+0xa1c] ;  /* 0x000a1c00010a7983 */ /* 0x000f220000100800 */
[----:B------:R-:W-:-:S03]  /*7ee0*/  @!P4 IMAD.IADD R26, R26, 0x1, -R29 ;  /* 0x000000011a1ac824 */ /* 0x000fc600078e0a1d */
[----:B------:R0:W-:Y:S04]  /*7ef0*/  STL [R1+0x388], R3 ;  /* 0x0003880301007387 */ /* 0x0001e80000100800 */
[----:B------:R-:W4:Y:S04]  /*7f00*/  LDL R7, [R1+0xa18] ;  /* 0x000a180001077983 */ /* 0x000f280000100800 */
[----:B------:R-:W4:Y:S01]  /*7f10*/  LDL R11, [R1+0xa14] ;  /* 0x000a1400010b7983 */ /* 0x000f220000100800 */
[----:B0-----:R-:W-:-:S03]  /*7f20*/  IMAD.MOV.U32 R3, RZ, RZ, R0 ;  /* 0x000000ffff037224 */ /* 0x001fc600078e0000 */
[----:B------:R-:W4:Y:S01]  /*7f30*/  LDL R9, [R1+0xa0c] ;  /* 0x000a0c0001097983 */ /* 0x000f220000100800 */
[----:B------:R-:W-:Y:S01]  /*7f40*/  @!P0 IMAD.MOV R3, RZ, RZ, -R3 ;  /* 0x000000ffff038224 */ /* 0x000fe200078e0a03 */
[----:B--2---:R-:W-:Y:S02]  /*7f50*/  ISETP.GE.AND P4, PT, R8, RZ, PT ;  /* 0x000000ff0800720c */ /* 0x004fe40003f86270 */
[----:B---3--:R-:W-:Y:S02]  /*7f60*/  ISETP.GE.AND P0, PT, R6, RZ, PT ;  /* 0x000000ff0600720c */ /* 0x008fe40003f06270 */
[----:B----4-:R-:W-:Y:S02]  /*7f70*/  ISETP.GE.AND P5, PT, R4, RZ, PT ;  /* 0x000000ff0400720c */ /* 0x010fe40003fa6270 */
[----:B------:R-:W2:Y:S01]  /*7f80*/  LDL R4, [R1+0xa08] ;  /* 0x000a080001047983 */ /* 0x000ea20000100800 */
[----:B------:R-:W-:-:S03]  /*7f90*/  ISETP.GE.AND P2, PT, R5, RZ, PT ;  /* 0x000000ff0500720c */ /* 0x000fc60003f46270 */
[----:B------:R-:W3:Y:S04]  /*7fa0*/  LDL R5, [R1+0xa10] ;  /* 0x000a100001057983 */ /* 0x000ee80000100800 */
[----:B------:R-:W4:Y:S04]  /*7fb0*/  LDL.LU R8, [R1+0x6c] ;  /* 0x00006c0001087983 */ /* 0x000f280000300800 */
[----:B------:R-:W2:Y:S04]  /*7fc0*/  LDL R6, [R1+0xa00] ;  /* 0x000a000001067983 */ /* 0x000ea80000100800 */
[----:B------:R-:W2:Y:S01]  /*7fd0*/  LDL.LU R0, [R1+0x68] ;  /* 0x0000680001007983 */ /* 0x000ea20000300800 */
[----:B----4-:R-:W-:Y:S01]  /*7fe0*/  @!P1 IMAD.MOV R8, RZ, RZ, -R8 ;  /* 0x000000ffff089224 */ /* 0x010fe200078e0a08 */
[----:B------:R-:W-:-:S02]  /*7ff0*/  ISETP.GE.AND P1, PT, R2, RZ, PT ;  /* 0x000000ff0200720c */ /* 0x000fc40003f26270 */
[----:B------:R-:W4:Y:S04]  /*8000*/  LDL R2, [R1+0xa04] ;  /* 0x000a040001027983 */ /* 0x000f280000100800 */
[----:B------:R0:W-:Y:S01]  /*8010*/  STL [R1+0x1e0], R8 ;  /* 0x0001e00801007387 */ /* 0x0001e20000100800 */
[----:B--2---:R-:W-:Y:S01]  /*8020*/  @!P2 IMAD.MOV R0, RZ, RZ, -R0 ;  /* 0x000000ffff00a224 */ /* 0x004fe200078e0a00 */
[----:B------:R-:W-:Y:S02]  /*8030*/  ISETP.GE.AND P2, PT, R10, RZ, PT ;  /* 0x000000ff0a00720c */ /* 0x000fe40003f46270 */
[----:B0-----:R-:W2:Y:S04]  /*8040*/  LDL.LU R8, [R1+0x64] ;  /* 0x0000640001087983 */ /* 0x001ea80000300800 */
[----:B------:R-:W3:Y:S04]  /*8050*/  LDL R10, [R1+0x9fc] ;  /* 0x0009fc00010a7983 */ /* 0x000ee80000100800 */
[----:B------:R0:W-:Y:S04]  /*8060*/  STL [R1+0x1dc], R0 ;  /* 0x0001dc0001007387 */ /* 0x0001e80000100800 */
[----:B0-----:R-:W3:Y:S01]  /*8070*/  LDL.LU R0, [R1+0x60] ;  /* 0x0000600001007983 */ /* 0x001ee20000300800 */
[----:B--2---:R-:W-:Y:S01]  /*8080*/  @!P4 IMAD.MOV R8, RZ, RZ, -R8 ;  /* 0x000000ffff08c224 */ /* 0x004fe200078e0a08 */
[----:B------:R-:W-:-:S02]  /*8090*/  ISETP.GE.AND P4, PT, R7, RZ, PT ;  /* 0x000000ff0700720c */ /* 0x000fc40003f86270 */
[----:B------:R-:W2:Y:S04]  /*80a0*/  LDL R7, [R1+0x9f8] ;  /* 0x0009f80001077983 */ /* 0x000ea80000100800 */
[----:B------:R0:W-:Y:S04]  /*80b0*/  STL [R1+0x1d8], R8 ;  /* 0x0001d80801007387 */ /* 0x0001e80000100800 */
[----:B0-----:R-:W2:Y:S01]  /*80c0*/  LDL.LU R8, [R1+0x5c] ;  /* 0x00005c0001087983 */ /* 0x001ea20000300800 */
[----:B---3--:R-:W-:Y:S01]  /*80d0*/  @!P5 IMAD.MOV R0, RZ, RZ, -R0 ;  /* 0x000000ffff00d224 */ /* 0x008fe200078e0a00 */
[----:B------:R-:W-:-:S02]  /*80e0*/  ISETP.GE.AND P5, PT, R11, RZ, PT ;  /* 0x000000ff0b00720c */ /* 0x000fc40003fa6270 */
        /* <DEDUP_REMOVED lines=24> */
[----:B----4-:R-:W-:-:S02]  /*8270*/  ISETP.GE.AND P5, PT, R2, RZ, PT ;  /* 0x000000ff0200720c */ /* 0x010fc40003fa6270 */
[----:B------:R-:W2:Y:S04]  /*8280*/  LDL R2, [R1+0x9e0] ;  /* 0x0009e00001027983 */ /* 0x000ea80000100800 */
[----:B------:R0:W-:Y:S04]  /*8290*/  STL [R1+0x1c0], R8 ;  /* 0x0001c00801007387 */ /* 0x0001e80000100800 */
[----:B0-----:R-:W4:Y:S01]  /*82a0*/  LDL.LU R8, [R1+0x44] ;  /* 0x0000440001087983 */ /* 0x001f220000300800 */
[----:B---3--:R-:W-:Y:S01]  /*82b0*/  @!P0 IMAD.MOV R0, RZ, RZ, -R0 ;  /* 0x000000ffff008224 */ /* 0x008fe200078e0a00 */
[----:B------:R-:W-:-:S02]  /*82c0*/  ISETP.GE.AND P0, PT, R10, RZ, PT ;  /* 0x000000ff0a00720c */ /* 0x000fc40003f06270 */
[----:B------:R-:W3:Y:S04]  /*82d0*/  LDL R10, [R1+0x9dc] ;  /* 0x0009dc00010a7983 */ /* 0x000ee80000100800 */
[----:B------:R0:W-:Y:S04]  /*82e0*/  STL [R1+0x1bc], R0 ;  /* 0x0001bc0001007387 */ /* 0x0001e80000100800 */
[----:B0-----:R-:W2:Y:S01]  /*82f0*/  LDL.LU R0, [R1+0x40] ;  /* 0x0000400001007983 */ /* 0x001ea20000300800 */
[----:B----4-:R-:W-:Y:S01]  /*8300*/  @!P1 IMAD.MOV R8, RZ, RZ, -R8 ;  /* 0x000000ffff089224 */ /* 0x010fe200078e0a08 */
[----:B------:R-:W-:-:S02]  /*8310*/  ISETP.GE.AND P1, PT, R7, RZ, PT ;  /* 0x000000ff0700720c */ /* 0x000fc40003f26270 */
[----:B------:R-:W4:Y:S04]  /*8320*/  LDL R7, [R1+0x9d8] ;  /* 0x0009d80001077983 */ /* 0x000f280000100800 */
        /* <DEDUP_REMOVED lines=38> */
[----:B----4-:R-:W-:-:S02]  /*8590*/  ISETP.GE.AND P5, PT, R7, RZ, PT ;  /* 0x000000ff0700720c */ /* 0x010fc40003fa6270 */
[----:B------:R-:W3:Y:S04]  /*85a0*/  LDL R7, [R1+0x9b8] ;  /* 0x0009b80001077983 */ /* 0x000ee80000100800 */
[----:B------:R0:W-:Y:S04]  /*85b0*/  STL [R1+0x180], R8 ;  /* 0x0001800801007387 */ /* 0x0001e80000100800 */
[----:B0-----:R-:W4:Y:S01]  /*85c0*/  LDL.LU R8, [R1+0x168] ;  /* 0x0001680001087983 */ /* 0x001f220000300800 */
[----:B--2---:R-:W-:Y:S01]  /*85d0*/  @!P0 IMAD.MOV R0, RZ, RZ, -R0 ;  /* 0x000000ffff008224 */ /* 0x004fe200078e0a00 */
[----:B------:R-:W-:-:S02]  /*85e0*/  ISETP.GE.AND P0, PT, R11, RZ, PT ;  /* 0x000000ff0b00720c */ /* 0x000fc40003f06270 */
[----:B------:R-:W2:Y:S04]  /*85f0*/  LDL R11, [R1+0x9b4] ;  /* 0x0009b400010b7983 */ /* 0x000ea80000100800 */
        /* <DEDUP_REMOVED lines=273> */
[----:B------:R-:W-:-:S04]  /*9710*/  ISETP.GE.AND P0, PT, R7, RZ, PT ;  /* 0x000000ff0700720c */ /* 0x000fc80003f06270 */
[----:B------:R0:W-:Y:S04]  /*9720*/  STL [R1+0x68], R8 ;  /* 0x0000680801007387 */ /* 0x0001e80000100800 */
[----:B0-----:R-:W3:Y:S01]  /*9730*/  LDL R8, [R1+0x8d8] ;  /* 0x0008d80001087983 */ /* 0x001ee20000100800 */
[----:B--2---:R-:W-:-:S03]  /*9740*/  @!P1 IMAD.MOV R0, RZ, RZ, -R0 ;  /* 0x000000ffff009224 */ /* 0x004fc600078e0a00 */
[----:B------:R-:W2:Y:S01]  /*9750*/  LDL.LU R7, [R1+0x184] ;  /* 0x0001840001077983 */ /* 0x000ea20000300800 */
[----:B------:R-:W-:-:S03]  /*9760*/  ISETP.GE.AND P1, PT, R11, RZ, PT ;  /* 0x000000ff0b00720c */ /* 0x000fc60003f26270 */
        /* <DEDUP_REMOVED lines=14> */
[----:B----4-:R-:W-:-:S04]  /*9850*/  ISETP.GE.AND P5, PT, R4, RZ, PT ;  /* 0x000000ff0400720c */ /* 0x010fc80003fa6270 */
[----:B------:R0:W-:Y:S04]  /*9860*/  STL [R1+0x58], R7 ;  /* 0x0000580701007387 */ /* 0x0001e80000100800 */
[----:B0-----:R-:W2:Y:S01]  /*9870*/  LDL R7, [R1+0x8c4] ;  /* 0x0008c40001077983 */ /* 0x001ea20000100800 */
[----:B---3--:R-:W-:-:S03]  /*9880*/  @!P0 IMAD.MOV R0, RZ, RZ, -R0 ;  /* 0x000000ffff008224 */ /* 0x008fc600078e0a00 */
[----:B------:R-:W3:Y:S04]  /*9890*/  LDL.LU R4, [R1+0x140] ;  /* 0x0001400001047983 */ /* 0x000ee80000300800 */
[----:B------:R0:W-:Y:S04]  /*98a0*/  STL [R1+0x54], R0 ;  /* 0x0000540001007387 */ /* 0x0001e80000100800 */
[----:B0-----:R-:W4:Y:S01]  /*98b0*/  LDL.LU R0, [R1+0x144] ;  /* 0x0001440001007983 */ /* 0x001f220000300800 */
[----:B------:R-:W-:-:S03]  /*98c0*/  ISETP.GE.AND P0, PT, R6, RZ, PT ;  /* 0x000000ff0600720c */ /* 0x000fc60003f06270 */
[----:B------:R-:W2:Y:S01]  /*98d0*/  LDL R6, [R1+0x8c8] ;  /* 0x0008c80001067983 */ /* 0x000ea20000100800 */
[----:B---3--:R-:W-:Y:S01]  /*98e0*/  @!P1 IMAD.MOV R4, RZ, RZ, -R4 ;  /* 0x000000ffff049224 */ /* 0x008fe200078e0a04 */
[----:B------:R-:W-:Y:S02]  /*98f0*/  ISETP.GE.AND P1, PT, R2, RZ, PT ;  /* 0x000000ff0200720c */ /* 0x000fe40003f26270 */
[----:B------:R-:W3:Y:S04]  /*9900*/  LDL.LU R2, [R1+0xfc] ;  /* 0x0000fc0001027983 */ /* 0x000ee80000300800 */
[----:B------:R0:W-:Y:S01]  /*9910*/  STL [R1+0x50], R4 ;  /* 0x0000500401007387 */ /* 0x0001e20000100800 */
[----:B----4-:R-:W-:-:S03]  /*9920*/  @!P2 IMAD.MOV R0, RZ, RZ, -R0 ;  /* 0x000000ffff00a224 */ /* 0x010fc600078e0a00 */
[----:B0-----:R-:W4:Y:S04]  /*9930*/  LDL R4, [R1+0x8c0] ;  /* 0x0008c00001047983 */ /* 0x001f280000100800 */
[----:B------:R0:W-:Y:S04]  /*9940*/  STL [R1+0x4c], R0 ;  /* 0x00004c0001007387 */ /* 0x0001e80000100800 */
[----:B0-----:R-:W2:Y:S01]  /*9950*/  LDL.LU R0, [R1+0x11c] ;  /* 0x00011c0001007983 */ /* 0x001ea20000300800 */
[----:B------:R-:W-:Y:S01]  /*9960*/  ISETP.GE.AND P2, PT, R10, RZ, PT ;  /* 0x000000ff0a00720c */ /* 0x000fe20003f46270 */
[----:B---3--:R-:W-:Y:S01]  /*9970*/  @!P4 IMAD.MOV R2, RZ, RZ, -R2 ;  /* 0x000000ffff02c224 */ /* 0x008fe200078e0a02 */
[----:B------:R-:W-:-:S04]  /*9980*/  ISETP.GE.AND P4, PT, R8, RZ, PT ;  /* 0x000000ff0800720c */ /* 0x000fc80003f86270 */
[----:B------:R0:W-:Y:S04]  /*9990*/  STL [R1+0x48], R2 ;  /* 0x0000480201007387 */ /* 0x0001e80000100800 */
[----:B0-----:R-:W3:Y:S04]  /*99a0*/  LDL R2, [R1+0x8bc] ;  /* 0x0008bc0001027983 */ /* 0x001ee80000100800 */
[----:B------:R-:W3:Y:S04]  /*99b0*/  LDL.LU R8, [R1+0x124] ;  /* 0x0001240001087983 */ /* 0x000ee80000300800 */
[----:B------:R-:W4:Y:S01]  /*99c0*/  LDL R10, [R1+0x83c] ;  /* 0x00083c00010a7983 */ /* 0x000f220000100800 */
[----:B--2---:R-:W-:-:S05]  /*99d0*/  @!P5 IMAD.MOV R0, RZ, RZ, -R0 ;  /* 0x000000ffff00d224 */ /* 0x004fca00078e0a00 */
[----:B------:R0:W-:Y:S04]  /*99e0*/  STL [R1+0x44], R0 ;  /* 0x0000440001007387 */ /* 0x0001e80000100800 */
[----:B0-----:R-:W2:Y:S01]  /*99f0*/  LDL.LU R0, [R1+0x104] ;  /* 0x0001040001007983 */ /* 0x001ea20000300800 */
[----:B------:R-:W-:-:S03]  /*9a00*/  ISETP.GE.AND P5, PT, R11, RZ, PT ;  /* 0x000000ff0b00720c */ /* 0x000fc60003fa6270 */
[----:B------:R-:W4:Y:S01]  /*9a10*/  LDL R11, [R1+0x830] ;  /* 0x00083000010b7983 */ /* 0x000f220000100800 */
[----:B---3--:R-:W-:Y:S01]  /*9a20*/  @!P0 IMAD.MOV R8, RZ, RZ, -R8 ;  /* 0x000000ffff088224 */ /* 0x008fe200078e0a08 */
[----:B------:R-:W-:-:S04]  /*9a30*/  ISETP.GE.AND P0, PT, R5, RZ, PT ;  /* 0x000000ff0500720c */ /* 0x000fc80003f06270 */
[----:B------:R0:W-:Y:S04]  /*9a40*/  STL [R1+0x40], R8 ;  /* 0x0000400801007387 */ /* 0x0001e80000100800 */
[----:B0-----:R-:W3:Y:S04]  /*9a50*/  LDL.LU R8, [R1+0x10c] ;  /* 0x00010c0001087983 */ /* 0x001ee80000300800 */
        /* <DEDUP_REMOVED lines=15> */
[----:B------:R-:W-:Y:S01]  /*9b50*/  ISETP.GE.AND P4, PT, R6, RZ, PT ;  /* 0x000000ff0600720c */ /* 0x000fe20003f86270 */
[--C-:B------:R-:W-:Y:S02]  /*9b60*/  @!P3 IMAD.IADD R25, R25, 0x1, -R29.reuse ;  /* 0x000000011919b824 */ /* 0x100fe400078e0a1d */
[----:B------:R-:W2:Y:S01]  /*9b70*/  LDL R6, [R1+0x820] ;  /* 0x0008200001067983 */ /* 0x000ea20000100800 */
[----:B------:R-:W-:Y:S02]  /*9b80*/  @!P6 IMAD.IADD R27, R27, 0x1, -R29 ;  /* 0x000000011b1be824 */ /* 0x000fe400078e0a1d */
[----:B---3--:R-:W-:Y:S01]  /*9b90*/  @!P5 IMAD.MOV R12, RZ, RZ, -R12 ;  /* 0x000000ffff0cd224 */ /* 0x008fe200078e0a0c */
[----:B----4-:R-:W-:-:S02]  /*9ba0*/  ISETP.GE.AND P5, PT, R4, RZ, PT ;  /* 0x000000ff0400720c */ /* 0x010fc40003fa6270 */
[----:B------:R-:W3:Y:S04]  /*9bb0*/  LDL R4, [R1+0x81c] ;  /* 0x00081c0001047983 */ /* 0x000ee80000100800 */
[----:B------:R0:W-:Y:S04]  /*9bc0*/  STL [R1+0x30], R12 ;  /* 0x0000300c01007387 */ /* 0x0001e80000100800 */
[----:B0-----:R-:W4:Y:S01]  /*9bd0*/  LDL.LU R12, [R1+0x28] ;  /* 0x00002800010c7983 */ /* 0x001f220000300800 */
[----:B--2---:R-:W-:-:S03]  /*9be0*/  @!P0 IMAD.MOV R0, RZ, RZ, -R0 ;  /* 0x000000ffff008224 */ /* 0x004fc600078e0a00 */
[----:B------:R-:W2:Y:S04]  /*9bf0*/  LDL R29, [R1+0x818] ;  /* 0x00081800011d7983 */ /* 0x000ea80000100800 */
[----:B------:R0:W-:Y:S04]  /*9c00*/  STL [R1+0x2c], R0 ;  /* 0x00002c0001007387 */ /* 0x0001e80000100800 */
[----:B0-----:R-:W2:Y:S01]  /*9c10*/  LDL.LU R0, [R1+0x24] ;  /* 0x0000240001007983 */ /* 0x001ea20000300800 */
[----:B------:R-:W-:-:S03]  /*9c20*/  ISETP.GE.AND P0, PT, R2, RZ, PT ;  /* 0x000000ff0200720c */ /* 0x000fc60003f06270 */
[----:B------:R-:W3:Y:S01]  /*9c30*/  LDL R2, [R1+0x814] ;  /* 0x0008140001027983 */ /* 0x000ee20000100800 */
[----:B----4-:R-:W-:Y:S01]  /*9c40*/  @!P1 IMAD.MOV R12, RZ, RZ, -R12 ;  /* 0x000000ffff0c9224 */ /* 0x010fe200078e0a0c */
[----:B------:R-:W-:-:S04]  /*9c50*/  ISETP.GE.AND P1, PT, R10, RZ, PT ;  /* 0x000000ff0a00720c */ /* 0x000fc80003f26270 */
[----:B------:R0:W-:Y:S04]  /*9c60*/  STL [R1+0x28], R12 ;  /* 0x0000280c01007387 */ /* 0x0001e80000100800 */
[----:B0-----:R-:W4:Y:S01]  /*9c70*/  LDL.LU R12, [R1+0xc5c] ;  /* 0x000c5c00010c7983 */ /* 0x001f220000300800 */
[----:B--2---:R-:W-:-:S03]  /*9c80*/  @!P2 IMAD.MOV R0, RZ, RZ, -R0 ;  /* 0x000000ffff00a224 */ /* 0x004fc600078e0a00 */
[----:B------:R-:W2:Y:S01]  /*9c90*/  LDL.LU R10, [R1+0x20] ;  /* 0x00002000010a7983 */ /* 0x000ea20000300800 */
[----:B------:R-:W-:-:S03]  /*9ca0*/  ISETP.GE.AND P2, PT, R11, RZ, PT ;  /* 0x000000ff0b00720c */ /* 0x000fc60003f46270 */
[----:B------:R0:W-:Y:S04]  /*9cb0*/  STL [R1+0x24], R0 ;  /* 0x0000240001007387 */ /* 0x0001e80000100800 */
[----:B0-----:R-:W3:Y:S04]  /*9cc0*/  LDL R0, [R1+0x810] ;  /* 0x0008100001007983 */ /* 0x001ee80000100800 */
[----:B------:R-:W3:Y:S01]  /*9cd0*/  LDL.LU R11, [R1+0x1c] ;  /* 0x00001c00010b7983 */ /* 0x000ee20000300800 */
[----:B--2---:R-:W-:Y:S01]  /*9ce0*/  @!P4 IMAD.MOV R10, RZ, RZ, -R10 ;  /* 0x000000ffff0ac224 */ /* 0x004fe200078e0a0a */
[----:B------:R-:W-:-:S04]  /*9cf0*/  ISETP.GE.AND P4, PT, R5, RZ, PT ;  /* 0x000000ff0500720c */ /* 0x000fc80003f86270 */
[----:B------:R0:W-:Y:S04]  /*9d00*/  STL [R1+0x20], R10 ;  /* 0x0000200a01007387 */ /* 0x0001e80000100800 */
[----:B0-----:R-:W2:Y:S01]  /*9d10*/  LDL.LU R10, [R1+0x18] ;  /* 0x00001800010a7983 */ /* 0x001ea20000300800 */
[----:B---3--:R-:W-:-:S03]  /*9d20*/  @!P5 IMAD.MOV R11, RZ, RZ, -R11 ;  /* 0x000000ffff0bd224 */ /* 0x008fc600078e0a0b */
[----:B------:R-:W3:Y:S01]  /*9d30*/  LDL R5, [R1+0x80c] ;  /* 0x00080c0001057983 */ /* 0x000ee20000100800 */
[----:B------:R-:W-:-:S03]  /*9d40*/  ISETP.GE.AND P5, PT, R9, RZ, PT ;  /* 0x000000ff0900720c */ /* 0x000fc60003fa6270 */
[----:B------:R0:W-:Y:S04]  /*9d50*/  STL [R1+0x1c], R11 ;  /* 0x00001c0b01007387 */ /* 0x0001e80000100800 */
[----:B0-----:R-:W3:Y:S04]  /*9d60*/  LDL.LU R11, [R1+0xc58] ;  /* 0x000c5800010b7983 */ /* 0x001ee80000300800 */
[----:B------:R-:W3:Y:S01]  /*9d70*/  LDL.LU R9, [R1+0x14] ;  /* 0x0000140001097983 */ /* 0x000ee20000300800 */
[----:B--2---:R-:W-:Y:S01]  /*9d80*/  @!P0 IMAD.MOV R10, RZ, RZ, -R10 ;  /* 0x000000ffff0a8224 */ /* 0x004fe200078e0a0a */
[----:B------:R-:W-:-:S04]  /*9d90*/  ISETP.GE.AND P0, PT, R8, RZ, PT ;  /* 0x000000ff0800720c */ /* 0x000fc80003f06270 */
[----:B------:R0:W-:Y:S04]  /*9da0*/  STL [R1+0x18], R10 ;  /* 0x0000180a01007387 */ /* 0x0001e80000100800 */
[----:B0-----:R-:W2:Y:S04]  /*9db0*/  LDL.LU R10, [R1+0xc54] ;  /* 0x000c5400010a7983 */ /* 0x001ea80000300800 */
[----:B------:R-:W2:Y:S01]  /*9dc0*/  LDL.LU R8, [R1+0x10] ;  /* 0x0000100001087983 */ /* 0x000ea20000300800 */
[----:B---3--:R-:W-:Y:S01]  /*9dd0*/  @!P1 IMAD.MOV R9, RZ, RZ, -R9 ;  /* 0x000000ffff099224 */ /* 0x008fe200078e0a09 */
[----:B------:R-:W-:-:S04]  /*9de0*/  ISETP.GE.AND P1, PT, R7, RZ, PT ;  /* 0x000000ff0700720c */ /* 0x000fc80003f26270 */
        /* <DEDUP_REMOVED lines=17> */
[----:B------:R-:W2:Y:S01]  /*9f00*/  LDL.LU R29, [R1] ;  /* 0x00000000011d7983 */ /* 0x000ea20000300800 */
[----:B---3--:R-:W-:Y:S01]  /*9f10*/  @!P0 IMAD.MOV R4, RZ, RZ, -R4 ;  /* 0x000000ffff048224 */ /* 0x008fe200078e0a04 */
[----:B------:R-:W-:-:S04]  /*9f20*/  ISETP.GE.AND P0, PT, R2, RZ, PT ;  /* 0x000000ff0200720c */ /* 0x000fc80003f06270 */
[----:B------:R0:W-:Y:S04]  /*9f30*/  STL [R1+0x4], R4 ;  /* 0x0000040401007387 */ /* 0x0001e80000100800 */
[----:B0-----:R-:W3:Y:S04]  /*9f40*/  LDL.LU R4, [R1+0xc40] ;  /* 0x000c400001047983 */ /* 0x001ee80000300800 */
[----:B------:R-:W4:Y:S01]  /*9f50*/  LDL.LU R2, [R1+0xc3c] ;  /* 0x000c3c0001027983 */ /* 0x000f220000300800 */
[----:B--2---:R-:W-:Y:S01]  /*9f60*/  @!P1 IMAD.MOV R29, RZ, RZ, -R29 ;  /* 0x000000ffff1d9224 */ /* 0x004fe200078e0a1d */
[----:B------:R-:W-:-:S04]  /*9f70*/  ISETP.GE.AND P1, PT, R0, RZ, PT ;  /* 0x000000ff0000720c */ /* 0x000fc80003f26270 */
[----:B------:R0:W-:Y:S04]  /*9f80*/  STL [R1+0xba4], R29 ;  /* 0x000ba41d01007387 */ /* 0x0001e80000100800 */
[----:B------:R-:W2:Y:S04]  /*9f90*/  LDL R0, [R1+0x7f4] ;  /* 0x0007f40001007983 */ /* 0x000ea80000100800 */
[----:B0-----:R-:W2:Y:S01]  /*9fa0*/  LDL R29, [R1+0x800] ;  /* 0x00080000011d7983 */ /* 0x001ea20000100800 */
[----:B---3--:R-:W-:Y:S02]  /*9fb0*/  @!P4 IMAD.MOV R4, RZ, RZ, -R4 ;  /* 0x000000ffff04c224 */ /* 0x008fe400078e0a04 */
[----:B----4-:R-:W-:Y:S01]  /*9fc0*/  @!P2 IMAD.MOV R2, RZ, RZ, -R2 ;  /* 0x000000ffff02a224 */ /* 0x010fe200078e0a02 */
[----:B------:R-:W-:-:S04]  /*9fd0*/  ISETP.GE.AND P2, PT, R5, RZ, PT ;  /* 0x000000ff0500720c */ /* 0x000fc80003f46270 */
[----:B------:R0:W-:Y:S04]  /*9fe0*/  STL [R1+0xba8], R2 ;  /* 0x000ba80201007387 */ /* 0x0001e80000100800 */
[----:B0-----:R-:W3:Y:S04]  /*9ff0*/  LDL R2, [R1+0x804] ;  /* 0x0008040001027983 */ /* 0x001ee80000100800 */
[----:B------:R-:W4:Y:S04]  /*a000*/  LDL.LU R5, [R1+0xc38] ;  /* 0x000c380001057983 */ /* 0x000f280000300800 */
[----:B------:R0:W-:Y:S04]  /*a010*/  STL [R1+0xbac], R4 ;  /* 0x000bac0401007387 */ /* 0x0001e80000100800 */
[----:B0-----:R-:W3:Y:S01]  /*a020*/  LDL R4, [R1+0x808] ;  /* 0x0008080001047983 */ /* 0x001ee20000100800 */
[----:B------:R-:W-:-:S02]  /*a030*/  @!P0 IMAD.MOV R6, RZ, RZ, -R6 ;  /* 0x000000ffff068224 */ /* 0x000fc400078e0a06 */
[----:B------:R-:W-:Y:S01]  /*a040*/  @!P1 IMAD.MOV R7, RZ, RZ, -R7 ;  /* 0x000000ffff079224 */ /* 0x000fe200078e0a07 */
[----:B--2---:R-:W-:Y:S01]  /*a050*/  ISETP.GE.AND P0, PT, R29, RZ, PT ;  /* 0x000000ff1d00720c */ /* 0x004fe20003f06270 */
[----:B----4-:R-:W-:Y:S01]  /*a060*/  @!P5 IMAD.MOV R5, RZ, RZ, -R5 ;  /* 0x000000ffff05d224 */ /* 0x010fe200078e0a05 */
[----:B---3--:R-:W-:Y:S02]  /*a070*/  ISETP.GE.AND P5, PT, R2, RZ, PT ;  /* 0x000000ff0200720c */ /* 0x008fe40003fa6270 */
[----:B------:R-:W-:Y:S02]  /*a080*/  ISETP.GE.AND P4, PT, R4, RZ, PT ;  /* 0x000000ff0400720c */ /* 0x000fe40003f86270 */
[----:B------:R-:W2:Y:S04]  /*a090*/  LDL R4, [R1+0x7ec] ;  /* 0x0007ec0001047983 */ /* 0x000ea80000100800 */
[----:B------:R0:W-:Y:S04]  /*a0a0*/  STL [R1+0xbb0], R5 ;  /* 0x000bb00501007387 */ /* 0x0001e80000100800 */
[----:B------:R-:W3:Y:S04]  /*a0b0*/  LDL R2, [R1+0x7e8] ;  /* 0x0007e80001027983 */ /* 0x000ee80000100800 */
[----:B0-----:R-:W4:Y:S04]  /*a0c0*/  LDL R5, [R1+0x7f0] ;  /* 0x0007f00001057983 */ /* 0x001f280000100800 */
[----:B------:R0:W-:Y:S04]  /*a0d0*/  STL [R1+0xbb4], R6 ;  /* 0x000bb40601007387 */ /* 0x0001e80000100800 */
[----:B------:R-:W3:Y:S04]  /*a0e0*/  LDL R29, [R1+0x7e4] ;  /* 0x0007e400011d7983 */ /* 0x000ee80000100800 */
[----:B0-----:R-:W3:Y:S04]  /*a0f0*/  LDL R6, [R1+0x7f8] ;  /* 0x0007f80001067983 */ /* 0x001ee80000100800 */
[----:B------:R0:W-:Y:S04]  /*a100*/  STL [R1+0xbb8], R7 ;  /* 0x000bb80701007387 */ /* 0x0001e80000100800 */
[----:B0-----:R-:W3:Y:S01]  /*a110*/  LDL R7, [R1+0x7fc] ;  /* 0x0007fc0001077983 */ /* 0x001ee20000100800 */
[----:B------:R-:W-:-:S02]  /*a120*/  @!P2 IMAD.MOV R8, RZ, RZ, -R8 ;  /* 0x000000ffff08a224 */ /* 0x000fc400078e0a08 */
[----:B------:R-:W-:Y:S01]  /*a130*/  @!P4 IMAD.MOV R9, RZ, RZ, -R9 ;  /* 0x000000ffff09c224 */ /* 0x000fe200078e0a09 */
[----:B------:R-:W-:Y:S02]  /*a140*/  ISETP.GE.AND P4, PT, R0, RZ, PT ;  /* 0x000000ff0000720c */ /* 0x000fe40003f86270 */
[----:B------:R0:W-:Y:S04]  /*a150*/  STL [R1+0xbbc], R8 ;  /* 0x000bbc0801007387 */ /* 0x0001e80000100800 */
[----:B0-----:R-:W3:Y:S01]  /*a160*/  LDL R8, [R1+0x7e0] ;  /* 0x0007e00001087983 */ /* 0x001ee20000100800 */
[----:B------:R-:W-:Y:S02]  /*a170*/  @!P5 IMAD.MOV R10, RZ, RZ, -R10 ;  /* 0x000000ffff0ad224 */ /* 0x000fe400078e0a0a */
[----:B------:R-:W-:Y:S01]  /*a180*/  @!P0 IMAD.MOV R11, RZ, RZ, -R11 ;  /* 0x000000ffff0b8224 */ /* 0x000fe200078e0a0b */
[----:B--2---:R-:W-:-:S02]  /*a190*/  ISETP.GE.AND P0, PT, R4, RZ, PT ;  /* 0x000000ff0400720c */ /* 0x004fc40003f06270 */
[----:B----4-:R-:W-:Y:S02]  /*a1a0*/  ISETP.GE.AND P5, PT, R5, RZ, PT ;  /* 0x000000ff0500720c */ /* 0x010fe40003fa6270 */
[----:B---3--:R-:W-:Y:S02]  /*a1b0*/  ISETP.GE.AND P1, PT, R7, RZ, PT ;  /* 0x000000ff0700720c */ /* 0x008fe40003f26270 */
[----:B------:R-:W2:Y:S04]  /*a1c0*/  LDL R7, [R1+0x7dc] ;  /* 0x0007dc0001077983 */ /* 0x000ea80000100800 */
[----:B------:R0:W-:Y:S04]  /*a1d0*/  STL [R1+0xbc0], R9 ;  /* 0x000bc00901007387 */ /* 0x0001e80000100800 */
[----:B------:R-:W3:Y:S01]  /*a1e0*/  LDL R0, [R1+0x7d8] ;  /* 0x0007d80001007983 */ /* 0x000ee20000100800 */
[----:B------:R-:W-:-:S02]  /*a1f0*/  ISETP.GE.AND P2, PT, R6, RZ, PT ;  /* 0x000000ff0600720c */ /* 0x000fc40003f46270 */
[----:B------:R-:W-:Y:S01]  /*a200*/  @!P1 IMAD.MOV R12, RZ, RZ, -R12 ;  /* 0x000000ffff0c9224 */ /* 0x000fe200078e0a0c */
[----:B------:R-:W-:Y:S04]  /*a210*/  STL [R1+0xbc4], R10 ;  /* 0x000bc40a01007387 */ /* 0x000fe80000100800 */
[----:B------:R-:W4:Y:S04]  /*a220*/  LDL R6, [R1+0x7d4] ;  /* 0x0007d40001067983 */ /* 0x000f280000100800 */
[----:B------:R-:W-:Y:S04]  /*a230*/  STL [R1+0xbc8], R11 ;  /* 0x000bc80b01007387 */ /* 0x000fe80000100800 */
[----:B------:R-:W4:Y:S04]  /*a240*/  LDL R5, [R1+0x7d0] ;  /* 0x0007d00001057983 */ /* 0x000f280000100800 */
[----:B------:R-:W-:Y:S04]  /*a250*/  STL [R1+0xbcc], R12 ;  /* 0x000bcc0c01007387 */ /* 0x000fe80000100800 */
[----:B------:R-:W4:Y:S01]  /*a260*/  LDL R4, [R1+0x7cc] ;  /* 0x0007cc0001047983 */ /* 0x000f220000100800 */
[----:B------:R-:W-:-:S02]  /*a270*/  @!P2 IMAD.MOV R13, RZ, RZ, -R13 ;  /* 0x000000ffff0da224 */ /* 0x000fc400078e0a0d */
[----:B------:R-:W-:Y:S02]  /*a280*/  @!P4 IMAD.MOV R14, RZ, RZ, -R14 ;  /* 0x000000ffff0ec224 */ /* 0x000fe400078e0a0e */
[----:B------:R-:W-:Y:S01]  /*a290*/  @!P5 IMAD.MOV R15, RZ, RZ, -R15 ;  /* 0x000000ffff0fd224 */ /* 0x000fe200078e0a0f */
[----:B------:R-:W-:Y:S01]  /*a2a0*/  ISETP.GE.AND P1, PT, R2, RZ, PT ;  /* 0x000000ff0200720c */ /* 0x000fe20003f26270 */
[----:B------:R-:W-:Y:S01]  /*a2b0*/  @!P0 IMAD.MOV R16, RZ, RZ, -R16 ;  /* 0x000000ffff108224 */ /* 0x000fe200078e0a10 */
[----:B------:R-:W-:Y:S01]  /*a2c0*/  STL [R1+0xbd0], R13 ;  /* 0x000bd00d01007387 */ /* 0x000fe20000100800 */
[----:B------:R-:W-:-:S03]  /*a2d0*/  ISETP.GE.AND P2, PT, R29, RZ, PT ;  /* 0x000000ff1d00720c */ /* 0x000fc60003f46270 */
[----:B------:R-:W4:Y:S01]  /*a2e0*/  LDL R2, [R1+0x7c8] ;  /* 0x0007c80001027983 */ /* 0x000f220000100800 */
[----:B------:R-:W-:-:S03]  /*a2f0*/  ISETP.GE.AND P4, PT, R8, RZ, PT ;  /* 0x000000ff0800720c */ /* 0x000fc60003f86270 */
[----:B------:R-:W4:Y:S04]  /*a300*/  LDL R29, [R1+0x7c4] ;  /* 0x0007c400011d7983 */ /* 0x000f280000100800 */
[----:B------:R-:W-:Y:S04]  /*a310*/  STL [R1+0xbd4], R14 ;  /* 0x000bd40e01007387 */ /* 0x000fe80000100800 */
[----:B------:R-:W-:Y:S04]  /*a320*/  STL [R1+0xbd8], R15 ;  /* 0x000bd80f01007387 */ /* 0x000fe80000100800 */
[----:B------:R-:W-:Y:S04]  /*a330*/  STL [R1+0xbdc], R16 ;  /* 0x000bdc1001007387 */ /* 0x000fe80000100800 */
[----:B0-----:R-:W4:Y:S01]  /*a340*/  LDL R9, [R1+0x7c0] ;  /* 0x0007c00001097983 */ /* 0x001f220000100800 */
[----:B------:R-:W-:-:S02]  /*a350*/  @!P1 IMAD.MOV R17, RZ, RZ, -R17 ;  /* 0x000000ffff119224 */ /* 0x000fc400078e0a11 */
[----:B------:R-:W-:Y:S02]  /*a360*/  @!P2 IMAD.MOV R18, RZ, RZ, -R18 ;  /* 0x000000ffff12a224 */ /* 0x000fe400078e0a12 */
[----:B------:R-:W-:Y:S01]  /*a370*/  @!P4 IMAD.MOV R19, RZ, RZ, -R19 ;  /* 0x000000ffff13c224 */ /* 0x000fe200078e0a13 */
[----:B--2---:R-:W-:Y:S02]  /*a380*/  ISETP.GE.AND P5, PT, R7, RZ, PT ;  /* 0x000000ff0700720c */ /* 0x004fe40003fa6270 */
[----:B---3--:R-:W-:Y:S02]  /*a390*/  ISETP.GE.AND P0, PT, R0, RZ, PT ;  /* 0x000000ff0000720c */ /* 0x008fe40003f06270 */
[----:B------:R-:W2:Y:S09]  /*a3a0*/  LDL R0, [R1+0x7bc] ;  /* 0x0007bc0001007983 */ /* 0x000eb20000100800 */
[----:B------:R-:W-:Y:S01]  /*a3b0*/  @!P5 IMAD.MOV R20, RZ, RZ, -R20 ;  /* 0x000000ffff14d224 */ /* 0x000fe200078e0a14 */
[----:B------:R-:W-:Y:S04]  /*a3c0*/  STL [R1+0xbe0], R17 ;  /* 0x000be01101007387 */ /* 0x000fe80000100800 */
[----:B------:R-:W-:Y:S01]  /*a3d0*/  STL [R1+0xbe4], R18 ;  /* 0x000be41201007387 */ /* 0x000fe20000100800 */
[----:B------:R-:W-:-:S03]  /*a3e0*/  @!P0 IMAD.MOV R21, RZ, RZ, -R21 ;  /* 0x000000ffff158224 */ /* 0x000fc600078e0a15 */
[----:B------:R-:W-:Y:S04]  /*a3f0*/  STL [R1+0xbe8], R19 ;  /* 0x000be81301007387 */ /* 0x000fe80000100800 */
[----:B------:R-:W-:Y:S04]  /*a400*/  STL [R1+0xbec], R20 ;  /* 0x000bec1401007387 */ /* 0x000fe80000100800 */
[----:B------:R-:W-:Y:S04]  /*a410*/  STL [R1+0xbf0], R21 ;  /* 0x000bf01501007387 */ /* 0x000fe80000100800 */
[----:B------:R-:W3:Y:S01]  /*a420*/  LDL.LU R8, [R1+0x1e0] ;  /* 0x0001e00001087983 */ /* 0x000ee20000300800 */
[----:B----4-:R-:W-:-:S03]  /*a430*/  ISETP.GE.AND P1, PT, R6, RZ, PT ;  /* 0x000000ff0600720c */ /* 0x010fc60003f26270 */
[----:B------:R-:W4:Y:S01]  /*a440*/  LDL.LU R7, [R1+0x1dc] ;  /* 0x0001dc0001077983 */ /* 0x000f220000300800 */
[----:B------:R-:W-:Y:S02]  /*a450*/  ISETP.GE.AND P2, PT, R5, RZ, PT ;  /* 0x000000ff0500720c */ /* 0x000fe40003f46270 */
[----:B------:R-:W-:Y:S01]  /*a460*/  ISETP.GE.AND P4, PT, R4, RZ, PT ;  /* 0x000000ff0400720c */ /* 0x000fe20003f86270 */
[----:B------:R-:W4:Y:S04]  /*a470*/  LDL.LU R6, [R1+0x1d8] ;  /* 0x0001d80001067983 */ /* 0x000f280000300800 */
[----:B------:R-:W4:Y:S04]  /*a480*/  LDL.LU R5, [R1+0x1d4] ;  /* 0x0001d40001057983 */ /* 0x000f280000300800 */
[----:B------:R-:W4:Y:S01]  /*a490*/  LDL.LU R4, [R1+0x1d0] ;  /* 0x0001d00001047983 */ /* 0x000f220000300800 */
[----:B------:R-:W-:Y:S01]  /*a4a0*/  ISETP.GE.AND P5, PT, R2, RZ, PT ;  /* 0x000000ff0200720c */ /* 0x000fe20003fa6270 */
[----:B------:R-:W-:Y:S01]  /*a4b0*/  @!P1 IMAD.MOV R22, RZ, RZ, -R22 ;  /* 0x000000ffff169224 */ /* 0x000fe200078e0a16 */
[----:B------:R-:W-:Y:S01]  /*a4c0*/  ISETP.GE.AND P0, PT, R29, RZ, PT ;  /* 0x000000ff1d00720c */ /* 0x000fe20003f06270 */
[----:B------:R-:W-:Y:S01]  /*a4d0*/  @!P2 IMAD.MOV R23, RZ, RZ, -R23 ;  /* 0x000000ffff17a224 */ /* 0x000fe200078e0a17 */
[----:B------:R-:W-:Y:S01]  /*a4e0*/  ISETP.NE.AND P3, PT, RZ, c[0x0][0x17c], PT ;  /* 0x00005f00ff007a0c */ /* 0x000fe20003f65270 */
[----:B------:R-:W-:Y:S01]  /*a4f0*/  @!P4 IMAD.MOV R24, RZ, RZ, -R24 ;  /* 0x000000ffff18c224 */ /* 0x000fe200078e0a18 */
[----:B------:R-:W4:Y:S04]  /*a500*/  LDL.LU R2, [R1+0x1cc] ;  /* 0x0001cc0001027983 */ /* 0x000f280000300800 */
[----:B------:R-:W4:Y:S01]  /*a510*/  LDL.LU R29, [R1+0x1c8] ;  /* 0x0001c800011d7983 */ /* 0x000f220000300800 */
[----:B------:R-:W-:-:S02]  /*a520*/  ISETP.GE.AND P1, PT, R9, RZ, PT ;  /* 0x000000ff0900720c */ /* 0x000fc40003f26270 */
[----:B------:R-:W-:Y:S01]  /*a530*/  @!P5 IMAD.MOV R25, RZ, RZ, -R25 ;  /* 0x000000ffff19d224 */ /* 0x000fe200078e0a19 */
[----:B------:R-:W-:Y:S01]  /*a540*/  STL [R1+0xbf4], R22 ;  /* 0x000bf41601007387 */ /* 0x000fe20000100800 */
[----:B------:R-:W-:-:S03]  /*a550*/  @!P0 IMAD.MOV R26, RZ, RZ, -R26 ;  /* 0x000000ffff1a8224 */ /* 0x000fc600078e0a1a */
[----:B------:R-:W-:Y:S04]  /*a560*/  STL [R1+0xbf8], R23 ;  /* 0x000bf81701007387 */ /* 0x000fe80000100800 */
[----:B------:R-:W-:Y:S02]  /*a570*/  STL [R1+0xbfc], R24 ;  /* 0x000bfc1801007387 */ /* 0x000fe40000100800 */
[----:B------:R-:W-:Y:S02]  /*a580*/  @!P1 IMAD.MOV R27, RZ, RZ, -R27 ;  /* 0x000000ffff1b9224 */ /* 0x000fe400078e0a1b */
[----:B------:R-:W-:Y:S04]  /*a590*/  STL [R1+0xc00], R25 ;  /* 0x000c001901007387 */ /* 0x000fe80000100800 */
[----:B------:R-:W-:Y:S04]  /*a5a0*/  STL [R1+0xc04], R26 ;  /* 0x000c041a01007387 */ /* 0x000fe80000100800 */
[----:B------:R-:W-:Y:S01]  /*a5b0*/  STL [R1+0xc08], R27 ;  /* 0x000c081b01007387 */ /* 0x000fe20000100800 */
[----:B--2---:R-:W-:-:S02]  /*a5c0*/  ISETP.GE.AND P6, PT, R0, RZ, PT ;  /* 0x000000ff0000720c */ /* 0x004fc40003fc6270 */
[----:B------:R-:W-:-:S04]  /*a5d0*/  LOP3.LUT R0, RZ, c[0x0][0x17c], RZ, 0x33, !PT ;  /* 0x00005f00ff007a12 */ /* 0x000fc800078e33ff */
[----:B------:R-:W-:-:S07]  /*a5e0*/  SEL R3, R0, R3, !P3 ;  /* 0x0000000300037207 */ /* 0x000fce0005800000 */
[----:B------:R-:W-:-:S05]  /*a5f0*/  @!P6 IMAD.MOV R28, RZ, RZ, -R28 ;  /* 0x000000ffff1ce224 */ /* 0x000fca00078e0a1c */
[----:B------:R-:W-:Y:S04]  /*a600*/  STL [R1+0xc0c], R28 ;  /* 0x000c0c1c01007387 */ /* 0x000fe80000100800 */
[----:B------:R4:W-:Y:S01]  /*a610*/  STL [R1+0xc10], R3 ;  /* 0x000c100301007387 */ /* 0x0009e20000100800 */
[C---:B---3--:R-:W-:Y:S02]  /*a620*/  SEL R8, R0.reuse, R8, !P3 ;  /* 0x0000000800087207 */ /* 0x048fe40005800000 */
[----:B----4-:R-:W-:-:S03]  /*a630*/  SEL R3, R0, R7, !P3 ;  /* 0x0000000700037207 */ /* 0x010fc60005800000 */
[----:B------:R-:W-:Y:S01]  /*a640*/  STL [R1+0x214], R8 ;  /* 0x0002140801007387 */ /* 0x000fe20000100800 */
[C---:B------:R-:W-:Y:S02]  /*a650*/  SEL R6, R0.reuse, R6, !P3 ;  /* 0x0000000600067207 */ /* 0x040fe40005800000 */
[C---:B------:R-:W-:Y:S01]  /*a660*/  SEL R5, R0.reuse, R5, !P3 ;  /* 0x0000000500057207 */ /* 0x040fe20005800000 */
[----:B------:R0:W-:Y:S04]  /*a670*/  STL [R1+0x210], R3 ;  /* 0x0002100301007387 */ /* 0x0001e80000100800 */
[----:B------:R-:W-:Y:S01]  /*a680*/  STL [R1+0x20c], R6 ;  /* 0x00020c0601007387 */ /* 0x000fe20000100800 */
[----:B0-----:R-:W-:-:S03]  /*a690*/  SEL R3, R0, R4, !P3 ;  /* 0x0000000400037207 */ /* 0x001fc60005800000 */
[----:B------:R-:W-:Y:S04]  /*a6a0*/  STL [R1+0x208], R5 ;  /* 0x0002080501007387 */ /* 0x000fe80000100800 */
[----:B------:R0:W-:Y:S04]  /*a6b0*/  STL [R1+0x204], R3 ;  /* 0x0002040301007387 */ /* 0x0001e80000100800 */
[----:B0-----:R-:W2:Y:S01]  /*a6c0*/  LDL.LU R3, [R1+0x1b8] ;  /* 0x0001b80001037983 */ /* 0x001ea20000300800 */
[C---:B------:R-:W-:Y:S02]  /*a6d0*/  SEL R4, R0.reuse, R2, !P3 ;  /* 0x0000000200047207 */ /* 0x040fe40005800000 */
[----:B------:R-:W-:-:S03]  /*a6e0*/  SEL R2, R0, R29, !P3 ;  /* 0x0000001d00027207 */ /* 0x000fc60005800000 */
[----:B------:R-:W-:Y:S04]  /*a6f0*/  STL [R1+0x200], R4 ;  /* 0x0002000401007387 */ /* 0x000fe80000100800 */
[----:B--2---:R0:W-:Y:S04]  /*a700*/  STL [R1+0xc2c], R3 ;  /* 0x000c2c0301007387 */ /* 0x0041e80000100800 */
[----:B------:R-:W-:Y:S04]  /*a710*/  STL [R1+0x1fc], R2 ;  /* 0x0001fc0201007387 */ /* 0x000fe80000100800 */
[----:B0-----:R-:W2:Y:S04]  /*a720*/  LDL.LU R3, [R1+0x1bc] ;  /* 0x0001bc0001037983 */ /* 0x001ea80000300800 */
[----:B--2---:R0:W-:Y:S04]  /*a730*/  STL [R1+0xc30], R3 ;  /* 0x000c300301007387 */ /* 0x0041e80000100800 */
[----:B0-----:R-:W2:Y:S04]  /*a740*/  LDL.LU R3, [R1+0x1c0] ;  /* 0x0001c00001037983 */ /* 0x001ea80000300800 */
[----:B--2---:R0:W-:Y:S04]  /*a750*/  STL [R1+0xc34], R3 ;  /* 0x000c340301007387 */ /* 0x0041e80000100800 */
[----:B0-----:R-:W2:Y:S04]  /*a760*/  LDL.LU R3, [R1+0x1c4] ;  /* 0x0001c40001037983 */ /* 0x001ea80000300800 */
[----:B------:R-:W3:Y:S04]  /*a770*/  LDL.LU R28, [R1+0x1b4] ;  /* 0x0001b400011c7983 */ /* 0x000ee80000300800 */
[----:B------:R-:W4:Y:S04]  /*a780*/  LDL.LU R27, [R1+0x1ac] ;  /* 0x0001ac00011b7983 */ /* 0x000f280000300800 */
[----:B------:R-:W3:Y:S04]  /*a790*/  LDL.LU R26, [R1+0x1a0] ;  /* 0x0001a000011a7983 */ /* 0x000ee80000300800 */
        /* <DEDUP_REMOVED lines=23> */
[----:B------:R-:W3:Y:S01]  /*a910*/  LDL.LU R29, [R1+0x110] ;  /* 0x00011000011d7983 */ /* 0x000ee20000300800 */
[----:B--2---:R-:W-:-:S05]  /*a920*/  SEL R3, R0, R3, !P3 ;  /* 0x0000000300037207 */ /* 0x004fca0005800000 */
[----:B------:R0:W-:Y:S04]  /*a930*/  STL [R1+0x15c], R3 ;  /* 0x00015c0301007387 */ /* 0x0001e80000100800 */
[----:B0-----:R-:W2:Y:S02]  /*a940*/  LDL.LU R3, [R1+0xc34] ;  /* 0x000c340001037983 */ /* 0x001ea40000300800 */
[----:B--2---:R-:W-:-:S05]  /*a950*/  SEL R3, R0, R3, !P3 ;  /* 0x0000000300037207 */ /* 0x004fca0005800000 */
[----:B------:R0:W-:Y:S04]  /*a960*/  STL [R1+0x1f8], R3 ;  /* 0x0001f80301007387 */ /* 0x0001e80000100800 */
[----:B0-----:R-:W2:Y:S02]  /*a970*/  LDL.LU R3, [R1+0xc30] ;  /* 0x000c300001037983 */ /* 0x001ea40000300800 */
[----:B--2---:R-:W-:-:S05]  /*a980*/  SEL R3, R0, R3, !P3 ;  /* 0x0000000300037207 */ /* 0x004fca0005800000 */
[----:B------:R0:W-:Y:S04]  /*a990*/  STL [R1+0x1a8], R3 ;  /* 0x0001a80301007387 */ /* 0x0001e80000100800 */
[----:B0-----:R-:W2:Y:S01]  /*a9a0*/  LDL.LU R3, [R1+0xc2c] ;  /* 0x000c2c0001037983 */ /* 0x001ea20000300800 */
[C---:B----4-:R-:W-:Y:S02]  /*a9b0*/  SEL R27, R0.reuse, R27, !P3 ;  /* 0x0000001b001b7207 */ /* 0x050fe40005800000 */
[C---:B---3--:R-:W-:Y:S02]  /*a9c0*/  SEL R26, R0.reuse, R26, !P3 ;  /* 0x0000001a001a7207 */ /* 0x048fe40005800000 */
[C---:B------:R-:W-:Y:S02]  /*a9d0*/  SEL R24, R0.reuse, R24, !P3 ;  /* 0x0000001800187207 */ /* 0x040fe40005800000 */
[----:B------:R-:W-:-:S02]  /*a9e0*/  SEL R23, R0, R23, !P3 ;  /* 0x0000001700177207 */ /* 0x000fc40005800000 */
[C---:B------:R-:W-:Y:S02]  /*a9f0*/  SEL R21, R0.reuse, R21, !P3 ;  /* 0x0000001500157207 */ /* 0x040fe40005800000 */
[C---:B------:R-:W-:Y:S02]  /*aa00*/  SEL R20, R0.reuse, R20, !P3 ;  /* 0x0000001400147207 */ /* 0x040fe40005800000 */
[C---:B------:R-:W-:Y:S02]  /*aa10*/  SEL R18, R0.reuse, R18, !P3 ;  /* 0x0000001200127207 */ /* 0x040fe40005800000 */
[C---:B------:R-:W-:Y:S02]  /*aa20*/  SEL R17, R0.reuse, R17, !P3 ;  /* 0x0000001100117207 */ /* 0x040fe40005800000 */
        /* <DEDUP_REMOVED lines=8> */
[----:B--2---:R-:W-:-:S05]  /*aab0*/  SEL R3, R0, R3, !P3 ;  /* 0x0000000300037207 */ /* 0x004fca0005800000 */
[----:B------:R0:W-:Y:S02]  /*aac0*/  STL [R1+0x1cc], R3 ;  /* 0x0001cc0301007387 */ /* 0x0001e40000100800 */
[----:B0-----:R-:W-:-:S05]  /*aad0*/  SEL R3, R0, R28, !P3 ;  /* 0x0000001c00037207 */ /* 0x001fca0005800000 */
[----:B------:R0:W-:Y:S04]  /*aae0*/  STL [R1+0x1e0], R3 ;  /* 0x0001e00301007387 */ /* 0x0001e80000100800 */
[----:B------:R-:W-:Y:S01]  /*aaf0*/  STL [R1+0x1f4], R27 ;  /* 0x0001f41b01007387 */ /* 0x000fe20000100800 */
[----:B0-----:R-:W-:-:S03]  /*ab00*/  SEL R3, R0, R25, !P3 ;  /* 0x0000001900037207 */ /* 0x001fc60005800000 */
[----:B------:R-:W-:Y:S04]  /*ab10*/  STL [R1+0x1f0], R26 ;  /* 0x0001f01a01007387 */ /* 0x000fe80000100800 */
        /* <DEDUP_REMOVED lines=175> */
[C---:B---3--:R-:W-:Y:S02]  /*b610*/  SEL R28, R0.reuse, R28, !P3 ;  /* 0x0000001c001c7207 */ /* 0x048fe40005800000 */
[C---:B----4-:R-:W-:Y:S02]  /*b620*/  SEL R27, R0.reuse, R27, !P3 ;  /* 0x0000001b001b7207 */ /* 0x050fe40005800000 */
        /* <DEDUP_REMOVED lines=25> */
[----:B--2---:R-:W-:-:S05]  /*b7c0*/  SEL R3, R0, R3, !P3 ;  /* 0x0000000300037207 */ /* 0x004fca0005800000 */
[----:B------:R0:W-:Y:S04]  /*b7d0*/  STL [R1+0x74], R3 ;  /* 0x0000740301007387 */ /* 0x0001e80000100800 */
[----:B0-----:R-:W2:Y:S04]  /*b7e0*/  LDL.LU R3, [R1+0xc10] ;  /* 0x000c100001037983 */ /* 0x001ea80000300800 */
[----:B------:R0:W-:Y:S04]  /*b7f0*/  STL [R1+0x70], R28 ;  /* 0x0000701c01007387 */ /* 0x0001e80000100800 */
[----:B0-----:R-:W3:Y:S04]  /*b800*/  LDL.LU R28, [R1+0xc0c] ;  /* 0x000c0c00011c7983 */ /* 0x001ee80000300800 */
[----:B------:R0:W-:Y:S04]  /*b810*/  STL [R1+0x6c], R27 ;  /* 0x00006c1b01007387 */ /* 0x0001e80000100800 */
[----:B0-----:R-:W4:Y:S04]  /*b820*/  LDL.LU R27, [R1+0xc08] ;  /* 0x000c0800011b7983 */ /* 0x001f280000300800 */
[----:B------:R0:W-:Y:S04]  /*b830*/  STL [R1+0x68], R26 ;  /* 0x0000681a01007387 */ /* 0x0001e80000100800 */
        /* <DEDUP_REMOVED lines=48> */
[----:B0-----:R-:W4:Y:S01]  /*bb40*/  LDL.LU R29, [R1+0xba4] ;  /* 0x000ba400011d7983 */ /* 0x001f220000300800 */
[----:B--2---:R-:W-:-:S02]  /*bb50*/  SEL R24, R0, R24, !P3 ;  /* 0x0000001800187207 */ /* 0x004fc40005800000 */
[C---:B------:R-:W-:Y:S02]  /*bb60*/  SEL R25, R0.reuse, R25, !P3 ;  /* 0x0000001900197207 */ /* 0x040fe40005800000 */
[C---:B------:R-:W-:Y:S02]  /*bb70*/  SEL R26, R0.reuse, R26, !P3 ;  /* 0x0000001a001a7207 */ /* 0x040fe40005800000 */
[C---:B---3--:R-:W-:Y:S02]  /*bb80*/  SEL R23, R0.reuse, R23, !P3 ;  /* 0x0000001700177207 */ /* 0x048fe40005800000 */
[C---:B----4-:R-:W-:Y:S02]  /*bb90*/  SEL R27, R0.reuse, R27, !P3 ;  /* 0x0000001b001b7207 */ /* 0x050fe40005800000 */
[C---:B------:R-:W-:Y:S02]  /*bba0*/  SEL R28, R0.reuse, R28, !P3 ;  /* 0x0000001c001c7207 */ /* 0x040fe40005800000 */
[----:B------:R-:W-:-:S02]  /*bbb0*/  SEL R22, R0, R22, !P3 ;  /* 0x0000001600167207 */ /* 0x000fc40005800000 */
[----:B------:R-:W-:-:S05]  /*bbc0*/  SEL R29, R0, R29, !P3 ;  /* 0x0000001d001d7207 */ /* 0x000fca0005800000 */
[----:B------:R0:W-:Y:S02]  /*bbd0*/  STL [R1+0x4], R29 ;  /* 0x0000041d01007387 */ /* 0x0001e40000100800 */
[C---:B0-----:R-:W-:Y:S02]  /*bbe0*/  SEL R29, R0.reuse, R4, !P3 ;  /* 0x00000004001d7207 */ /* 0x041fe40005800000 */
[----:B------:R-:W2:Y:S01]  /*bbf0*/  LDL R4, [R1+0x7b8] ;  /* 0x0007b80001047983 */ /* 0x000ea20000100800 */
[C---:B------:R-:W-:Y:S02]  /*bc00*/  SEL R2, R0.reuse, R2, !P3 ;  /* 0x0000000200027207 */ /* 0x040fe40005800000 */
[----:B------:R-:W-:-:S03]  /*bc10*/  SEL R5, R0, R5, !P3 ;  /* 0x0000000500057207 */ /* 0x000fc60005800000 */
[----:B------:R-:W-:Y:S04]  /*bc20*/  STL [R1], R2 ;  /* 0x0000000201007387 */ /* 0x000fe80000100800 */
[----:B------:R-:W-:Y:S04]  /*bc30*/  STL [R1+0xb28], R29 ;  /* 0x000b281d01007387 */ /* 0x000fe80000100800 */
[----:B------:R0:W-:Y:S04]  /*bc40*/  STL [R1+0xb2c], R5 ;  /* 0x000b2c0501007387 */ /* 0x0001e80000100800 */
[----:B0-----:R-:W0:Y:S01]  /*bc50*/  S2R R5, SR_TID.X ;  /* 0x0000000000057919 */ /* 0x001e220000002100 */
[----:B------:R-:W-:-:S02]  /*bc60*/  SEL R6, R0, R6, !P3 ;  /* 0x0000000600067207 */ /* 0x000fc40005800000 */
[C---:B------:R-:W-:Y:S02]  /*bc70*/  SEL R7, R0.reuse, R7, !P3 ;  /* 0x0000000700077207 */ /* 0x040fe40005800000 */
[C---:B------:R-:W-:Y:S01]  /*bc80*/  SEL R8, R0.reuse, R8, !P3 ;  /* 0x0000000800087207 */ /* 0x040fe20005800000 */
[----:B------:R-:W-:Y:S01]  /*bc90*/  STL [R1+0xb30], R6 ;  /* 0x000b300601007387 */ /* 0x000fe20000100800 */
[C---:B------:R-:W-:Y:S02]  /*bca0*/  SEL R9, R0.reuse, R9, !P3 ;  /* 0x0000000900097207 */ /* 0x040fe40005800000 */
[C---:B------:R-:W-:Y:S01]  /*bcb0*/  SEL R10, R0.reuse, R10, !P3 ;  /* 0x0000000a000a7207 */ /* 0x040fe20005800000 */
[----:B------:R0:W-:Y:S01]  /*bcc0*/  STL [R1+0xb34], R7 ;  /* 0x000b340701007387 */ /* 0x0001e20000100800 */
[C---:B------:R-:W-:Y:S02]  /*bcd0*/  SEL R11, R0.reuse, R11, !P3 ;  /* 0x0000000b000b7207 */ /* 0x040fe40005800000 */
[C---:B------:R-:W-:Y:S01]  /*bce0*/  SEL R12, R0.reuse, R12, !P3 ;  /* 0x0000000c000c7207 */ /* 0x040fe20005800000 */
[----:B------:R-:W-:Y:S01]  /*bcf0*/  STL [R1+0xb38], R8 ;  /* 0x000b380801007387 */ /* 0x000fe20000100800 */
[----:B------:R-:W-:-:S02]  /*bd00*/  SEL R13, R0, R13, !P3 ;  /* 0x0000000d000d7207 */ /* 0x000fc40005800000 */
[C---:B------:R-:W-:Y:S01]  /*bd10*/  SEL R14, R0.reuse, R14, !P3 ;  /* 0x0000000e000e7207 */ /* 0x040fe20005800000 */
[----:B------:R-:W-:Y:S01]  /*bd20*/  STL [R1+0xb3c], R9 ;  /* 0x000b3c0901007387 */ /* 0x000fe20000100800 */
[C---:B------:R-:W-:Y:S02]  /*bd30*/  SEL R15, R0.reuse, R15, !P3 ;  /* 0x0000000f000f7207 */ /* 0x040fe40005800000 */
[----:B0-----:R-:W-:Y:S01]  /*bd40*/  SHF.R.U32.HI R7, RZ, 0x6, R5 ;  /* 0x00000006ff077819 */ /* 0x001fe20000011605 */
[----:B------:R-:W-:Y:S01]  /*bd50*/  STL [R1+0xb40], R10 ;  /* 0x000b400a01007387 */ /* 0x000fe20000100800 */
[C---:B------:R-:W-:Y:S02]  /*bd60*/  SEL R16, R0.reuse, R16, !P3 ;  /* 0x0000001000107207 */ /* 0x040fe40005800000 */
[----:B------:R-:W-:Y:S01]  /*bd70*/  SGXT.U32 R7, R7, 0x1 ;  /* 0x000000010707781a */ /* 0x000fe20000000000 */
[----:B------:R-:W-:Y:S03]  /*bd80*/  STL [R1+0xb44], R11 ;  /* 0x000b440b01007387 */ /* 0x000fe60000100800 */
[----:B------:R-:W-:Y:S01]  /*bd90*/  LOP3.LUT R6, R7, 0x3e, RZ, 0xfc, !PT ;  /* 0x0000003e07067812 */ /* 0x000fe200078efcff */
[----:B------:R-:W-:Y:S04]  /*bda0*/  STL [R1+0xb48], R12 ;  /* 0x000b480c01007387 */ /* 0x000fe80000100800 */
[----:B------:R-:W-:Y:S01]  /*bdb0*/  STL [R1+0xb4c], R13 ;  /* 0x000b4c0d01007387 */ /* 0x000fe20000100800 */
[----:B------:R-:W-:-:S03]  /*bdc0*/  SEL R17, R0, R17, !P3 ;  /* 0x0000001100117207 */ /* 0x000fc60005800000 */
[----:B------:R-:W-:Y:S01]  /*bdd0*/  STL [R1+0xb50], R14 ;  /* 0x000b500e01007387 */ /* 0x000fe20000100800 */
[----:B------:R-:W-:-:S03]  /*bde0*/  SEL R18, R0, R18, !P3 ;  /* 0x0000001200127207 */ /* 0x000fc60005800000 */
[----:B------:R-:W-:Y:S01]  /*bdf0*/  STL [R1+0xb54], R15 ;  /* 0x000b540f01007387 */ /* 0x000fe20000100800 */
[C---:B------:R-:W-:Y:S02]  /*be00*/  SEL R19, R0.reuse, R19, !P3 ;  /* 0x0000001300137207 */ /* 0x040fe40005800000 */
[C---:B------:R-:W-:Y:S01]  /*be10*/  SEL R20, R0.reuse, R20, !P3 ;  /* 0x0000001400147207 */ /* 0x040fe20005800000 */
[----:B------:R0:W-:Y:S01]  /*be20*/  STL [R1+0xb58], R16 ;  /* 0x000b581001007387 */ /* 0x0001e20000100800 */
[----:B------:R-:W-:Y:S01]  /*be30*/  SEL R21, R0, R21, !P3 ;  /* 0x0000001500157207 */ /* 0x000fe20005800000 */
[----:B------:R-:W-:Y:S02]  /*be40*/  IMAD R0, R6, c[0x0][0x188], RZ ;  /* 0x0000620006007a24 */ /* 0x000fe400078e02ff */
[----:B------:R-:W1:Y:S04]  /*be50*/  S2R R6, SR_TID.X ;  /* 0x0000000000067919 */ /* 0x000e680000002100 */
[----:B0-----:R-:W0:Y:S04]  /*be60*/  S2R R16, SR_TID.X ;  /* 0x0000000000107919 */ /* 0x001e280000002100 */
[----:B------:R-:W3:Y:S01]  /*be70*/  S2R R29, SR_TID.X ;  /* 0x00000000001d7919 */ /* 0x000ee20000002100 */
[----:B------:R-:W-:-:S03]  /*be80*/  SHF.R.U32.HI R5, RZ, 0x6, R5 ;  /* 0x00000006ff057819 */ /* 0x000fc60000011605 */
[----:B------:R4:W-:Y:S01]  /*be90*/  STL [R1+0xb5c], R17 ;  /* 0x000b5c1101007387 */ /* 0x0009e20000100800 */
[----:B------:R-:W-:Y:S02]  /*bea0*/  SGXT.U32 R5, R5, 0x1 ;  /* 0x000000010505781a */ /* 0x000fe40000000000 */
[----:B------:R-:W-:Y:S01]  /*beb0*/  LOP3.LUT R8, R7, 0x3c, RZ, 0xfc, !PT ;  /* 0x0000003c07087812 */ /* 0x000fe200078efcff */
[----:B------:R-:W-:Y:S01]  /*bec0*/  STL [R1+0xb60], R18 ;  /* 0x000b601201007387 */ /* 0x000fe20000100800 */
[----:B------:R-:W-:-:S03]  /*bed0*/  LOP3.LUT R7, R5, 0x3a, RZ, 0xfc, !PT ;  /* 0x0000003a05077812 */ /* 0x000fc600078efcff */
[----:B------:R-:W-:Y:S04]  /*bee0*/  STL [R1+0xb64], R19 ;  /* 0x000b641301007387 */ /* 0x000fe80000100800 */
[----:B------:R-:W-:Y:S01]  /*bef0*/  STL [R1+0xb68], R20 ;  /* 0x000b681401007387 */ /* 0x000fe20000100800 */
[----:B------:R-:W-:-:S03]  /*bf00*/  IMAD R0, R8, c[0x0][0x188], RZ ;  /* 0x0000620008007a24 */ /* 0x000fc600078e02ff */
[----:B------:R-:W-:Y:S01]  /*bf10*/  STL [R1+0xb6c], R21 ;  /* 0x000b6c1501007387 */ /* 0x000fe20000100800 */
[----:B0-----:R-:W-:Y:S01]  /*bf20*/  IMAD.SHL.U32 R14, R16, 0x40, RZ ;  /* 0x00000040100e7824 */ /* 0x001fe200078e00ff */
[----:B------:R-:W-:Y:S02]  /*bf30*/  LOP3.LUT R5, R5, 0x38, RZ, 0xfc, !PT ;  /* 0x0000003805057812 */ /* 0x000fe400078efcff */
[----:B------:R-:W-:Y:S01]  /*bf40*/  STL [R1+0xb70], R22 ;  /* 0x000b701601007387 */ /* 0x000fe20000100800 */
[----:B------:R-:W-:-:S03]  /*bf50*/  IMAD R0, R7, c[0x0][0x188], RZ ;  /* 0x0000620007007a24 */ /* 0x000fc600078e02ff */
[----:B------:R-:W-:Y:S01]  /*bf60*/  STL [R1+0xb74], R23 ;  /* 0x000b741701007387 */ /* 0x000fe20000100800 */
[----:B-1----:R-:W-:-:S03]  /*bf70*/  SHF.R.U32.HI R7, RZ, 0x6, R6 ;  /* 0x00000006ff077819 */ /* 0x002fc60000011606 */
[----:B------:R-:W-:Y:S04]  /*bf80*/  STL [R1+0xb78], R24 ;  /* 0x000b781801007387 */ /* 0x000fe80000100800 */
[----:B------:R-:W-:Y:S01]  /*bf90*/  STL [R1+0xb7c], R25 ;  /* 0x000b7c1901007387 */ /* 0x000fe20000100800 */
[----:B------:R-:W-:-:S03]  /*bfa0*/  IMAD R0, R5, c[0x0][0x188], RZ ;  /* 0x0000620005007a24 */ /* 0x000fc600078e02ff */
[----:B------:R-:W-:Y:S01]  /*bfb0*/  STL [R1+0xb80], R26 ;  /* 0x000b801a01007387 */ /* 0x000fe20000100800 */
[----:B------:R-:W-:-:S03]  /*bfc0*/  SGXT.U32 R7, R7, 0x1 ;  /* 0x000000010707781a */ /* 0x000fc60000000000 */
[----:B------:R-:W-:Y:S01]  /*bfd0*/  STL [R1+0xb84], R27 ;  /* 0x000b841b01007387 */ /* 0x000fe20000100800 */
[----:B------:R-:W-:-:S03]  /*bfe0*/  SHF.R.U32.HI R5, RZ, 0x6, R6 ;  /* 0x00000006ff057819 */ /* 0x000fc60000011606 */
[----:B------:R-:W-:Y:S01]  /*bff0*/  STL [R1+0xb88], R28 ;  /* 0x000b881c01007387 */ /* 0x000fe20000100800 */
[----:B------:R-:W-:-:S03]  /*c000*/  SHF.R.U32.HI R6, RZ, 0x6, R6 ;  /* 0x00000006ff067819 */ /* 0x000fc60000011606 */
[----:B------:R-:W-:Y:S04]  /*c010*/  STL [R1+0x7b4], R14 ;  /* 0x0007b40e01007387 */ /* 0x000fe80000100800 */
[----:B------:R-:W-:Y:S01]  /*c020*/  STL [R1+0x2c0], RZ ;  /* 0x0002c0ff01007387 */ /* 0x000fe20000100800 */
[----:B------:R-:W-:-:S03]  /*c030*/  LOP3.LUT R8, R7, 0x36, RZ, 0xfc, !PT ;  /* 0x0000003607087812 */ /* 0x000fc600078efcff */
[----:B------:R-:W-:Y:S01]  /*c040*/  STL [R1+0x2c4], RZ ;  /* 0x0002c4ff01007387 */ /* 0x000fe20000100800 */
[----:B------:R-:W-:-:S03]  /*c050*/  SGXT.U32 R6, R6, 0x1 ;  /* 0x000000010606781a */ /* 0x000fc60000000000 */
[----:B------:R-:W-:Y:S04]  /*c060*/  STL [R1+0x2c8], RZ ;  /* 0x0002c8ff01007387 */ /* 0x000fe80000100800 */
[----:B------:R-:W-:Y:S04]  /*c070*/  STL [R1+0x2cc], RZ ;  /* 0x0002ccff01007387 */ /* 0x000fe80000100800 */
[----:B------:R-:W-:Y:S04]  /*c080*/  STL [R1+0x2d0], RZ ;  /* 0x0002d0ff01007387 */ /* 0x000fe80000100800 */
[----:B------:R-:W-:Y:S01]  /*c090*/  STL [R1+0x2d4], RZ ;  /* 0x0002d4ff01007387 */ /* 0x000fe20000100800 */
[----:B------:R-:W-:-:S03]  /*c0a0*/  IMAD R8, R8, c[0x0][0x188], RZ ;  /* 0x0000620008087a24 */ /* 0x000fc600078e02ff */
[----:B------:R-:W-:Y:S01]  /*c0b0*/  STL [R1+0x2d8], RZ ;  /* 0x0002d8ff01007387 */ /* 0x000fe20000100800 */
[----:B------:R-:W-:-:S03]  /*c0c0*/  LOP3.LUT R8, R6, 0x30, RZ, 0xfc, !PT ;  /* 0x0000003006087812 */ /* 0x000fc600078efcff */
[----:B------:R-:W-:Y:S04]  /*c0d0*/  STL [R1+0x2dc], RZ ;  /* 0x0002dcff01007387 */ /* 0x000fe80000100800 */
[----:B------:R-:W-:Y:S04]  /*c0e0*/  STL [R1+0x2e0], RZ ;  /* 0x0002e0ff01007387 */ /* 0x000fe80000100800 */
[----:B------:R-:W-:Y:S04]  /*c0f0*/  STL [R1+0x2e4], RZ ;  /* 0x0002e4ff01007387 */ /* 0x000fe80000100800 */
[----:B------:R-:W-:Y:S01]  /*c100*/  STL [R1+0x2e8], RZ ;  /* 0x0002e8ff01007387 */ /* 0x000fe20000100800 */
[----:B------:R-:W-:-:S03]  /*c110*/  LOP3.LUT R7, R7, 0x34, RZ, 0xfc, !PT ;  /* 0x0000003407077812 */ /* 0x000fc600078efcff */
[----:B------:R-:W-:Y:S04]  /*c120*/  STL [R1+0x2ec], RZ ;  /* 0x0002ecff01007387 */ /* 0x000fe80000100800 */
[----:B------:R-:W-:Y:S01]  /*c130*/  STL [R1+0x330], RZ ;  /* 0x000330ff01007387 */ /* 0x000fe20000100800 */
[----:B------:R-:W-:-:S03]  /*c140*/  SGXT.U32 R5, R5, 0x1 ;  /* 0x000000010505781a */ /* 0x000fc60000000000 */
[----:B------:R-:W-:Y:S04]  /*c150*/  STL [R1+0x334], RZ ;  /* 0x000334ff01007387 */ /* 0x000fe80000100800 */
[----:B------:R-:W-:Y:S04]  /*c160*/  STL [R1+0x338], RZ ;  /* 0x000338ff01007387 */ /* 0x000fe80000100800 */
[----:B------:R-:W-:Y:S01]  /*c170*/  STL [R1+0x33c], RZ ;  /* 0x00033cff01007387 */ /* 0x000fe20000100800 */
[----:B------:R-:W-:-:S03]  /*c180*/  IMAD R0, R7, c[0x0][0x188], RZ ;  /* 0x0000620007007a24 */ /* 0x000fc600078e02ff */
[----:B------:R-:W-:Y:S01]  /*c190*/  STL [R1+0x370], RZ ;  /* 0x000370ff01007387 */ /* 0x000fe20000100800 */
[----:B------:R-:W-:-:S03]  /*c1a0*/  LOP3.LUT R7, R5, 0x2e, RZ, 0xfc, !PT ;  /* 0x0000002e05077812 */ /* 0x000fc600078efcff */
[----:B------:R-:W-:Y:S01]  /*c1b0*/  STL [R1+0x374], RZ ;  /* 0x000374ff01007387 */ /* 0x000fe20000100800 */
[----:B------:R-:W-:-:S03]  /*c1c0*/  LOP3.LUT R5, R5, 0x2c, RZ, 0xfc, !PT ;  /* 0x0000002c05057812 */ /* 0x000fc600078efcff */
[----:B------:R-:W-:Y:S04]  /*c1d0*/  STL [R1+0x378], RZ ;  /* 0x000378ff01007387 */ /* 0x000fe80000100800 */
        /* <DEDUP_REMOVED lines=12> */
[----:B------:R-:W-:Y:S01]  /*c2a0*/  STL [R1+0x34c], RZ ;  /* 0x00034cff01007387 */ /* 0x000fe20000100800 */
[----:B--2---:R-:W-:-:S02]  /*c2b0*/  ISETP.GE.AND P1, PT, R4, RZ, PT ;  /* 0x000000ff0400720c */ /* 0x004fc40003f26270 */
[----:B---3--:R-:W-:-:S04]  /*c2c0*/  SHF.R.U32.HI R4, RZ, 0x6, R29 ;  /* 0x00000006ff047819 */ /* 0x008fc8000001161d */
[----:B------:R-:W-:-:S05]  /*c2d0*/  SGXT.U32 R4, R4, 0x1 ;  /* 0x000000010404781a */ /* 0x000fca0000000000 */
[----:B------:R-:W-:Y:S01]  /*c2e0*/  IMAD R9, R4, c[0x0][0x188], RZ ;  /* 0x0000620004097a24 */ /* 0x000fe200078e02ff */
[----:B------:R-:W-:Y:S02]  /*c2f0*/  LOP3.LUT R9, R6, 0x32, RZ, 0xfc, !PT ;  /* 0x0000003206097812 */ /* 0x000fe400078efcff */
[----:B------:R-:W0:Y:S03]  /*c300*/  S2R R6, SR_TID.X ;  /* 0x0000000000067919 */ /* 0x000e260000002100 */
[----:B------:R-:W-:Y:S02]  /*c310*/  IMAD R0, R9, c[0x0][0x188], RZ ;  /* 0x0000620009007a24 */ /* 0x000fe400078e02ff */
[----:B------:R-:W-:Y:S02]  /*c320*/  IMAD R0, R7, c[0x0][0x188], RZ ;  /* 0x0000620007007a24 */ /* 0x000fe400078e02ff */
[----:B------:R-:W-:-:S02]  /*c330*/  IMAD R0, R5, c[0x0][0x188], RZ ;  /* 0x0000620005007a24 */ /* 0x000fc400078e02ff */
[----:B------:R-:W1:Y:S04]  /*c340*/  S2R R5, SR_TID.X ;  /* 0x0000000000057919 */ /* 0x000e680000002100 */
[----:B------:R-:W-:Y:S04]  /*c350*/  STL [R1+0x160], RZ ;  /* 0x000160ff01007387 */ /* 0x000fe80000100800 */
[----:B------:R-:W-:Y:S04]  /*c360*/  STL [R1+0x164], RZ ;  /* 0x000164ff01007387 */ /* 0x000fe80000100800 */
[----:B------:R-:W-:Y:S01]  /*c370*/  STL [R1+0x168], RZ ;  /* 0x000168ff01007387 */ /* 0x000fe20000100800 */
[----:B0-----:R-:W-:-:S03]  /*c380*/  SHF.R.U32.HI R7, RZ, 0x6, R6 ;  /* 0x00000006ff077819 */ /* 0x001fc60000011606 */
[----:B------:R-:W-:Y:S04]  /*c390*/  STL [R1+0x16c], RZ ;  /* 0x00016cff01007387 */ /* 0x000fe80000100800 */
[----:B------:R-:W-:Y:S01]  /*c3a0*/  STL [R1+0x240], RZ ;  /* 0x000240ff01007387 */ /* 0x000fe20000100800 */
[----:B------:R-:W-:-:S03]  /*c3b0*/  SGXT.U32 R7, R7, 0x1 ;  /* 0x000000010707781a */ /* 0x000fc60000000000 */
[----:B------:R-:W-:Y:S04]  /*c3c0*/  STL [R1+0x244], RZ ;  /* 0x000244ff01007387 */ /* 0x000fe80000100800 */
[----:B------:R-:W-:Y:S01]  /*c3d0*/  STL [R1+0x248], RZ ;  /* 0x000248ff01007387 */ /* 0x000fe20000100800 */
[----:B------:R-:W-:-:S03]  /*c3e0*/  IMAD R8, R8, c[0x0][0x188], RZ ;  /* 0x0000620008087a24 */ /* 0x000fc600078e02ff */
[----:B------:R-:W-:Y:S01]  /*c3f0*/  STL [R1+0x24c], RZ ;  /* 0x00024cff01007387 */ /* 0x000fe20000100800 */
[----:B------:R-:W-:-:S03]  /*c400*/  SHF.R.U32.HI R6, RZ, 0x6, R6 ;  /* 0x00000006ff067819 */ /* 0x000fc60000011606 */
[----:B------:R-:W-:Y:S01]  /*c410*/  STL [R1+0x260], RZ ;  /* 0x000260ff01007387 */ /* 0x000fe20000100800 */
[----:B------:R-:W-:-:S03]  /*c420*/  LOP3.LUT R9, R7, 0x2a, RZ, 0xfc, !PT ;  /* 0x0000002a07097812 */ /* 0x000fc600078efcff */
[----:B------:R-:W-:Y:S01]  /*c430*/  STL [R1+0x264], RZ ;  /* 0x000264ff01007387 */ /* 0x000fe20000100800 */
[----:B------:R-:W-:-:S03]  /*c440*/  LOP3.LUT R8, R7, 0x28, RZ, 0xfc, !PT ;  /* 0x0000002807087812 */ /* 0x000fc600078efcff */
[----:B------:R-:W-:Y:S01]  /*c450*/  STL [R1+0x268], RZ ;  /* 0x000268ff01007387 */ /* 0x000fe20000100800 */
[----:B------:R-:W-:-:S03]  /*c460*/  LOP3.LUT R7, R7, 0x26, RZ, 0xfc, !PT ;  /* 0x0000002607077812 */ /* 0x000fc600078efcff */
[----:B------:R-:W-:Y:S01]  /*c470*/  STL [R1+0x26c], RZ ;  /* 0x00026cff01007387 */ /* 0x000fe20000100800 */
[----:B------:R-:W-:-:S03]  /*c480*/  SGXT.U32 R6, R6, 0x1 ;  /* 0x000000010606781a */ /* 0x000fc60000000000 */
[----:B------:R-:W-:Y:S01]  /*c490*/  STL [R1+0x270], RZ ;  /* 0x000270ff01007387 */ /* 0x000fe20000100800 */
[----:B------:R-:W-:-:S03]  /*c4a0*/  IMAD R10, R9, c[0x0][0x188], RZ ;  /* 0x00006200090a7a24 */ /* 0x000fc600078e02ff */
[----:B------:R-:W-:Y:S01]  /*c4b0*/  STL [R1+0x274], RZ ;  /* 0x000274ff01007387 */ /* 0x000fe20000100800 */
[----:B------:R-:W-:-:S03]  /*c4c0*/  IMAD R9, R8, c[0x0][0x188], RZ ;  /* 0x0000620008097a24 */ /* 0x000fc600078e02ff */
[----:B------:R-:W-:Y:S01]  /*c4d0*/  STL [R1+0x278], RZ ;  /* 0x000278ff01007387 */ /* 0x000fe20000100800 */
[----:B------:R-:W-:-:S03]  /*c4e0*/  IMAD R0, R7, c[0x0][0x188], RZ ;  /* 0x0000620007007a24 */ /* 0x000fc600078e02ff */
[----:B------:R-:W-:Y:S01]  /*c4f0*/  STL [R1+0x27c], RZ ;  /* 0x00027cff01007387 */ /* 0x000fe20000100800 */
[----:B------:R-:W-:-:S03]  /*c500*/  LOP3.LUT R8, R6, 0x24, RZ, 0xfc, !PT ;  /* 0x0000002406087812 */ /* 0x000fc600078efcff */
[----:B------:R-:W-:Y:S01]  /*c510*/  STL [R1+0x320], RZ ;  /* 0x000320ff01007387 */ /* 0x000fe20000100800 */
[----:B------:R-:W-:-:S03]  /*c520*/  LOP3.LUT R7, R6, 0x22, RZ, 0xfc, !PT ;  /* 0x0000002206077812 */ /* 0x000fc600078efcff */
[----:B------:R-:W-:Y:S01]  /*c530*/  STL [R1+0x324], RZ ;  /* 0x000324ff01007387 */ /* 0x000fe20000100800 */
[----:B-1----:R-:W-:-:S03]  /*c540*/  SHF.R.U32.HI R6, RZ, 0x6, R5 ;  /* 0x00000006ff067819 */ /* 0x002fc60000011605 */
        /* <DEDUP_REMOVED lines=8> */
[----:B------:R-:W-:Y:S01]  /*c5d0*/  IMAD R0, R7, c[0x0][0x188], RZ ;  /* 0x0000620007007a24 */ /* 0x000fe200078e02ff */
[----:B------:R-:W-:Y:S02]  /*c5e0*/  SHF.R.U32.HI R5, RZ, 0x6, R5 ;  /* 0x00000006ff057819 */ /* 0x000fe40000011605 */
        /* <DEDUP_REMOVED lines=19> */
[----:B------:R-:W-:-:S03]  /*c720*/  SHF.R.U32.HI R5, RZ, 0x6, R29 ;  /* 0x00000006ff057819 */ /* 0x000fc6000001161d */
[----:B------:R-:W-:Y:S04]  /*c730*/  STL [R1+0xc8], RZ ;  /* 0x0000c8ff01007387 */ /* 0x000fe80000100800 */
[----:B------:R-:W-:Y:S01]  /*c740*/  STL [R1+0xcc], RZ ;  /* 0x0000ccff01007387 */ /* 0x000fe20000100800 */
[----:B------:R-:W-:-:S03]  /*c750*/  SGXT.U32 R5, R5, 0x1 ;  /* 0x000000010505781a */ /* 0x000fc60000000000 */
[----:B------:R-:W-:Y:S04]  /*c760*/  STL [R1+0x130], RZ ;  /* 0x000130ff01007387 */ /* 0x000fe80000100800 */
[----:B------:R-:W-:Y:S01]  /*c770*/  STL [R1+0x134], RZ ;  /* 0x000134ff01007387 */ /* 0x000fe20000100800 */
[----:B------:R-:W-:-:S03]  /*c780*/  SHF.R.U32.HI R29, RZ, 0x6, R29 ;  /* 0x00000006ff1d7819 */ /* 0x000fc6000001161d */
        /* <DEDUP_REMOVED lines=17> */
[----:B------:R-:W-:Y:S01]  /*c8a0*/  IMAD R0, R5, c[0x0][0x188], RZ ;  /* 0x0000620005007a24 */ /* 0x000fe200078e02ff */
[C---:B------:R-:W-:Y:S02]  /*c8b0*/  LOP3.LUT R6, R29.reuse, 0xe, RZ, 0xfc, !PT ;  /* 0x0000000e1d067812 */ /* 0x040fe400078efcff */
[----:B------:R-:W-:Y:S01]  /*c8c0*/  STL [R1+0x1bc], RZ ;  /* 0x0001bcff01007387 */ /* 0x000fe20000100800 */
[----:B------:R-:W-:-:S03]  /*c8d0*/  LOP3.LUT R7, R29, 0x10, RZ, 0xfc, !PT ;  /* 0x000000101d077812 */ /* 0x000fc600078efcff */
[----:B------:R-:W-:Y:S01]  /*c8e0*/  STL [R1+0x2b0], RZ ;  /* 0x0002b0ff01007387 */ /* 0x000fe20000100800 */
[----:B------:R-:W-:-:S03]  /*c8f0*/  LOP3.LUT R5, R29, 0xc, RZ, 0xfc, !PT ;  /* 0x0000000c1d057812 */ /* 0x000fc600078efcff */
[----:B------:R-:W-:Y:S01]  /*c900*/  STL [R1+0x2b4], RZ ;  /* 0x0002b4ff01007387 */ /* 0x000fe20000100800 */
[----:B------:R-:W-:-:S03]  /*c910*/  LOP3.LUT R29, R29, 0xa, RZ, 0xfc, !PT ;  /* 0x0000000a1d1d7812 */ /* 0x000fc600078efcff */
        /* <DEDUP_REMOVED lines=8> */
[----:B------:R-:W-:Y:S01]  /*c9a0*/  IMAD R0, R29, c[0x0][0x188], RZ ;  /* 0x000062001d007a24 */ /* 0x000fe200078e02ff */
[C---:B------:R-:W-:Y:S02]  /*c9b0*/  LOP3.LUT R5, R4.reuse, 0x6, RZ, 0xfc, !PT ;  /* 0x0000000604057812 */ /* 0x040fe400078efcff */
[----:B------:R-:W-:Y:S01]  /*c9c0*/  STL [R1+0x2a8], RZ ;  /* 0x0002a8ff01007387 */ /* 0x000fe20000100800 */
[----:B------:R-:W-:-:S03]  /*c9d0*/  LOP3.LUT R29, R4, 0x4, RZ, 0xfc, !PT ;  /* 0x00000004041d7812 */ /* 0x000fc600078efcff */
[----:B------:R-:W-:Y:S04]  /*c9e0*/  STL [R1+0x2ac], RZ ;  /* 0x0002acff01007387 */ /* 0x000fe80000100800 */
[----:B------:R-:W2:Y:S01]  /*c9f0*/  LDL.LU R15, [R1+0x220] ;  /* 0x00022000010f7983 */ /* 0x000ea20000300800 */
[----:B------:R-:W-:-:S03]  /*ca00*/  IMAD R0, R6, c[0x0][0x188], RZ ;  /* 0x0000620006007a24 */ /* 0x000fc600078e02ff */
[----:B------:R-:W-:Y:S01]  /*ca10*/  STL [R1+0x290], RZ ;  /* 0x000290ff01007387 */ /* 0x000fe20000100800 */
[----:B------:R-:W-:-:S03]  /*ca20*/  IMAD R6, R5, c[0x0][0x188], RZ ;  /* 0x0000620005067a24 */ /* 0x000fc600078e02ff */
[----:B------:R-:W-:Y:S01]  /*ca30*/  STL [R1+0x294], RZ ;  /* 0x000294ff01007387 */ /* 0x000fe20000100800 */
[----:B------:R-:W-:-:S03]  /*ca40*/  IMAD R5, R29, c[0x0][0x188], RZ ;  /* 0x000062001d057a24 */ /* 0x000fc600078e02ff */
[----:B------:R-:W-:Y:S04]  /*ca50*/  STL [R1+0x298], RZ ;  /* 0x000298ff01007387 */ /* 0x000fe80000100800 */
[----:B------:R-:W-:Y:S04]  /*ca60*/  STL [R1+0x29c], RZ ;  /* 0x00029cff01007387 */ /* 0x000fe80000100800 */
[----:B------:R-:W3:Y:S04]  /*ca70*/  LDL.LU R12, [R1+0x214] ;  /* 0x00021400010c7983 */ /* 0x000ee80000300800 */
[----:B------:R-:W3:Y:S04]  /*ca80*/  LDL.LU R11, [R1+0x210] ;  /* 0x00021000010b7983 */ /* 0x000ee80000300800 */
[----:B------:R-:W3:Y:S04]  /*ca90*/  LDL.LU R10, [R1+0x20c] ;  /* 0x00020c00010a7983 */ /* 0x000ee80000300800 */
[----:B------:R-:W3:Y:S04]  /*caa0*/  LDL.LU R9, [R1+0x208] ;  /* 0x0002080001097983 */ /* 0x000ee80000300800 */
[----:B------:R-:W3:Y:S04]  /*cab0*/  LDL.LU R8, [R1+0x204] ;  /* 0x0002040001087983 */ /* 0x000ee80000300800 */
[----:B------:R-:W3:Y:S04]  /*cac0*/  LDL.LU R7, [R1+0x200] ;  /* 0x0002000001077983 */ /* 0x000ee80000300800 */
[----:B------:R-:W3:Y:S01]  /*cad0*/  LDL.LU R6, [R1+0x1fc] ;  /* 0x0001fc0001067983 */ /* 0x000ee20000300800 */
[----:B------:R-:W-:-:S03]  /*cae0*/  LOP3.LUT R4, R4, 0x2, RZ, 0xfc, !PT ;  /* 0x0000000204047812 */ /* 0x000fc600078efcff */
[----:B------:R-:W3:Y:S04]  /*caf0*/  LDL.LU R5, [R1+0x15c] ;  /* 0x00015c0001057983 */ /* 0x000ee80000300800 */
[----:B------:R-:W3:Y:S04]  /*cb00*/  LDL.LU R29, [R1+0x1f8] ;  /* 0x0001f800011d7983 */ /* 0x000ee80000300800 */
[----:B------:R-:W-:Y:S04]  /*cb10*/  STL [R1+0x280], RZ ;  /* 0x000280ff01007387 */ /* 0x000fe80000100800 */
[----:B------:R-:W-:Y:S04]  /*cb20*/  STL [R1+0x284], RZ ;  /* 0x000284ff01007387 */ /* 0x000fe80000100800 */
[----:B------:R-:W-:Y:S01]  /*cb30*/  STL [R1+0x288], RZ ;  /* 0x000288ff01007387 */ /* 0x000fe20000100800 */
[----:B------:R-:W-:-:S03]  /*cb40*/  IMAD R0, R4, c[0x0][0x188], RZ ;  /* 0x0000620004007a24 */ /* 0x000fc600078e02ff */
[----:B------:R-:W-:Y:S04]  /*cb50*/  STL [R1+0x28c], RZ ;  /* 0x00028cff01007387 */ /* 0x000fe80000100800 */
[----:B------:R-:W-:Y:S04]  /*cb60*/  STL [R1+0xb0], RZ ;  /* 0x0000b0ff01007387 */ /* 0x000fe80000100800 */
[----:B------:R-:W-:Y:S04]  /*cb70*/  STL [R1+0xb4], RZ ;  /* 0x0000b4ff01007387 */ /* 0x000fe80000100800 */
[----:B------:R-:W-:Y:S04]  /*cb80*/  STL [R1+0xb8], RZ ;  /* 0x0000b8ff01007387 */ /* 0x000fe80000100800 */
[----:B------:R-:W3:Y:S04]  /*cb90*/  LDL.LU R4, [R1+0x1e8] ;  /* 0x0001e80001047983 */ /* 0x000ee80000300800 */
[----:B------:R-:W0:Y:S01]  /*cba0*/  S2R R2, SR_TID.X ;  /* 0x0000000000027919 */ /* 0x000e220000002100 */
[----:B------:R-:W-:-:S02]  /*cbb0*/  LOP3.LUT R13, R16, 0x7, RZ, 0xc0, !PT ;  /* 0x00000007100d7812 */ /* 0x000fc400078ec0ff */
[----:B----4-:R-:W-:Y:S02]  /*cbc0*/  LOP3.LUT R17, R16, 0x7, RZ, 0xc0, !PT ;  /* 0x0000000710117812 */ /* 0x010fe400078ec0ff */
[----:B------:R-:W-:Y:S01]  /*cbd0*/  ISETP.NE.AND P0, PT, RZ, c[0x0][0x178], PT ;  /* 0x00005e00ff007a0c */ /* 0x000fe20003f05270 */
[----:B------:R-:W-:Y:S02]  /*cbe0*/  IMAD.SHL.U32 R13, R13, 0x80, RZ ;  /* 0x000000800d0d7824 */ /* 0x000fe400078e00ff */
[----:B------:R-:W-:Y:S01]  /*cbf0*/  IMAD.SHL.U32 R17, R17, 0x10, RZ ;  /* 0x0000001011117824 */ /* 0x000fe200078e00ff */
[----:B0-----:R-:W-:-:S05]  /*cc00*/  LOP3.LUT R2, R2, 0x3f, RZ, 0xc0, !PT ;  /* 0x0000003f02027812 */ /* 0x001fca00078ec0ff */
[----:B------:R-:W-:-:S05]  /*cc10*/  IMAD R2, R2, c[0x0][0x18c], RZ ;  /* 0x0000630002027a24 */ /* 0x000fca00078e02ff */
[----:B------:R-:W-:Y:S01]  /*cc20*/  SHF.R.S32.HI R0, RZ, 0x1f, R2 ;  /* 0x0000001fff007819 */ /* 0x000fe20000011402 */
[----:B------:R-:W-:-:S03]  /*cc30*/  IMAD.SHL.U32 R16, R16, 0x2, RZ ;  /* 0x0000000210107824 */ /* 0x000fc600078e00ff */
[C---:B------:R-:W-:Y:S01]  /*cc40*/  SHF.L.U64.HI R0, R2.reuse, 0x1, R0 ;  /* 0x0000000102007819 */ /* 0x040fe20000010200 */
[----:B------:R-:W-:Y:S02]  /*cc50*/  IMAD.SHL.U32 R2, R2, 0x2, RZ ;  /* 0x0000000202027824 */ /* 0x000fe400078e00ff */
[----:B------:R-:W-:Y:S02]  /*cc60*/  IMAD.IADD R13, R13, 0x1, R17 ;  /* 0x000000010d0d7824 */ /* 0x000fe400078e0211 */
[----:B------:R0:W-:Y:S03]  /*cc70*/  STL [R1+0xab8], R0 ;  /* 0x000ab80001007387 */ /* 0x0001e60000100800 */
[----:B------:R-:W-:Y:S01]  /*cc80*/  LOP3.LUT R13, R13, 0x10, R16, 0x78, !PT ;  /* 0x000000100d0d7812 */ /* 0x000fe200078e7810 */
[----:B------:R2:W-:Y:S01]  /*cc90*/  STL [R1+0xac0], R2 ;  /* 0x000ac00201007387 */ /* 0x0005e20000100800 */
[----:B------:R-:W-:-:S02]  /*cca0*/  IMAD R3, R3, c[0x0][0x190], RZ ;  /* 0x0000640003037a24 */ /* 0x000fc400078e02ff */
[----:B0-----:R-:W-:Y:S02]  /*ccb0*/  LOP3.LUT R0, R13, 0x400, R14, 0xf8, !PT ;  /* 0x000004000d007812 */ /* 0x001fe400078ef80e */
[----:B--2---:R-:W-:-:S05]  /*ccc0*/  SHF.R.S32.HI R2, RZ, 0x6, R15 ;  /* 0x00000006ff027819 */ /* 0x004fca000001140f */
[----:B------:R3:W-:Y:S02]  /*ccd0*/  STL [R1+0x3a4], R2 ;  /* 0x0003a40201007387 */ /* 0x0007e40000100800 */
[----:B---3--:R-:W-:Y:S02]  /*cce0*/  IMAD R2, R12, c[0x0][0x190], RZ ;  /* 0x000064000c027a24 */ /* 0x008fe400078e02ff */
[----:B------:R-:W-:Y:S01]  /*ccf0*/  @!P1 IMAD.MOV R4, RZ, RZ, -R4 ;  /* 0x000000ffff049224 */ /* 0x000fe200078e0a04 */
[----:B------:R-:W-:-:S05]  /*cd00*/  @!P0 LOP3.LUT R4, RZ, c[0x0][0x178], RZ, 0x33, !PT ;  /* 0x00005e00ff048a12 */ /* 0x000fca00078e33ff */
[----:B------:R-:W-:Y:S04]  /*cd10*/  STL [R1+0xb8c], R4 ;  /* 0x000b8c0401007387 */ /* 0x000fe80000100800 */
[----:B------:R0:W-:Y:S04]  /*cd20*/  STL [R1+0xac4], R3 ;  /* 0x000ac40301007387 */ /* 0x0001e80000100800 */
[----:B------:R-:W-:Y:S04]  /*cd30*/  STL [R1+0x394], R0 ;  /* 0x0003940001007387 */ /* 0x000fe80000100800 */
[----:B------:R1:W-:Y:S01]  /*cd40*/  STL [R1+0xac8], R0 ;  /* 0x000ac80001007387 */ /* 0x0003e20000100800 */
[----:B0-----:R-:W-:-:S03]  /*cd50*/  IMAD R3, R11, c[0x0][0x190], RZ ;  /* 0x000064000b037a24 */ /* 0x001fc600078e02ff */
[----:B------:R0:W-:Y:S01]  /*cd60*/  STL [R1+0xa0], R2 ;  /* 0x0000a00201007387 */ /* 0x0001e20000100800 */
[----:B-1----:R-:W-:Y:S02]  /*cd70*/  IMAD R0, R9, c[0x0][0x190], RZ ;  /* 0x0000640009007a24 */ /* 0x002fe400078e02ff */
[----:B0-----:R-:W-:Y:S01]  /*cd80*/  IMAD R2, R10, c[0x0][0x190], RZ ;  /* 0x000064000a027a24 */ /* 0x001fe200078e02ff */
[----:B------:R0:W-:Y:S04]  /*cd90*/  STL [R1+0xd0], R3 ;  /* 0x0000d00301007387 */ /* 0x0001e80000100800 */
[----:B------:R1:W-:Y:S04]  /*cda0*/  STL [R1+0xe8], R2 ;  /* 0x0000e80201007387 */ /* 0x0003e80000100800 */
[----:B------:R2:W-:Y:S01]  /*cdb0*/  STL [R1+0xf8], R0 ;  /* 0x0000f80001007387 */ /* 0x0005e20000100800 */
[----:B0-----:R-:W-:-:S02]  /*cdc0*/  IMAD R3, R8, c[0x0][0x190], RZ ;  /* 0x0000640008037a24 */ /* 0x001fc400078e02ff */
[----:B-1----:R-:W-:-:S03]  /*cdd0*/  IMAD R2, R7, c[0x0][0x190], RZ ;  /* 0x0000640007027a24 */ /* 0x002fc600078e02ff */
[----:B------:R-:W-:Y:S01]  /*cde0*/  STL [R1+0x110], R3 ;  /* 0x0001100301007387 */ /* 0x000fe20000100800 */
[----:B--2---:R-:W-:-:S03]  /*cdf0*/  IMAD R0, R6, c[0x0][0x190], RZ ;  /* 0x0000640006007a24 */ /* 0x004fc600078e02ff */
[----:B------:R-:W-:Y:S04]  /*ce00*/  STL [R1+0x120], R2 ;  /* 0x0001200201007387 */ /* 0x000fe80000100800 */
[----:B------:R0:W-:Y:S04]  /*ce10*/  STL [R1+0x148], R0 ;  /* 0x0001480001007387 */ /* 0x0001e80000100800 */
[----:B0-----:R-:W2:Y:S01]  /*ce20*/  LDL.LU R0, [R1+0x1e0] ;  /* 0x0001e00001007983 */ /* 0x001ea20000300800 */
[----:B------:R-:W-:Y:S02]  /*ce30*/  IMAD R3, R5, c[0x0][0x190], RZ ;  /* 0x0000640005037a24 */ /* 0x000fe400078e02ff */
[----:B------:R-:W-:-:S03]  /*ce40*/  IMAD R2, R29, c[0x0][0x190], RZ ;  /* 0x000064001d027a24 */ /* 0x000fc600078e02ff */
[----:B------:R-:W-:Y:S04]  /*ce50*/  STL [R1+0x15c], R3 ;  /* 0x00015c0301007387 */ /* 0x000fe80000100800 */
[----:B--2---:R0:W-:Y:S04]  /*ce60*/  STL [R1+0xb9c], R0 ;  /* 0x000b9c0001007387 */ /* 0x0041e80000100800 */
[----:B------:R-:W-:Y:S04]  /*ce70*/  STL [R1+0x180], R2 ;  /* 0x0001800201007387 */ /* 0x000fe80000100800 */
        /* <DEDUP_REMOVED lines=31> */
[----:B--2---:R-:W-:-:S05]  /*d070*/  IMAD R0, R0, c[0x0][0x190], RZ ;  /* 0x0000640000007a24 */ /* 0x004fca00078e02ff */
[----:B------:R0:W-:Y:S04]  /*d080*/  STL [R1+0x1a8], R0 ;  /* 0x0001a80001007387 */ /* 0x0001e80000100800 */
[----:B0-----:R-:W2:Y:S02]  /*d090*/  LDL.LU R0, [R1+0xba0] ;  /* 0x000ba00001007983 */ /* 0x001ea40000300800 */
[----:B--2---:R-:W-:-:S05]  /*d0a0*/  IMAD R0, R0, c[0x0][0x190], RZ ;  /* 0x0000640000007a24 */ /* 0x004fca00078e02ff */
[----:B------:R0:W-:Y:S04]  /*d0b0*/  STL [R1+0x1cc], R0 ;  /* 0x0001cc0001007387 */ /* 0x0001e80000100800 */
[----:B0-----:R-:W2:Y:S01]  /*d0c0*/  LDL.LU R0, [R1+0xb9c] ;  /* 0x000b9c0001007983 */ /* 0x001ea20000300800 */
[----:B---3--:R-:W-:Y:S02]  /*d0d0*/  IMAD R3, R3, c[0x0][0x190], RZ ;  /* 0x0000640003037a24 */ /* 0x008fe400078e02ff */
[----:B--2---:R-:W-:-:S05]  /*d0e0*/  IMAD R0, R0, c[0x0][0x190], RZ ;  /* 0x0000640000007a24 */ /* 0x004fca00078e02ff */
[----:B------:R4:W-:Y:S04]  /*d0f0*/  STL [R1+0x1e0], R0 ;  /* 0x0001e00001007387 */ /* 0x0009e80000100800 */
[----:B------:R0:W-:Y:S01]  /*d100*/  STL [R1+0x1e8], R3 ;  /* 0x0001e80301007387 */ /* 0x0001e20000100800 */
[----:B----4-:R-:W-:Y:S02]  /*d110*/  IMAD R0, R4, c[0x0][0x190], RZ ;  /* 0x0000640004007a24 */ /* 0x010fe400078e02ff */
[----:B0-----:R-:W-:-:S03]  /*d120*/  IMAD R3, R2, c[0x0][0x190], RZ ;  /* 0x0000640002037a24 */ /* 0x001fc600078e02ff */
[----:B------:R0:W-:Y:S01]  /*d130*/  STL [R1+0x1f0], R0 ;  /* 0x0001f00001007387 */ /* 0x0001e20000100800 */
[----:B------:R-:W-:-:S03]  /*d140*/  IMAD R2, R28, c[0x0][0x190], RZ ;  /* 0x000064001c027a24 */ /* 0x000fc600078e02ff */
[----:B------:R1:W-:Y:S01]  /*d150*/  STL [R1+0x1ec], R3 ;  /* 0x0001ec0301007387 */ /* 0x0003e20000100800 */
[----:B0-----:R-:W-:-:S03]  /*d160*/  IMAD R0, R27, c[0x0][0x190], RZ ;  /* 0x000064001b007a24 */ /* 0x001fc600078e02ff */
[----:B------:R0:W-:Y:S01]  /*d170*/  STL [R1+0x1e4], R2 ;  /* 0x0001e40201007387 */ /* 0x0001e20000100800 */
[----:B-1----:R-:W-:-:S03]  /*d180*/  IMAD R3, R26, c[0x0][0x190], RZ ;  /* 0x000064001a037a24 */ /* 0x002fc600078e02ff */
[----:B------:R1:W-:Y:S01]  /*d190*/  STL [R1+0x1dc], R0 ;  /* 0x0001dc0001007387 */ /* 0x0003e20000100800 */
[----:B0-----:R-:W-:-:S03]  /*d1a0*/  IMAD R2, R25, c[0x0][0x190], RZ ;  /* 0x0000640019027a24 */ /* 0x001fc600078e02ff */
[----:B------:R0:W-:Y:S01]  /*d1b0*/  STL [R1+0x1d8], R3 ;  /* 0x0001d80301007387 */ /* 0x0001e20000100800 */
[----:B-1----:R-:W-:-:S03]  /*d1c0*/  IMAD R0, R24, c[0x0][0x190], RZ ;  /* 0x0000640018007a24 */ /* 0x002fc600078e02ff */
[----:B------:R1:W-:Y:S04]  /*d1d0*/  STL [R1+0x1d4], R2 ;  /* 0x0001d40201007387 */ /* 0x0003e80000100800 */
[----:B------:R2:W-:Y:S01]  /*d1e0*/  STL [R1+0x1d0], R0 ;  /* 0x0001d00001007387 */ /* 0x0005e20000100800 */
[----:B0-----:R-:W-:Y:S02]  /*d1f0*/  IMAD R3, R23, c[0x0][0x190], RZ ;  /* 0x0000640017037a24 */ /* 0x001fe400078e02ff */
[----:B-1----:R-:W-:-:S03]  /*d200*/  IMAD R2, R22, c[0x0][0x190], RZ ;  /* 0x0000640016027a24 */ /* 0x002fc600078e02ff */
[----:B------:R0:W-:Y:S01]  /*d210*/  STL [R1+0x1c8], R3 ;  /* 0x0001c80301007387 */ /* 0x0001e20000100800 */
[----:B--2---:R-:W-:-:S03]  /*d220*/  IMAD R0, R21, c[0x0][0x190], RZ ;  /* 0x0000640015007a24 */ /* 0x004fc600078e02ff */
        /* <DEDUP_REMOVED lines=75> */
[----:B----4-:R-:W-:Y:S02]  /*d6e0*/  IMAD R4, R4, c[0x0][0x190], RZ ;  /* 0x0000640004047a24 */ /* 0x010fe400078e02ff */
[----:B--2---:R-:W-:-:S05]  /*d6f0*/  IMAD R0, R0, c[0x0][0x190], RZ ;  /* 0x0000640000007a24 */ /* 0x004fca00078e02ff */
[----:B------:R3:W-:Y:S02]  /*d700*/  STL [R1+0x11c], R0 ;  /* 0x00011c0001007387 */ /* 0x0007e40000100800 */
[----:B---3--:R-:W-:Y:S02]  /*d710*/  IMAD R0, R3, c[0x0][0x190], RZ ;  /* 0x0000640003007a24 */ /* 0x008fe400078e02ff */
[----:B------:R-:W-:-:S03]  /*d720*/  IMAD R3, R2, c[0x0][0x190], RZ ;  /* 0x0000640002037a24 */ /* 0x000fc600078e02ff */
[----:B------:R0:W-:Y:S01]  /*d730*/  STL [R1+0x118], R0 ;  /* 0x0001180001007387 */ /* 0x0001e20000100800 */
[----:B------:R-:W-:-:S03]  /*d740*/  IMAD R2, R27, c[0x0][0x190], RZ ;  /* 0x000064001b027a24 */ /* 0x000fc600078e02ff */
[----:B------:R-:W-:Y:S04]  /*d750*/  STL [R1+0x114], R4 ;  /* 0x0001140401007387 */ /* 0x000fe80000100800 */
[----:B------:R1:W-:Y:S01]  /*d760*/  STL [R1+0x10c], R3 ;  /* 0x00010c0301007387 */ /* 0x0003e20000100800 */
[----:B0-----:R-:W-:-:S05]  /*d770*/  IMAD R0, R28, c[0x0][0x190], RZ ;  /* 0x000064001c007a24 */ /* 0x001fca00078e02ff */
        /* <DEDUP_REMOVED lines=44> */
[----:B------:R0:W-:Y:S04]  /*da40*/  STL [R1+0x84], R2 ;  /* 0x0000840201007387 */ /* 0x0001e80000100800 */
[----:B0-----:R-:W2:Y:S04]  /*da50*/  LDL.LU R2, [R1+0x78] ;  /* 0x0000780001027983 */ /* 0x001ea80000300800 */
[----:B------:R-:W-:Y:S04]  /*da60*/  STL [R1+0x80], R3 ;  /* 0x0000800301007387 */ /* 0x000fe80000100800 */
[----:B------:R-:W3:Y:S01]  /*da70*/  LDL.LU R4, [R1+0x70] ;  /* 0x0000700001047983 */ /* 0x000ee20000300800 */
[----:B------:R-:W-:-:S05]  /*da80*/  IMAD R0, R29, c[0x0][0x190], RZ ;  /* 0x000064001d007a24 */ /* 0x000fca00078e02ff */
[----:B------:R-:W-:Y:S04]  /*da90*/  STL [R1+0x7c], R0 ;  /* 0x00007c0001007387 */ /* 0x000fe80000100800 */
[----:B---3--:R0:W-:Y:S04]  /*daa0*/  STL [R1+0xb90], R4 ;  /* 0x000b900401007387 */ /* 0x0081e80000100800 */
[----:B0-----:R-:W3:Y:S04]  /*dab0*/  LDL.LU R4, [R1+0x74] ;  /* 0x0000740001047983 */ /* 0x001ee80000300800 */
[----:B------:R-:W4:Y:S04]  /*dac0*/  LDL.LU R28, [R1+0x6c] ;  /* 0x00006c00011c7983 */ /* 0x000f280000300800 */
        /* <DEDUP_REMOVED lines=17> */
[----:B------:R-:W4:Y:S01]  /*dbe0*/  LDL.LU R10, [R1+0x24] ;  /* 0x00002400010a7983 */ /* 0x000f220000300800 */
[----:B--2---:R-:W-:-:S03]  /*dbf0*/  IMAD R2, R2, c[0x0][0x190], RZ ;  /* 0x0000640002027a24 */ /* 0x004fc600078e02ff */
[----:B------:R-:W2:Y:S04]  /*dc00*/  LDL.LU R9, [R1+0x20] ;  /* 0x0000200001097983 */ /* 0x000ea80000300800 */
[----:B------:R-:W2:Y:S04]  /*dc10*/  LDL.LU R8, [R1+0x1c] ;  /* 0x00001c0001087983 */ /* 0x000ea80000300800 */
[----:B------:R-:W2:Y:S04]  /*dc20*/  LDL.LU R7, [R1+0x18] ;  /* 0x0000180001077983 */ /* 0x000ea80000300800 */
[----:B------:R-:W2:Y:S04]  /*dc30*/  LDL.LU R6, [R1+0x14] ;  /* 0x0000140001067983 */ /* 0x000ea80000300800 */
[----:B------:R-:W2:Y:S04]  /*dc40*/  LDL.LU R5, [R1+0x10] ;  /* 0x0000100001057983 */ /* 0x000ea80000300800 */
[----:B------:R-:W2:Y:S04]  /*dc50*/  LDL.LU R29, [R1+0xc] ;  /* 0x00000c00011d7983 */ /* 0x000ea80000300800 */
[----:B------:R-:W2:Y:S04]  /*dc60*/  LDL.LU R0, [R1+0x8] ;  /* 0x0000080001007983 */ /* 0x000ea80000300800 */
[----:B------:R-:W2:Y:S04]  /*dc70*/  LDL.LU R3, [R1+0x4] ;  /* 0x0000040001037983 */ /* 0x000ea80000300800 */
[----:B------:R0:W-:Y:S04]  /*dc80*/  STL [R1+0x78], R2 ;  /* 0x0000780201007387 */ /* 0x0001e80000100800 */
[----:B0-----:R-:W2:Y:S01]  /*dc90*/  LDL.LU R2, [R1] ;  /* 0x0000000001027983 */ /* 0x001ea20000300800 */
[----:B---3--:R-:W-:-:S05]  /*dca0*/  IMAD R4, R4, c[0x0][0x190], RZ ;  /* 0x0000640004047a24 */ /* 0x008fca00078e02ff */
[----:B------:R0:W-:Y:S04]  /*dcb0*/  STL [R1+0x74], R4 ;  /* 0x0000740401007387 */ /* 0x0001e80000100800 */
[----:B0-----:R-:W3:Y:S01]  /*dcc0*/  LDL.LU R4, [R1+0xb90] ;  /* 0x000b900001047983 */ /* 0x001ee20000300800 */
[----:B----4-:R-:W-:Y:S02]  /*dcd0*/  IMAD R28, R28, c[0x0][0x190], RZ ;  /* 0x000064001c1c7a24 */ /* 0x010fe400078e02ff */
[----:B------:R-:W-:Y:S02]  /*dce0*/  IMAD R27, R27, c[0x0][0x190], RZ ;  /* 0x000064001b1b7a24 */ /* 0x000fe400078e02ff */
[----:B------:R-:W-:Y:S02]  /*dcf0*/  IMAD R26, R26, c[0x0][0x190], RZ ;  /* 0x000064001a1a7a24 */ /* 0x000fe400078e02ff */
[----:B------:R-:W-:-:S02]  /*dd00*/  IMAD R25, R25, c[0x0][0x190], RZ ;  /* 0x0000640019197a24 */ /* 0x000fc400078e02ff */
[----:B------:R-:W-:Y:S02]  /*dd10*/  IMAD R24, R24, c[0x0][0x190], RZ ;  /* 0x0000640018187a24 */ /* 0x000fe400078e02ff */
[----:B------:R-:W-:Y:S02]  /*dd20*/  IMAD R23, R23, c[0x0][0x190], RZ ;  /* 0x0000640017177a24 */ /* 0x000fe400078e02ff */
[----:B------:R-:W-:Y:S02]  /*dd30*/  IMAD R22, R22, c[0x0][0x190], RZ ;  /* 0x0000640016167a24 */ /* 0x000fe400078e02ff */
        /* <DEDUP_REMOVED lines=12> */
[----:B--2---:R-:W-:Y:S02]  /*de00*/  IMAD R9, R9, c[0x0][0x190], RZ ;  /* 0x0000640009097a24 */ /* 0x004fe400078e02ff */
[----:B------:R-:W-:Y:S02]  /*de10*/  IMAD R8, R8, c[0x0][0x190], RZ ;  /* 0x0000640008087a24 */ /* 0x000fe400078e02ff */
[----:B------:R-:W-:-:S02]  /*de20*/  IMAD R7, R7, c[0x0][0x190], RZ ;  /* 0x0000640007077a24 */ /* 0x000fc400078e02ff */
[----:B------:R-:W-:Y:S02]  /*de30*/  IMAD R6, R6, c[0x0][0x190], RZ ;  /* 0x0000640006067a24 */ /* 0x000fe400078e02ff */
[----:B------:R-:W-:Y:S02]  /*de40*/  IMAD R5, R5, c[0x0][0x190], RZ ;  /* 0x0000640005057a24 */ /* 0x000fe400078e02ff */
[----:B------:R-:W-:Y:S02]  /*de50*/  IMAD R29, R29, c[0x0][0x190], RZ ;  /* 0x000064001d1d7a24 */ /* 0x000fe400078e02ff */
[----:B---3--:R-:W-:-:S05]  /*de60*/  IMAD R4, R4, c[0x0][0x190], RZ ;  /* 0x0000640004047a24 */ /* 0x008fca00078e02ff */
        /* <DEDUP_REMOVED lines=52> */
[----:B------:R-:W-:-:S05]  /*e1b0*/  IMAD R0, R0, c[0x0][0x190], RZ ;  /* 0x0000640000007a24 */ /* 0x000fca00078e02ff */
[----:B------:R0:W-:Y:S02]  /*e1c0*/  STL [R1+0x8], R0 ;  /* 0x0000080001007387 */ /* 0x0001e40000100800 */
[----:B0-----:R-:W-:Y:S02]  /*e1d0*/  IMAD R0, R3, c[0x0][0x190], RZ ;  /* 0x0000640003007a24 */ /* 0x001fe400078e02ff */
[----:B------:R-:W-:-:S03]  /*e1e0*/  IMAD R3, R2, c[0x0][0x190], RZ ;  /* 0x0000640002037a24 */ /* 0x000fc600078e02ff */
[----:B------:R0:W-:Y:S04]  /*e1f0*/  STL [R1+0xae8], R0 ;  /* 0x000ae80001007387 */ /* 0x0001e80000100800 */
[----:B0-----:R-:W4:Y:S04]  /*e200*/  LDL.LU R0, [R1+0xf8] ;  /* 0x0000f80001007983 */ /* 0x001f280000300800 */
[----:B------:R0:W-:Y:S04]  /*e210*/  STL [R1+0xae4], R3 ;  /* 0x000ae40301007387 */ /* 0x0001e80000100800 */
[----:B0-----:R-:W4:Y:S01]  /*e220*/  LDL.LU R3, [R1+0x110] ;  /* 0x0001100001037983 */ /* 0x001f220000300800 */
[----:B--2---:R-:W-:-:S02]  /*e230*/  IMAD R18, R18, c[0x0][0x190], RZ ;  /* 0x0000640012127a24 */ /* 0x004fc400078e02ff */
[----:B---3--:R-:W-:Y:S02]  /*e240*/  IMAD R17, R17, c[0x0][0x190], RZ ;  /* 0x0000640011117a24 */ /* 0x008fe400078e02ff */
[----:B----4-:R-:W-:Y:S02]  /*e250*/  IMAD R16, R16, c[0x0][0x190], RZ ;  /* 0x0000640010107a24 */ /* 0x010fe400078e02ff */
        /* <DEDUP_REMOVED lines=10> */
[----:B------:R-:W-:-:S05]  /*e300*/  IMAD R29, R29, c[0x0][0x190], RZ ;  /* 0x000064001d1d7a24 */ /* 0x000fca00078e02ff */
[----:B------:R0:W-:Y:S04]  /*e310*/  STL [R1+0xae0], R29 ;  /* 0x000ae01d01007387 */ /* 0x0001e80000100800 */
[----:B0-----:R-:W2:Y:S04]  /*e320*/  LDL.LU R29, [R1+0xe8] ;  /* 0x0000e800011d7983 */ /* 0x001ea80000300800 */
[----:B------:R0:W-:Y:S04]  /*e330*/  STL [R1+0xadc], R2 ;  /* 0x000adc0201007387 */ /* 0x0001e80000100800 */
[----:B0-----:R-:W3:Y:S04]  /*e340*/  LDL.LU R2, [R1+0x148] ;  /* 0x0001480001027983 */ /* 0x001ee80000300800 */
[----:B------:R0:W-:Y:S04]  /*e350*/  STL [R1+0xad8], R6 ;  /* 0x000ad80601007387 */ /* 0x0001e80000100800 */
[----:B0-----:R-:W4:Y:S04]  /*e360*/  LDL.LU R6, [R1+0xd0] ;  /* 0x0000d00001067983 */ /* 0x001f280000300800 */
[----:B------:R0:W-:Y:S04]  /*e370*/  STL [R1+0xad4], R7 ;  /* 0x000ad40701007387 */ /* 0x0001e80000100800 */
[----:B0-----:R-:W2:Y:S01]  /*e380*/  LDL.LU R7, [R1+0xa0] ;  /* 0x0000a00001077983 */ /* 0x001ea20000300800 */
[----:B------:R-:W-:-:S05]  /*e390*/  IMAD R8, R8, c[0x0][0x190], RZ ;  /* 0x0000640008087a24 */ /* 0x000fca00078e02ff */
[----:B------:R-:W-:Y:S04]  /*e3a0*/  STL [R1+0xad0], R8 ;  /* 0x000ad00801007387 */ /* 0x000fe80000100800 */
[----:B------:R0:W-:Y:S04]  /*e3b0*/  STL [R1+0xacc], R9 ;  /* 0x000acc0901007387 */ /* 0x0001e80000100800 */
[----:B0-----:R-:W3:Y:S04]  /*e3c0*/  LDL.LU R9, [R1+0x180] ;  /* 0x0001800001097983 */ /* 0x001ee80000300800 */
[----:B------:R-:W-:Y:S04]  /*e3d0*/  STL [R1+0xaec], R10 ;  /* 0x000aec0a01007387 */ /* 0x000fe80000100800 */
[----:B------:R-:W-:Y:S04]  /*e3e0*/  STL [R1+0xaf0], R11 ;  /* 0x000af00b01007387 */ /* 0x000fe80000100800 */
[----:B------:R-:W-:Y:S04]  /*e3f0*/  STL [R1+0xaf4], R12 ;  /* 0x000af40c01007387 */ /* 0x000fe80000100800 */
[----:B------:R0:W-:Y:S04]  /*e400*/  STL [R1+0xaf8], R13 ;  /* 0x000af80d01007387 */ /* 0x0001e80000100800 */
[----:B0-----:R-:W3:Y:S04]  /*e410*/  LDL.LU R13, [R1+0x1e8] ;  /* 0x0001e800010d7983 */ /* 0x001ee80000300800 */
        /* <DEDUP_REMOVED lines=9> */
[----:B0-----:R-:W3:Y:S01]  /*e4b0*/  LDL.LU R18, [R1+0x120] ;  /* 0x0001200001127983 */ /* 0x001ee20000300800 */
[----:B------:R-:W-:-:S02]  /*e4c0*/  IMAD R19, R19, c[0x0][0x190], RZ ;  /* 0x0000640013137a24 */ /* 0x000fc400078e02ff */
[----:B------:R-:W-:Y:S02]  /*e4d0*/  IMAD R20, R20, c[0x0][0x190], RZ ;  /* 0x0000640014147a24 */ /* 0x000fe400078e02ff */
[----:B------:R-:W-:Y:S02]  /*e4e0*/  IMAD R21, R21, c[0x0][0x190], RZ ;  /* 0x0000640015157a24 */ /* 0x000fe400078e02ff */
[----:B------:R-:W-:Y:S01]  /*e4f0*/  IMAD R22, R22, c[0x0][0x190], RZ ;  /* 0x0000640016167a24 */ /* 0x000fe200078e02ff */
[----:B------:R0:W-:Y:S01]  /*e500*/  STL [R1+0xb10], R19 ;  /* 0x000b101301007387 */ /* 0x0001e20000100800 */
[----:B------:R-:W-:Y:S02]  /*e510*/  IMAD R23, R23, c[0x0][0x190], RZ ;  /* 0x0000640017177a24 */ /* 0x000fe400078e02ff */
[----:B------:R-:W-:Y:S01]  /*e520*/  IMAD R24, R24, c[0x0][0x190], RZ ;  /* 0x0000640018187a24 */ /* 0x000fe200078e02ff */
[----:B------:R-:W-:Y:S04]  /*e530*/  STL [R1+0xb14], R20 ;  /* 0x000b141401007387 */ /* 0x000fe80000100800 */
[----:B------:R-:W-:Y:S04]  /*e540*/  STL [R1+0xb18], R21 ;  /* 0x000b181501007387 */ /* 0x000fe80000100800 */
[----:B------:R-:W-:Y:S04]  /*e550*/  STL [R1+0xb1c], R22 ;  /* 0x000b1c1601007387 */ /* 0x000fe80000100800 */
[----:B------:R-:W-:Y:S04]  /*e560*/  STL [R1+0xb20], R23 ;  /* 0x000b201701007387 */ /* 0x000fe80000100800 */
[----:B------:R-:W-:Y:S04]  /*e570*/  STL [R1+0xb24], R24 ;  /* 0x000b241801007387 */ /* 0x000fe80000100800 */
[----:B------:R-:W3:Y:S01]  /*e580*/  LDL.LU R12, [R1+0x1f0] ;  /* 0x0001f000010c7983 */ /* 0x000ee20000300800 */
[----:B0-----:R-:W-:Y:S01]  /*e590*/  LEA R19, P6, R0, c[0x0][0x168], 0x1 ;  /* 0x00005a0000137a11 */ /* 0x001fe200078c08ff */
[----:B------:R-:W-:-:S05]  /*e5a0*/  IMAD R5, R4, c[0x0][0x184], RZ ;  /* 0x0000610004057a24 */ /* 0x000fca00078e02ff */
[----:B------:R-:W-:-:S04]  /*e5b0*/  LEA R4, P2, R5, c[0x0][0x160], 0x1 ;  /* 0x0000580005047a11 */ /* 0x000fc800078408ff */
[----:B------:R-:W-:Y:S02]  /*e5c0*/  LEA.HI.X.SX32 R5, R5, c[0x0][0x164], 0x1, P2 ;  /* 0x0000590005057a11 */ /* 0x000fe400010f0eff */
[----:B----4-:R-:W-:Y:S02]  /*e5d0*/  LEA R10, P4, R6, c[0x0][0x168], 0x1 ;  /* 0x00005a00060a7a11 */ /* 0x010fe400078808ff */
[----:B--2---:R-:W-:-:S05]  /*e5e0*/  LEA R8, P3, R7, c[0x0][0x168], 0x1 ;  /* 0x00005a0007087a11 */ /* 0x004fca00078608ff */
[----:B------:R0:W-:Y:S04]  /*e5f0*/  STL [R1+0x7a0], R8 ;  /* 0x0007a00801007387 */ /* 0x0001e80000100800 */
[----:B------:R-:W2:Y:S01]  /*e600*/  LDL.LU R11, [R1+0x1ec] ;  /* 0x0001ec00010b7983 */ /* 0x000ea20000300800 */
[----:B0-----:R-:W-:-:S03]  /*e610*/  LEA R8, P5, R29, c[0x0][0x168], 0x1 ;  /* 0x00005a001d087a11 */ /* 0x001fc600078a08ff */
[----:B------:R0:W-:Y:S04]  /*e620*/  STL [R1+0x450], R10 ;  /* 0x0004500a01007387 */ /* 0x0001e80000100800 */
[----:B------:R1:W-:Y:S04]  /*e630*/  STL [R1+0x5a4], R8 ;  /* 0x0005a40801007387 */ /* 0x0003e80000100800 */
[----:B0-----:R-:W4:Y:S01]  /*e640*/  LDL.LU R10, [R1+0x1e4] ;  /* 0x0001e400010a7983 */ /* 0x001f220000300800 */
[----:B-1----:R-:W-:-:S03]  /*e650*/  LEA R8, P0, R3, c[0x0][0x168], 0x1 ;  /* 0x00005a0003087a11 */ /* 0x002fc600078008ff */
[----:B------:R-:W-:Y:S04]  /*e660*/  STL [R1+0x7a4], R19 ;  /* 0x0007a41301007387 */ /* 0x000fe80000100800 */
[----:B------:R0:W-:Y:S04]  /*e670*/  STL [R1+0x458], R8 ;  /* 0x0004580801007387 */ /* 0x0001e80000100800 */
[----:B0-----:R-:W4:Y:S01]  /*e680*/  LDL.LU R8, [R1+0x1dc] ;  /* 0x0001dc0001087983 */ /* 0x001f220000300800 */
[----:B---3--:R-:W-:Y:S02]  /*e690*/  LEA R20, P2, R2, c[0x0][0x168], 0x1 ;  /* 0x00005a0002147a11 */ /* 0x008fe400078408ff */
[----:B------:R-:W-:-:S05]  /*e6a0*/  LEA R19, P1, R18, c[0x0][0x168], 0x1 ;  /* 0x00005a0012137a11 */ /* 0x000fca00078208ff */
[----:B------:R0:W-:Y:S02]  /*e6b0*/  STL [R1+0x5ac], R19 ;  /* 0x0005ac1301007387 */ /* 0x0001e40000100800 */
[----:B0-----:R-:W-:Y:S02]  /*e6c0*/  LEA.HI.X.SX32 R19, R7, c[0x0][0x16c], 0x1, P3 ;  /* 0x00005b0007137a11 */ /* 0x001fe400018f0eff */
[----:B------:R-:W3:Y:S04]  /*e6d0*/  LDL.LU R7, [R1+0x1d8] ;  /* 0x0001d80001077983 */ /* 0x000ee80000300800 */
[----:B------:R0:W-:Y:S04]  /*e6e0*/  STL [R1+0x6f8], R20 ;  /* 0x0006f81401007387 */ /* 0x0001e80000100800 */
[----:B------:R1:W-:Y:S01]  /*e6f0*/  STL [R1+0x5a0], R19 ;  /* 0x0005a01301007387 */ /* 0x0003e20000100800 */
[----:B0-----:R-:W-:-:S02]  /*e700*/  LEA R20, P3, R17, c[0x0][0x168], 0x1 ;  /* 0x00005a0011147a11 */ /* 0x001fc400078608ff */
[----:B-1----:R-:W-:Y:S02]  /*e710*/  LEA.HI.X.SX32 R19, R6, c[0x0][0x16c], 0x1, P4 ;  /* 0x00005b0006137a11 */ /* 0x002fe400020f0eff */
[----:B------:R-:W3:Y:S04]  /*e720*/  LDL.LU R6, [R1+0x1d4] ;  /* 0x0001d40001067983 */ /* 0x000ee80000300800 */
[----:B------:R-:W-:Y:S04]  /*e730*/  STL [R1+0x460], R20 ;  /* 0x0004601401007387 */ /* 0x000fe80000100800 */
[----:B------:R0:W-:Y:S02]  /*e740*/  STL [R1+0x3a8], R19 ;  /* 0x0003a81301007387 */ /* 0x0001e40000100800 */
[----:B0-----:R-:W-:-:S02]  /*e750*/  LEA.HI.X.SX32 R19, R29, c[0x0][0x16c], 0x1, P5 ;  /* 0x00005b001d137a11 */ /* 0x001fc400028f0eff */
[----:B------:R-:W3:Y:S01]  /*e760*/  LDL.LU R29, [R1+0x1d0] ;  /* 0x0001d000011d7983 */ /* 0x000ee20000300800 */
[----:B------:R-:W-:-:S05]  /*e770*/  LEA R20, P4, R9, c[0x0][0x168], 0x1 ;  /* 0x00005a0009147a11 */ /* 0x000fca00078808ff */
[----:B------:R-:W-:Y:S04]  /*e780*/  STL [R1+0x5b4], R20 ;  /* 0x0005b41401007387 */ /* 0x000fe80000100800 */
[----:B------:R0:W-:Y:S02]  /*e790*/  STL [R1+0x454], R19 ;  /* 0x0004541301007387 */ /* 0x0001e40000100800 */
[----:B0-----:R-:W-:Y:S02]  /*e7a0*/  LEA.HI.X.SX32 R19, R0, c[0x0][0x16c], 0x1, P6 ;  /* 0x00005b0000137a11 */ /* 0x001fe400030f0eff */
[----:B------:R-:W3:Y:S01]  /*e7b0*/  LDL.LU R0, [R1+0x1c8] ;  /* 0x0001c80001007983 */ /* 0x000ee20000300800 */
[----:B------:R-:W-:-:S05]  /*e7c0*/  LEA R20, P5, R16, c[0x0][0x168], 0x1 ;  /* 0x00005a0010147a11 */ /* 0x000fca00078a08ff */
[----:B------:R-:W-:Y:S04]  /*e7d0*/  STL [R1+0x6fc], R20 ;  /* 0x0006fc1401007387 */ /* 0x000fe80000100800 */
[----:B------:R0:W-:Y:S02]  /*e7e0*/  STL [R1+0x5a8], R19 ;  /* 0x0005a81301007387 */ /* 0x0001e40000100800 */
[----:B0-----:R-:W-:Y:S02]  /*e7f0*/  LEA.HI.X.SX32 R19, R3, c[0x0][0x16c], 0x1, P0 ;  /* 0x00005b0003137a11 */ /* 0x001fe400000f0eff */
[----:B------:R-:W3:Y:S01]  /*e800*/  LDL.LU R3, [R1+0x1c4] ;  /* 0x0001c40001037983 */ /* 0x000ee20000300800 */
[----:B------:R-:W-:-:S05]  /*e810*/  LEA R20, P6, R15, c[0x0][0x168], 0x1 ;  /* 0x00005a000f147a11 */ /* 0x000fca00078c08ff */
[----:B------:R0:W-:Y:S04]  /*e820*/  STL [R1+0x468], R20 ;  /* 0x0004681401007387 */ /* 0x0001e80000100800 */
[----:B------:R1:W-:Y:S01]  /*e830*/  STL [R1+0x3ac], R19 ;  /* 0x0003ac1301007387 */ /* 0x0003e20000100800 */
[----:B0-----:R-:W-:Y:S02]  /*e840*/  LEA R20, P0, R14, c[0x0][0x168], 0x1 ;  /* 0x00005a000e147a11 */ /* 0x001fe400078008ff */
[----:B-1----:R-:W-:Y:S02]  /*e850*/  LEA.HI.X.SX32 R19, R18, c[0x0][0x16c], 0x1, P1 ;  /* 0x00005b0012137a11 */ /* 0x002fe400008f0eff */
        /* <DEDUP_REMOVED lines=15> */
[----:B--2---:R-:W-:-:S05]  /*e950*/  LEA R20, P3, R11, c[0x0][0x168], 0x1 ;  /* 0x00005a000b147a11 */ /* 0x004fca00078608ff */
[----:B------:R4:W-:Y:S04]  /*e960*/  STL [R1+0x5c4], R20 ;  /* 0x0005c41401007387 */ /* 0x0009e80000100800 */
[----:B------:R0:W-:Y:S01]  /*e970*/  STL [R1+0x464], R19 ;  /* 0x0004641301007387 */ /* 0x0001e20000100800 */
[----:B----4-:R-:W-:Y:S02]  /*e980*/  LEA R20, P4, R10, c[0x0][0x168], 0x1 ;  /* 0x00005a000a147a11 */ /* 0x010fe400078808ff */
[----:B0-----:R-:W-:Y:S02]  /*e990*/  LEA.HI.X.SX32 R19, R16, c[0x0][0x16c], 0x1, P5 ;  /* 0x00005b0010137a11 */ /* 0x001fe400028f0eff */
[----:B------:R-:W2:Y:S04]  /*e9a0*/  LDL.LU R16, [R1+0x18c] ;  /* 0x00018c0001107983 */ /* 0x000ea80000300800 */
[----:B------:R0:W-:Y:S04]  /*e9b0*/  STL [R1+0x704], R20 ;  /* 0x0007041401007387 */ /* 0x0001e80000100800 */
[----:B------:R1:W-:Y:S01]  /*e9c0*/  STL [R1+0x5b8], R19 ;  /* 0x0005b81301007387 */ /* 0x0003e20000100800 */
[----:B0-----:R-:W-:-:S02]  /*e9d0*/  LEA R20, P5, R8, c[0x0][0x168], 0x1 ;  /* 0x00005a0008147a11 */ /* 0x001fc400078a08ff */
[----:B-1----:R-:W-:Y:S02]  /*e9e0*/  LEA.HI.X.SX32 R19, R15, c[0x0][0x16c], 0x1, P6 ;  /* 0x00005b000f137a11 */ /* 0x002fe400030f0eff */
[----:B------:R-:W4:Y:S04]  /*e9f0*/  LDL.LU R15, [R1+0x188] ;  /* 0x00018800010f7983 */ /* 0x000f280000300800 */
[----:B------:R-:W-:Y:S04]  /*ea00*/  STL [R1+0x478], R20 ;  /* 0x0004781401007387 */ /* 0x000fe80000100800 */
[----:B------:R0:W-:Y:S02]  /*ea10*/  STL [R1+0x3b4], R19 ;  /* 0x0003b41301007387 */ /* 0x0001e40000100800 */
[----:B0-----:R-:W-:-:S02]  /*ea20*/  LEA.HI.X.SX32 R19, R14, c[0x0][0x16c], 0x1, P0 ;  /* 0x00005b000e137a11 */ /* 0x001fc400000f0eff */
[----:B------:R-:W4:Y:S01]  /*ea30*/  LDL.LU R14, [R1+0x184] ;  /* 0x00018400010e7983 */ /* 0x000f220000300800 */
[----:B---3--:R-:W-:-:S05]  /*ea40*/  LEA R20, P6, R7, c[0x0][0x168], 0x1 ;  /* 0x00005a0007147a11 */ /* 0x008fca00078c08ff */
        /* <DEDUP_REMOVED lines=45> */
[----:B------:R-:W-:Y:S04]  /*ed20*/  STL [R1+0x5e4], R20 ;  /* 0x0005e41401007387 */ /* 0x000fe80000100800 */
[----:B------:R0:W-:Y:S01]  /*ed30*/  STL [R1+0x484], R19 ;  /* 0x0004841301007387 */ /* 0x0001e20000100800 */
[----:B------:R-:W-:Y:S02]  /*ed40*/  LEA.HI.X.SX32 R18, R18, c[0x0][0x16c], 0x1, P4 ;  /* 0x00005b0012127a11 */ /* 0x000fe400020f0eff */
[----:B0-----:R-:W-:Y:S02]  /*ed50*/  LEA.HI.X.SX32 R19, R3, c[0x0][0x16c], 0x1, P3 ;  /* 0x00005b0003137a11 */ /* 0x001fe400018f0eff */
[----:B----4-:R-:W-:Y:S01]  /*ed60*/  LEA R20, P2, R15, c[0x0][0x168], 0x1 ;  /* 0x00005a000f147a11 */ /* 0x010fe200078408ff */
[----:B------:R-:W2:Y:S04]  /*ed70*/  LDL.LU R3, [R1+0x140] ;  /* 0x0001400001037983 */ /* 0x000ea80000300800 */
[----:B------:R-:W-:Y:S04]  /*ed80*/  STL [R1+0x714], R20 ;  /* 0x0007141401007387 */ /* 0x000fe80000100800 */
[----:B------:R0:W-:Y:S04]  /*ed90*/  STL [R1+0x5d8], R19 ;  /* 0x0005d81301007387 */ /* 0x0001e80000100800 */
[----:B0-----:R-:W4:Y:S01]  /*eda0*/  LDL.LU R19, [R1+0x12c] ;  /* 0x00012c0001137983 */ /* 0x001f220000300800 */
[----:B------:R-:W-:-:S05]  /*edb0*/  LEA R20, P3, R14, c[0x0][0x168], 0x1 ;  /* 0x00005a000e147a11 */ /* 0x000fca00078608ff */
[----:B------:R-:W-:Y:S04]  /*edc0*/  STL [R1+0x498], R20 ;  /* 0x0004981401007387 */ /* 0x000fe80000100800 */
[----:B------:R0:W-:Y:S02]  /*edd0*/  STL [R1+0x3c4], R18 ;  /* 0x0003c41201007387 */ /* 0x0001e40000100800 */
[----:B0-----:R-:W-:Y:S02]  /*ede0*/  LEA.HI.X.SX32 R18, R2, c[0x0][0x16c], 0x1, P5 ;  /* 0x00005b0002127a11 */ /* 0x001fe400028f0eff */
[----:B------:R-:W4:Y:S01]  /*edf0*/  LDL.LU R2, [R1+0x128] ;  /* 0x0001280001027983 */ /* 0x000f220000300800 */
[----:B------:R-:W-:Y:S02]  /*ee00*/  LEA.HI.X.SX32 R17, R17, c[0x0][0x16c], 0x1, P6 ;  /* 0x00005b0011117a11 */ /* 0x000fe400030f0eff */
[----:B------:R-:W-:-:S02]  /*ee10*/  LEA.HI.X.SX32 R16, R16, c[0x0][0x16c], 0x1, P1 ;  /* 0x00005b0010107a11 */ /* 0x000fc400008f0eff */
[----:B------:R-:W-:Y:S02]  /*ee20*/  LEA.HI.X.SX32 R15, R15, c[0x0][0x16c], 0x1, P2 ;  /* 0x00005b000f0f7a11 */ /* 0x000fe400010f0eff */
[----:B---3--:R-:W-:-:S05]  /*ee30*/  LEA R20, P4, R13, c[0x0][0x168], 0x1 ;  /* 0x00005a000d147a11 */ /* 0x008fca00078808ff */
[----:B------:R-:W-:Y:S04]  /*ee40*/  STL [R1+0x5ec], R20 ;  /* 0x0005ec1401007387 */ /* 0x000fe80000100800 */
[----:B------:R0:W-:Y:S04]  /*ee50*/  STL [R1+0x48c], R18 ;  /* 0x00048c1201007387 */ /* 0x0001e80000100800 */
[----:B0-----:R-:W3:Y:S01]  /*ee60*/  LDL.LU R18, [R1+0x124] ;  /* 0x0001240001127983 */ /* 0x001ee20000300800 */
[----:B------:R-:W-:-:S05]  /*ee70*/  LEA R20, P5, R12, c[0x0][0x168], 0x1 ;  /* 0x00005a000c147a11 */ /* 0x000fca00078a08ff */
[----:B------:R-:W-:Y:S04]  /*ee80*/  STL [R1+0x718], R20 ;  /* 0x0007181401007387 */ /* 0x000fe80000100800 */
[----:B------:R0:W-:Y:S02]  /*ee90*/  STL [R1+0x5e0], R17 ;  /* 0x0005e01101007387 */ /* 0x0001e40000100800 */
[----:B0-----:R-:W-:Y:S02]  /*eea0*/  LEA.HI.X.SX32 R17, R9, c[0x0][0x16c], 0x1, P0 ;  /* 0x00005b0009117a11 */ /* 0x001fe400000f0eff */
[----:B------:R-:W-:Y:S01]  /*eeb0*/  LEA R20, P6, R11, c[0x0][0x168], 0x1 ;  /* 0x00005a000b147a11 */ /* 0x000fe200078c08ff */
[----:B------:R-:W3:Y:S04]  /*eec0*/  LDL.LU R9, [R1+0x11c] ;  /* 0x00011c0001097983 */ /* 0x000ee80000300800 */
[----:B------:R-:W-:Y:S04]  /*eed0*/  STL [R1+0x4a0], R20 ;  /* 0x0004a01401007387 */ /* 0x000fe80000100800 */
[----:B------:R0:W-:Y:S04]  /*eee0*/  STL [R1+0x3c8], R17 ;  /* 0x0003c81101007387 */ /* 0x0001e80000100800 */
[----:B0-----:R-:W3:Y:S01]  /*eef0*/  LDL.LU R17, [R1+0x118] ;  /* 0x0001180001117983 */ /* 0x001ee20000300800 */
[----:B------:R-:W-:-:S05]  /*ef00*/  LEA R20, P0, R10, c[0x0][0x168], 0x1 ;  /* 0x00005a000a147a11 */ /* 0x000fca00078008ff */
[----:B------:R-:W-:Y:S04]  /*ef10*/  STL [R1+0x5f4], R20 ;  /* 0x0005f41401007387 */ /* 0x000fe80000100800 */
[----:B------:R0:W-:Y:S04]  /*ef20*/  STL [R1+0x494], R16 ;  /* 0x0004941001007387 */ /* 0x0001e80000100800 */
[----:B0-----:R-:W3:Y:S01]  /*ef30*/  LDL.LU R16, [R1+0x114] ;  /* 0x0001140001107983 */ /* 0x001ee20000300800 */
[----:B------:R-:W-:-:S05]  /*ef40*/  LEA R20, P1, R8, c[0x0][0x168], 0x1 ;  /* 0x00005a0008147a11 */ /* 0x000fca00078208ff */
[----:B------:R-:W-:Y:S04]  /*ef50*/  STL [R1+0x71c], R20 ;  /* 0x00071c1401007387 */ /* 0x000fe80000100800 */
[----:B------:R0:W-:Y:S01]  /*ef60*/  STL [R1+0x5e8], R15 ;  /* 0x0005e80f01007387 */ /* 0x0001e20000100800 */
[----:B------:R-:W-:-:S03]  /*ef70*/  LEA.HI.X.SX32 R14, R14, c[0x0][0x16c], 0x1, P3 ;  /* 0x00005b000e0e7a11 */ /* 0x000fc600018f0eff */
[----:B0-----:R-:W3:Y:S01]  /*ef80*/  LDL.LU R15, [R1+0x10c] ;  /* 0x00010c00010f7983 */ /* 0x001ee20000300800 */
[----:B------:R-:W-:-:S05]  /*ef90*/  LEA R20, P2, R7, c[0x0][0x168], 0x1 ;  /* 0x00005a0007147a11 */ /* 0x000fca00078408ff */
[----:B------:R-:W-:Y:S04]  /*efa0*/  STL [R1+0x4a8], R20 ;  /* 0x0004a81401007387 */ /* 0x000fe80000100800 */
[----:B------:R0:W-:Y:S01]  /*efb0*/  STL [R1+0x3cc], R14 ;  /* 0x0003cc0e01007387 */ /* 0x0001e20000100800 */
[----:B------:R-:W-:-:S03]  /*efc0*/  LEA.HI.X.SX32 R13, R13, c[0x0][0x16c], 0x1, P4 ;  /* 0x00005b000d0d7a11 */ /* 0x000fc600020f0eff */
[----:B0-----:R-:W3:Y:S01]  /*efd0*/  LDL.LU R14, [R1+0x108] ;  /* 0x00010800010e7983 */ /* 0x001ee20000300800 */
[----:B------:R-:W-:Y:S02]  /*efe0*/  LEA R20, P3, R6, c[0x0][0x168], 0x1 ;  /* 0x00005a0006147a11 */ /* 0x000fe400078608ff */
[----:B------:R-:W-:-:S03]  /*eff0*/  LEA.HI.X.SX32 R12, R12, c[0x0][0x16c], 0x1, P5 ;  /* 0x00005b000c0c7a11 */ /* 0x000fc600028f0eff */
        /* <DEDUP_REMOVED lines=10> */
[----:B------:R0:W-:Y:S04]  /*f0a0*/  STL [R1+0x3d0], R11 ;  /* 0x0003d00b01007387 */ /* 0x0001e80000100800 */
[----:B0-----:R-:W3:Y:S01]  /*f0b0*/  LDL.LU R11, [R1+0xfc] ;  /* 0x0000fc00010b7983 */ /* 0x001ee20000300800 */
[----:B------:R-:W-:Y:S02]  /*f0c0*/  LEA.HI.X.SX32 R10, R10, c[0x0][0x16c], 0x1, P0 ;  /* 0x00005b000a0a7a11 */ /* 0x000fe400000f0eff */
[----:B--2---:R-:W-:-:S02]  /*f0d0*/  LEA R20, P6, R3, c[0x0][0x168], 0x1 ;  /* 0x00005a0003147a11 */ /* 0x004fc400078c08ff */
[----:B------:R-:W-:-:S03]  /*f0e0*/  LEA.HI.X.SX32 R8, R8, c[0x0][0x16c], 0x1, P1 ;  /* 0x00005b0008087a11 */ /* 0x000fc600008f0eff */
[----:B------:R4:W-:Y:S04]  /*f0f0*/  STL [R1+0x604], R20 ;  /* 0x0006041401007387 */ /* 0x0009e80000100800 */
[----:B------:R0:W-:Y:S01]  /*f100*/  STL [R1+0x4a4], R10 ;  /* 0x0004a40a01007387 */ /* 0x0001e20000100800 */
[----:B----4-:R-:W-:-:S03]  /*f110*/  LEA R20, P0, R19, c[0x0][0x168], 0x1 ;  /* 0x00005a0013147a11 */ /* 0x010fc600078008ff */
[----:B0-----:R-:W2:Y:S04]  /*f120*/  LDL.LU R10, [R1+0xf4] ;  /* 0x0000f400010a7983 */ /* 0x001ea80000300800 */
[----:B------:R-:W-:Y:S04]  /*f130*/  STL [R1+0x724], R20 ;  /* 0x0007241401007387 */ /* 0x000fe80000100800 */
[----:B------:R0:W-:Y:S01]  /*f140*/  STL [R1+0x5f8], R8 ;  /* 0x0005f80801007387 */ /* 0x0001e20000100800 */
[----:B------:R-:W-:-:S03]  /*f150*/  LEA.HI.X.SX32 R7, R7, c[0x0][0x16c], 0x1, P2 ;  /* 0x00005b0007077a11 */ /* 0x000fc600010f0eff */
[----:B0-----:R-:W4:Y:S01]  /*f160*/  LDL.LU R8, [R1+0xf0] ;  /* 0x0000f00001087983 */ /* 0x001f220000300800 */
[----:B------:R-:W-:-:S05]  /*f170*/  LEA R20, P1, R2, c[0x0][0x168], 0x1 ;  /* 0x00005a0002147a11 */ /* 0x000fca00078208ff */
[----:B------:R-:W-:Y:S04]  /*f180*/  STL [R1+0x4b8], R20 ;  /* 0x0004b81401007387 */ /* 0x000fe80000100800 */
[----:B------:R0:W-:Y:S04]  /*f190*/  STL [R1+0x3d4], R7 ;  /* 0x0003d40701007387 */ /* 0x0001e80000100800 */
[----:B0-----:R-:W4:Y:S01]  /*f1a0*/  LDL.LU R7, [R1+0xec] ;  /* 0x0000ec0001077983 */ /* 0x001f220000300800 */
[----:B------:R-:W-:Y:S02]  /*f1b0*/  LEA.HI.X.SX32 R21, R6, c[0x0][0x16c], 0x1, P3 ;  /* 0x00005b0006157a11 */ /* 0x000fe400018f0eff */
[----:B---3--:R-:W-:-:S05]  /*f1c0*/  LEA R20, P2, R18, c[0x0][0x168], 0x1 ;  /* 0x00005a0012147a11 */ /* 0x008fca00078408ff */
[----:B------:R0:W-:Y:S04]  /*f1d0*/  STL [R1+0x60c], R20 ;  /* 0x00060c1401007387 */ /* 0x0001e80000100800 */
[----:B------:R-:W3:Y:S04]  /*f1e0*/  LDL.LU R6, [R1+0xe4] ;  /* 0x0000e40001067983 */ /* 0x000ee80000300800 */
[----:B------:R1:W-:Y:S01]  /*f1f0*/  STL [R1+0x4ac], R21 ;  /* 0x0004ac1501007387 */ /* 0x0003e20000100800 */
[----:B0-----:R-:W-:Y:S02]  /*f200*/  LEA R20, P3, R9, c[0x0][0x168], 0x1 ;  /* 0x00005a0009147a11 */ /* 0x001fe400078608ff */
[----:B-1----:R-:W-:-:S03]  /*f210*/  LEA.HI.X.SX32 R21, R29, c[0x0][0x16c], 0x1, P4 ;  /* 0x00005b001d157a11 */ /* 0x002fc600020f0eff */
        /* <DEDUP_REMOVED lines=16> */
[----:B------:R-:W-:Y:S01]  /*f320*/  STL [R1+0x608], R21 ;  /* 0x0006081501007387 */ /* 0x000fe20000100800 */
[----:B0-----:R-:W-:-:S03]  /*f330*/  LEA.HI.X.SX32 R20, R2, c[0x0][0x16c], 0x1, P1 ;  /* 0x00005b0002147a11 */ /* 0x001fc600008f0eff */
[----:B------:R-:W3:Y:S01]  /*f340*/  LDL.LU R2, [R1+0xd4] ;  /* 0x0000d40001027983 */ /* 0x000ee20000300800 */
[----:B------:R-:W-:-:S05]  /*f350*/  LEA R19, P0, R14, c[0x0][0x168], 0x1 ;  /* 0x00005a000e137a11 */ /* 0x000fca00078008ff */
[----:B------:R-:W-:Y:S04]  /*f360*/  STL [R1+0x4c8], R19 ;  /* 0x0004c81301007387 */ /* 0x000fe80000100800 */
[----:B------:R0:W-:Y:S01]  /*f370*/  STL [R1+0x3dc], R20 ;  /* 0x0003dc1401007387 */ /* 0x0001e20000100800 */
[----:B------:R-:W-:-:S03]  /*f380*/  LEA.HI.X.SX32 R18, R18, c[0x0][0x16c], 0x1, P2 ;  /* 0x00005b0012127a11 */ /* 0x000fc600010f0eff */
[----:B0-----:R-:W3:Y:S01]  /*f390*/  LDL.LU R20, [R1+0xbc] ;  /* 0x0000bc0001147983 */ /* 0x001ee20000300800 */
[----:B------:R-:W-:-:S05]  /*f3a0*/  LEA R19, P1, R13, c[0x0][0x168], 0x1 ;  /* 0x00005a000d137a11 */ /* 0x000fca00078208ff */
[----:B------:R-:W-:Y:S04]  /*f3b0*/  STL [R1+0x61c], R19 ;  /* 0x00061c1301007387 */ /* 0x000fe80000100800 */
[----:B------:R0:W-:Y:S02]  /*f3c0*/  STL [R1+0x4bc], R18 ;  /* 0x0004bc1201007387 */ /* 0x0001e40000100800 */
[----:B0-----:R-:W-:Y:S02]  /*f3d0*/  LEA.HI.X.SX32 R18, R9, c[0x0][0x16c], 0x1, P3 ;  /* 0x00005b0009127a11 */ /* 0x001fe400018f0eff */
[----:B------:R-:W-:Y:S01]  /*f3e0*/  LEA R19, P2, R12, c[0x0][0x168], 0x1 ;  /* 0x00005a000c137a11 */ /* 0x000fe200078408ff */
[----:B------:R-:W3:Y:S04]  /*f3f0*/  LDL.LU R9, [R1+0xac] ;  /* 0x0000ac0001097983 */ /* 0x000ee80000300800 */
[----:B------:R0:W-:Y:S04]  /*f400*/  STL [R1+0x730], R19 ;  /* 0x0007301301007387 */ /* 0x0001e80000100800 */
[----:B------:R1:W-:Y:S04]  /*f410*/  STL [R1+0x610], R18 ;  /* 0x0006101201007387 */ /* 0x0003e80000100800 */
[----:B0-----:R-:W3:Y:S01]  /*f420*/  LDL.LU R19, [R1+0xa8] ;  /* 0x0000a80001137983 */ /* 0x001ee20000300800 */
[----:B-1----:R-:W-:-:S02]  /*f430*/  LEA.HI.X.SX32 R18, R17, c[0x0][0x16c], 0x1, P4 ;  /* 0x00005b0011127a11 */ /* 0x002fc400020f0eff */
[----:B------:R-:W-:-:S05]  /*f440*/  LEA R21, P3, R11, c[0x0][0x168], 0x1 ;  /* 0x00005a000b157a11 */ /* 0x000fca00078608ff */
[----:B------:R-:W-:Y:S04]  /*f450*/  STL [R1+0x4d0], R21 ;  /* 0x0004d01501007387 */ /* 0x000fe80000100800 */
[----:B------:R0:W-:Y:S04]  /*f460*/  STL [R1+0x3e0], R18 ;  /* 0x0003e01201007387 */ /* 0x0001e80000100800 */
[----:B0-----:R-:W3:Y:S01]  /*f470*/  LDL.LU R18, [R1+0xa4] ;  /* 0x0000a40001127983 */ /* 0x001ee20000300800 */
[----:B------:R-:W-:Y:S02]  /*f480*/  LEA.HI.X.SX32 R16, R16, c[0x0][0x16c], 0x1, P5 ;  /* 0x00005b0010107a11 */ /* 0x000fe400028f0eff */
[----:B--2---:R-:W-:-:S05]  /*f490*/  LEA R17, P4, R10, c[0x0][0x168], 0x1 ;  /* 0x00005a000a117a11 */ /* 0x004fca00078808ff */
[----:B------:R4:W-:Y:S04]  /*f4a0*/  STL [R1+0x624], R17 ;  /* 0x0006241101007387 */ /* 0x0009e80000100800 */
[----:B------:R0:W-:Y:S01]  /*f4b0*/  STL [R1+0x4c4], R16 ;  /* 0x0004c41001007387 */ /* 0x0001e20000100800 */
[----:B----4-:R-:W-:Y:S02]  /*f4c0*/  LEA R17, P5, R8, c[0x0][0x168], 0x1 ;  /* 0x00005a0008117a11 */ /* 0x010fe400078a08ff */
[----:B0-----:R-:W-:-:S03]  /*f4d0*/  LEA.HI.X.SX32 R16, R15, c[0x0][0x16c], 0x1, P6 ;  /* 0x00005b000f107a11 */ /* 0x001fc600030f0eff */
[----:B------:R0:W-:Y:S04]  /*f4e0*/  STL [R1+0x734], R17 ;  /* 0x0007341101007387 */ /* 0x0001e80000100800 */
[----:B0-----:R-:W2:Y:S01]  /*f4f0*/  LDL.LU R17, [R1+0x9c] ;  /* 0x00009c0001117983 */ /* 0x001ea20000300800 */
[----:B------:R-:W-:-:S03]  /*f500*/  LEA R15, P6, R7, c[0x0][0x168], 0x1 ;  /* 0x00005a00070f7a11 */ /* 0x000fc600078c08ff */
[----:B------:R0:W-:Y:S04]  /*f510*/  STL [R1+0x618], R16 ;  /* 0x0006181001007387 */ /* 0x0001e80000100800 */
[----:B------:R-:W-:Y:S04]  /*f520*/  STL [R1+0x4d8], R15 ;  /* 0x0004d80f01007387 */ /* 0x000fe80000100800 */
[----:B0-----:R-:W4:Y:S01]  /*f530*/  LDL.LU R16, [R1+0x98] ;  /* 0x0000980001107983 */ /* 0x001f220000300800 */
[----:B------:R-:W-:-:S05]  /*f540*/  LEA.HI.X.SX32 R14, R14, c[0x0][0x16c], 0x1, P0 ;  /* 0x00005b000e0e7a11 */ /* 0x000fca00000f0eff */
[----:B------:R0:W-:Y:S01]  /*f550*/  STL [R1+0x3e4], R14 ;  /* 0x0003e40e01007387 */ /* 0x0001e20000100800 */
[----:B------:R-:W-:Y:S02]  /*f560*/  LEA.HI.X.SX32 R12, R12, c[0x0][0x16c], 0x1, P2 ;  /* 0x00005b000c0c7a11 */ /* 0x000fe400010f0eff */
[----:B0-----:R-:W-:Y:S02]  /*f570*/  LEA.HI.X.SX32 R14, R13, c[0x0][0x16c], 0x1, P1 ;  /* 0x00005b000d0e7a11 */ /* 0x001fe400008f0eff */
[----:B---3--:R-:W-:-:S05]  /*f580*/  LEA R15, P0, R6, c[0x0][0x168], 0x1 ;  /* 0x00005a00060f7a11 */ /* 0x008fca00078008ff */
[----:B------:R0:W-:Y:S04]  /*f590*/  STL [R1+0x62c], R15 ;  /* 0x00062c0f01007387 */ /* 0x0001e80000100800 */
[----:B0-----:R-:W3:Y:S04]  /*f5a0*/  LDL.LU R15, [R1+0x94] ;  /* 0x00009400010f7983 */ /* 0x001ee80000300800 */
[----:B------:R0:W-:Y:S01]  /*f5b0*/  STL [R1+0x4cc], R14 ;  /* 0x0004cc0e01007387 */ /* 0x0001e20000100800 */
[----:B------:R-:W-:-:S05]  /*f5c0*/  LEA R13, P1, R29, c[0x0][0x168], 0x1 ;  /* 0x00005a001d0d7a11 */ /* 0x000fca00078208ff */
[----:B------:R1:W-:Y:S04]  /*f5d0*/  STL [R1+0x738], R13 ;  /* 0x0007380d01007387 */ /* 0x0003e80000100800 */
[----:B0-----:R-:W3:Y:S04]  /*f5e0*/  LDL.LU R14, [R1+0x90] ;  /* 0x00009000010e7983 */ /* 0x001ee80000300800 */
[----:B------:R0:W-:Y:S01]  /*f5f0*/  STL [R1+0x620], R12 ;  /* 0x0006200c01007387 */ /* 0x0001e20000100800 */
[----:B-1----:R-:W-:-:S05]  /*f600*/  LEA R13, P2, R0, c[0x0][0x168], 0x1 ;  /* 0x00005a00000d7a11 */ /* 0x002fca00078408ff */
[----:B------:R1:W-:Y:S01]  /*f610*/  STL [R1+0x4e0], R13 ;  /* 0x0004e00d01007387 */ /* 0x0003e20000100800 */
[----:B0-----:R-:W-:-:S03]  /*f620*/  LEA.HI.X.SX32 R12, R11, c[0x0][0x16c], 0x1, P3 ;  /* 0x00005b000b0c7a11 */ /* 0x001fc600018f0eff */
[----:B-1----:R-:W3:Y:S01]  /*f630*/  LDL.LU R13, [R1+0x8c] ;  /* 0x00008c00010d7983 */ /* 0x002ee20000300800 */
[----:B------:R-:W-:-:S03]  /*f640*/  LEA R11, P3, R3, c[0x0][0x168], 0x1 ;  /* 0x00005a00030b7a11 */ /* 0x000fc600078608ff */
[----:B------:R0:W-:Y:S04]  /*f650*/  STL [R1+0x3e8], R12 ;  /* 0x0003e80c01007387 */ /* 0x0001e80000100800 */
[----:B------:R1:W-:Y:S01]  /*f660*/  STL [R1+0x634], R11 ;  /* 0x0006340b01007387 */ /* 0x0003e20000100800 */
[----:B------:R-:W-:-:S03]  /*f670*/  LEA.HI.X.SX32 R10, R10, c[0x0][0x16c], 0x1, P4 ;  /* 0x00005b000a0a7a11 */ /* 0x000fc600020f0eff */
[----:B0-----:R-:W3:Y:S04]  /*f680*/  LDL.LU R12, [R1+0x88] ;  /* 0x00008800010c7983 */ /* 0x001ee80000300800 */
[----:B------:R0:W-:Y:S04]  /*f690*/  STL [R1+0x4d4], R10 ;  /* 0x0004d40a01007387 */ /* 0x0001e80000100800 */
[----:B-1----:R-:W3:Y:S01]  /*f6a0*/  LDL.LU R11, [R1+0x84] ;  /* 0x00008400010b7983 */ /* 0x002ee20000300800 */
[----:B0-----:R-:W-:Y:S02]  /*f6b0*/  LEA.HI.X.SX32 R10, R8, c[0x0][0x16c], 0x1, P5 ;  /* 0x00005b00080a7a11 */ /* 0x001fe400028f0eff */
[----:B------:R-:W-:-:S05]  /*f6c0*/  LEA R21, P4, R2, c[0x0][0x168], 0x1 ;  /* 0x00005a0002157a11 */ /* 0x000fca00078808ff */
[----:B------:R-:W-:Y:S04]  /*f6d0*/  STL [R1+0x73c], R21 ;  /* 0x00073c1501007387 */ /* 0x000fe80000100800 */
[----:B------:R0:W-:Y:S01]  /*f6e0*/  STL [R1+0x628], R10 ;  /* 0x0006280a01007387 */ /* 0x0001e20000100800 */
[----:B------:R-:W-:-:S03]  /*f6f0*/  LEA.HI.X.SX32 R7, R7, c[0x0][0x16c], 0x1, P6 ;  /* 0x00005b0007077a11 */ /* 0x000fc600030f0eff */
[----:B0-----:R-:W3:Y:S01]  /*f700*/  LDL.LU R10, [R1+0x80] ;  /* 0x00008000010a7983 */ /* 0x001ee20000300800 */
[----:B------:R-:W-:-:S05]  /*f710*/  LEA R8, P5, R20, c[0x0][0x168], 0x1 ;  /* 0x00005a0014087a11 */ /* 0x000fca00078a08ff */
[----:B------:R0:W-:Y:S04]  /*f720*/  STL [R1+0x4e8], R8 ;  /* 0x0004e80801007387 */ /* 0x0001e80000100800 */
[----:B------:R1:W-:Y:S04]  /*f730*/  STL [R1+0x3ec], R7 ;  /* 0x0003ec0701007387 */ /* 0x0003e80000100800 */
[----:B0-----:R-:W3:Y:S01]  /*f740*/  LDL.LU R8, [R1+0x7c] ;  /* 0x00007c0001087983 */ /* 0x001ee20000300800 */
[----:B-1----:R-:W-:Y:S02]  /*f750*/  LEA.HI.X.SX32 R7, R6, c[0x0][0x16c], 0x1, P0 ;  /* 0x00005b0006077a11 */ /* 0x002fe400000f0eff */
[----:B------:R-:W-:-:S05]  /*f760*/  LEA R21, P6, R9, c[0x0][0x168], 0x1 ;  /* 0x00005a0009157a11 */ /* 0x000fca00078c08ff */
[----:B------:R0:W-:Y:S04]  /*f770*/  STL [R1+0x63c], R21 ;  /* 0x00063c1501007387 */ /* 0x0001e80000100800 */
[----:B------:R-:W3:Y:S01]  /*f780*/  LDL.LU R6, [R1+0x78] ;  /* 0x0000780001067983 */ /* 0x000ee20000300800 */
[----:B0-----:R-:W-:-:S03]  /*f790*/  LEA R21, P0, R19, c[0x0][0x168], 0x1 ;  /* 0x00005a0013157a11 */ /* 0x001fc600078008ff */
[----:B------:R0:W-:Y:S04]  /*f7a0*/  STL [R1+0x4dc], R7 ;  /* 0x0004dc0701007387 */ /* 0x0001e80000100800 */
[----:B------:R1:W-:Y:S01]  /*f7b0*/  STL [R1+0x740], R21 ;  /* 0x0007401501007387 */ /* 0x0003e20000100800 */
[----:B0-----:R-:W-:-:S03]  /*f7c0*/  LEA.HI.X.SX32 R7, R29, c[0x0][0x16c], 0x1, P1 ;  /* 0x00005b001d077a11 */ /* 0x001fc600008f0eff */
[----:B------:R-:W3:Y:S04]  /*f7d0*/  LDL.LU R29, [R1+0x74] ;  /* 0x00007400011d7983 */ /* 0x000ee80000300800 */
[----:B------:R0:W-:Y:S01]  /*f7e0*/  STL [R1+0x630], R7 ;  /* 0x0006300701007387 */ /* 0x0001e20000100800 */
[----:B-1----:R-:W-:Y:S02]  /*f7f0*/  LEA R21, P1, R18, c[0x0][0x168], 0x1 ;  /* 0x00005a0012157a11 */ /* 0x002fe400078208ff */
[----:B0-----:R-:W-:-:S03]  /*f800*/  LEA.HI.X.SX32 R7, R0, c[0x0][0x16c], 0x1, P2 ;  /* 0x00005b0000077a11 */ /* 0x001fc600010f0eff */
[----:B------:R-:W-:Y:S04]  /*f810*/  STL [R1+0x4f0], R21 ;  /* 0x0004f01501007387 */ /* 0x000fe80000100800 */
[----:B------:R-:W3:Y:S04]  /*f820*/  LDL.LU R0, [R1+0x70] ;  /* 0x0000700001007983 */ /* 0x000ee80000300800 */
[----:B------:R0:W-:Y:S02]  /*f830*/  STL [R1+0x3f0], R7 ;  /* 0x0003f00701007387 */ /* 0x0001e40000100800 */
[----:B0-----:R-:W-:-:S02]  /*f840*/  LEA.HI.X.SX32 R7, R3, c[0x0][0x16c], 0x1, P3 ;  /* 0x00005b0003077a11 */ /* 0x001fc400018f0eff */
[----:B------:R-:W3:Y:S01]  /*f850*/  LDL.LU R3, [R1+0x6c] ;  /* 0x00006c0001037983 */ /* 0x000ee20000300800 */
[----:B--2---:R-:W-:-:S05]  /*f860*/  LEA R21, P2, R17, c[0x0][0x168], 0x1 ;  /* 0x00005a0011157a11 */ /* 0x004fca00078408ff */
[----:B------:R-:W-:Y:S04]  /*f870*/  STL [R1+0x644], R21 ;  /* 0x0006441501007387 */ /* 0x000fe80000100800 */
[----:B------:R0:W-:Y:S02]  /*f880*/  STL [R1+0x4e4], R7 ;  /* 0x0004e40701007387 */ /* 0x0001e40000100800 */
[----:B0-----:R-:W-:Y:S02]  /*f890*/  LEA.HI.X.SX32 R7, R2, c[0x0][0x16c], 0x1, P4 ;  /* 0x00005b0002077a11 */ /* 0x001fe400020f0eff */
[----:B------:R-:W2:Y:S01]  /*f8a0*/  LDL.LU R2, [R1+0x68] ;  /* 0x0000680001027983 */ /* 0x000ea20000300800 */
[----:B----4-:R-:W-:-:S05]  /*f8b0*/  LEA R21, P3, R16, c[0x0][0x168], 0x1 ;  /* 0x00005a0010157a11 */ /* 0x010fca00078608ff */
[----:B------:R-:W-:Y:S04]  /*f8c0*/  STL [R1+0x744], R21 ;  /* 0x0007441501007387 */ /* 0x000fe80000100800 */
[----:B------:R0:W-:Y:S04]  /*f8d0*/  STL [R1+0x638], R7 ;  /* 0x0006380701007387 */ /* 0x0001e80000100800 */
[----:B0-----:R-:W4:Y:S01]  /*f8e0*/  LDL.LU R7, [R1+0x64] ;  /* 0x0000640001077983 */ /* 0x001f220000300800 */
[----:B------:R-:W-:Y:S02]  /*f8f0*/  LEA.HI.X.SX32 R22, R20, c[0x0][0x16c], 0x1, P5 ;  /* 0x00005b0014167a11 */ /* 0x000fe400028f0eff */
[----:B------:R-:W-:-:S02]  /*f900*/  LEA.HI.X.SX32 R20, R9, c[0x0][0x16c], 0x1, P6 ;  /* 0x00005b0009147a11 */ /* 0x000fc400030f0eff */
[----:B------:R-:W-:Y:S02]  /*f910*/  LEA.HI.X.SX32 R19, R19, c[0x0][0x16c], 0x1, P0 ;  /* 0x00005b0013137a11 */ /* 0x000fe400000f0eff */
[----:B---3--:R-:W-:-:S05]  /*f920*/  LEA R21, P4, R15, c[0x0][0x168], 0x1 ;  /* 0x00005a000f157a11 */ /* 0x008fca00078808ff */
[----:B------:R0:W-:Y:S04]  /*f930*/  STL [R1+0x4f8], R21 ;  /* 0x0004f81501007387 */ /* 0x0001e80000100800 */
[----:B------:R-:W-:Y:S04]  /*f940*/  STL [R1+0x3f4], R22 ;  /* 0x0003f41601007387 */ /* 0x000fe80000100800 */
[----:B------:R-:W3:Y:S01]  /*f950*/  LDL.LU R9, [R1+0x60] ;  /* 0x0000600001097983 */ /* 0x000ee20000300800 */
[----:B0-----:R-:W-:-:S05]  /*f960*/  LEA R21, P5, R14, c[0x0][0x168], 0x1 ;  /* 0x00005a000e157a11 */ /* 0x001fca00078a08ff */
[----:B------:R0:W-:Y:S04]  /*f970*/  STL [R1+0x64c], R21 ;  /* 0x00064c1501007387 */ /* 0x0001e80000100800 */
[----:B------:R1:W-:Y:S01]  /*f980*/  STL [R1+0x4ec], R20 ;  /* 0x0004ec1401007387 */ /* 0x0003e20000100800 */
[----:B0-----:R-:W-:-:S05]  /*f990*/  LEA R21, P6, R13, c[0x0][0x168], 0x1 ;  /* 0x00005a000d157a11 */ /* 0x001fca00078c08ff */
[----:B------:R-:W-:Y:S04]  /*f9a0*/  STL [R1+0x748], R21 ;  /* 0x0007481501007387 */ /* 0x000fe80000100800 */
[----:B------:R-:W3:Y:S04]  /*f9b0*/  LDL.LU R23, [R1+0x5c] ;  /* 0x00005c0001177983 */ /* 0x000ee80000300800 */
[----:B------:R0:W-:Y:S01]  /*f9c0*/  STL [R1+0x640], R19 ;  /* 0x0006401301007387 */ /* 0x0001e20000100800 */
[----:B-1----:R-:W-:Y:S02]  /*f9d0*/  LEA R20, P0, R12, c[0x0][0x168], 0x1 ;  /* 0x00005a000c147a11 */ /* 0x002fe400078008ff */
[----:B0-----:R-:W-:-:S03]  /*f9e0*/  LEA.HI.X.SX32 R19, R18, c[0x0][0x16c], 0x1, P1 ;  /* 0x00005b0012137a11 */ /* 0x001fc600008f0eff */
[----:B------:R-:W-:Y:S04]  /*f9f0*/  STL [R1+0x500], R20 ;  /* 0x0005001401007387 */ /* 0x000fe80000100800 */
[----:B------:R-:W-:Y:S04]  /*fa00*/  STL [R1+0x3f8], R19 ;  /* 0x0003f81301007387 */ /* 0x000fe80000100800 */
[----:B------:R-:W3:Y:S01]  /*fa10*/  LDL.LU R22, [R1+0x58] ;  /* 0x0000580001167983 */ /* 0x000ee20000300800 */
[----:B------:R-:W-:Y:S02]  /*fa20*/  LEA R18, P1, R11, c[0x0][0x168], 0x1 ;  /* 0x00005a000b127a11 */ /* 0x000fe400078208ff */
[----:B------:R-:W-:-:S03]  /*fa30*/  LEA.HI.X.SX32 R17, R17, c[0x0][0x16c], 0x1, P2 ;  /* 0x00005b0011117a11 */ /* 0x000fc600010f0eff */
[----:B------:R0:W-:Y:S04]  /*fa40*/  STL [R1+0x654], R18 ;  /* 0x0006541201007387 */ /* 0x0001e80000100800 */
[----:B------:R1:W-:Y:S01]  /*fa50*/  STL [R1+0x4f4], R17 ;  /* 0x0004f41101007387 */ /* 0x0003e20000100800 */
[----:B------:R-:W-:Y:S02]  /*fa60*/  LEA.HI.X.SX32 R16, R16, c[0x0][0x16c], 0x1, P3 ;  /* 0x00005b0010107a11 */ /* 0x000fe400018f0eff */
        /* <DEDUP_REMOVED lines=9> */
[----:B------:R-:W-:Y:S02]  /*fb00*/  LEA.HI.X.SX32 R14, R14, c[0x0][0x16c], 0x1, P5 ;  /* 0x00005b000e0e7a11 */ /* 0x000fe400028f0eff */
[----:B------:R-:W-:-:S05]  /*fb10*/  LEA R15, P4, R6, c[0x0][0x168], 0x1 ;  /* 0x00005a00060f7a11 */ /* 0x000fca00078808ff */
        /* <DEDUP_REMOVED lines=14> */
[----:B------:R-:W-:Y:S04]  /*fc00*/  STL [R1+0x664], R12 ;  /* 0x0006640c01007387 */ /* 0x000fe80000100800 */
[----:B------:R0:W-:Y:S01]  /*fc10*/  STL [R1+0x504], R11 ;  /* 0x0005040b01007387 */ /* 0x0001e20000100800 */
[----:B------:R-:W-:Y:S02]  /*fc20*/  LEA.HI.X.SX32 R8, R8, c[0x0][0x16c], 0x1, P3 ;  /* 0x00005b0008087a11 */ /* 0x000fe400018f0eff */
[----:B0-----:R-:W-:Y:S02]  /*fc30*/  LEA.HI.X.SX32 R11, R10, c[0x0][0x16c], 0x1, P2 ;  /* 0x00005b000a0b7a11 */ /* 0x001fe400010f0eff */
[----:B--2---:R-:W-:-:S05]  /*fc40*/  LEA R12, P1, R2, c[0x0][0x168], 0x1 ;  /* 0x00005a00020c7a11 */ /* 0x004fca00078208ff */
[----:B------:R-:W-:Y:S04]  /*fc50*/  STL [R1+0x754], R12 ;  /* 0x0007540c01007387 */ /* 0x000fe80000100800 */
[----:B------:R-:W2:Y:S04]  /*fc60*/  LDL.LU R17, [R1+0x44] ;  /* 0x0000440001117983 */ /* 0x000ea80000300800 */
[----:B------:R-:W-:Y:S01]  /*fc70*/  STL [R1+0x658], R11 ;  /* 0x0006580b01007387 */ /* 0x000fe20000100800 */
[----:B----4-:R-:W-:-:S05]  /*fc80*/  LEA R10, P2, R7, c[0x0][0x168], 0x1 ;  /* 0x00005a00070a7a11 */ /* 0x010fca00078408ff */
[----:B------:R-:W-:Y:S04]  /*fc90*/  STL [R1+0x518], R10 ;  /* 0x0005180a01007387 */ /* 0x000fe80000100800 */
[----:B------:R-:W4:Y:S04]  /*fca0*/  LDL.LU R16, [R1+0x40] ;  /* 0x0000400001107983 */ /* 0x000f280000300800 */
[----:B------:R0:W-:Y:S04]  /*fcb0*/  STL [R1+0x404], R8 ;  /* 0x0004040801007387 */ /* 0x0001e80000100800 */
[----:B------:R-:W4:Y:S01]  /*fcc0*/  LDL.LU R15, [R1+0x3c] ;  /* 0x00003c00010f7983 */ /* 0x000f220000300800 */
[----:B0-----:R-:W-:-:S02]  /*fcd0*/  LEA.HI.X.SX32 R8, R6, c[0x0][0x16c], 0x1, P4 ;  /* 0x00005b0006087a11 */ /* 0x001fc400020f0eff */
[----:B------:R-:W-:Y:S02]  /*fce0*/  LEA.HI.X.SX32 R0, R0, c[0x0][0x16c], 0x1, P6 ;  /* 0x00005b0000007a11 */ /* 0x000fe400030f0eff */
[----:B---3--:R-:W-:-:S05]  /*fcf0*/  LEA R10, P3, R9, c[0x0][0x168], 0x1 ;  /* 0x00005a00090a7a11 */ /* 0x008fca00078608ff */
[----:B------:R-:W-:Y:S04]  /*fd00*/  STL [R1+0x66c], R10 ;  /* 0x00066c0a01007387 */ /* 0x000fe80000100800 */
[----:B------:R-:W3:Y:S04]  /*fd10*/  LDL.LU R14, [R1+0x38] ;  /* 0x00003800010e7983 */ /* 0x000ee80000300800 */
[----:B------:R0:W-:Y:S04]  /*fd20*/  STL [R1+0x50c], R8 ;  /* 0x00050c0801007387 */ /* 0x0001e80000100800 */
[----:B------:R-:W3:Y:S01]  /*fd30*/  LDL.LU R13, [R1+0x34] ;  /* 0x00003400010d7983 */ /* 0x000ee20000300800 */
[----:B0-----:R-:W-:-:S02]  /*fd40*/  LEA.HI.X.SX32 R8, R29, c[0x0][0x16c], 0x1, P5 ;  /* 0x00005b001d087a11 */ /* 0x001fc400028f0eff */
[----:B------:R-:W-:-:S05]  /*fd50*/  LEA R6, P4, R23, c[0x0][0x168], 0x1 ;  /* 0x00005a0017067a11 */ /* 0x000fca00078808ff */
[----:B------:R0:W-:Y:S04]  /*fd60*/  STL [R1+0x758], R6 ;  /* 0x0007580601007387 */ /* 0x0001e80000100800 */
[----:B------:R-:W3:Y:S04]  /*fd70*/  LDL.LU R12, [R1+0x30] ;  /* 0x00003000010c7983 */ /* 0x000ee80000300800 */
[----:B------:R-:W-:Y:S04]  /*fd80*/  STL [R1+0x660], R8 ;  /* 0x0006600801007387 */ /* 0x000fe80000100800 */
[----:B------:R-:W3:Y:S01]  /*fd90*/  LDL.LU R11, [R1+0x2c] ;  /* 0x00002c00010b7983 */ /* 0x000ee20000300800 */
[----:B0-----:R-:W-:-:S05]  /*fda0*/  LEA R6, P5, R22, c[0x0][0x168], 0x1 ;  /* 0x00005a0016067a11 */ /* 0x001fca00078a08ff */
[----:B------:R0:W-:Y:S04]  /*fdb0*/  STL [R1+0x520], R6 ;  /* 0x0005200601007387 */ /* 0x0001e80000100800 */
[----:B------:R-:W3:Y:S04]  /*fdc0*/  LDL.LU R10, [R1+0x28] ;  /* 0x00002800010a7983 */ /* 0x000ee80000300800 */
[----:B------:R1:W-:Y:S01]  /*fdd0*/  STL [R1+0x408], R0 ;  /* 0x0004080001007387 */ /* 0x0003e20000100800 */
[----:B0-----:R-:W-:-:S03]  /*fde0*/  LEA.HI.X.SX32 R6, R3, c[0x0][0x16c], 0x1, P0 ;  /* 0x00005b0003067a11 */ /* 0x001fc600000f0eff */
[----:B-1----:R-:W3:Y:S01]  /*fdf0*/  LDL.LU R0, [R1+0x24] ;  /* 0x0000240001007983 */ /* 0x002ee20000300800 */
[----:B------:R-:W-:-:S05]  /*fe00*/  LEA R8, P6, R21, c[0x0][0x168], 0x1 ;  /* 0x00005a0015087a11 */ /* 0x000fca00078c08ff */
[----:B------:R0:W-:Y:S04]  /*fe10*/  STL [R1+0x674], R8 ;  /* 0x0006740801007387 */ /* 0x0001e80000100800 */
[----:B------:R-:W3:Y:S04]  /*fe20*/  LDL.LU R3, [R1+0x20] ;  /* 0x0000200001037983 */ /* 0x000ee80000300800 */
[----:B------:R1:W-:Y:S04]  /*fe30*/  STL [R1+0x514], R6 ;  /* 0x0005140601007387 */ /* 0x0003e80000100800 */
[----:B------:R-:W3:Y:S01]  /*fe40*/  LDL.LU R29, [R1+0x1c] ;  /* 0x00001c00011d7983 */ /* 0x000ee20000300800 */
[----:B0-----:R-:W-:-:S02]  /*fe50*/  LEA R8, P0, R20, c[0x0][0x168], 0x1 ;  /* 0x00005a0014087a11 */ /* 0x001fc400078008ff */
[----:B-1----:R-:W-:-:S03]  /*fe60*/  LEA.HI.X.SX32 R6, R2, c[0x0][0x16c], 0x1, P1 ;  /* 0x00005b0002067a11 */ /* 0x002fc600008f0eff */
[----:B------:R0:W-:Y:S04]  /*fe70*/  STL [R1+0x75c], R8 ;  /* 0x00075c0801007387 */ /* 0x0001e80000100800 */
[----:B------:R-:W3:Y:S04]  /*fe80*/  LDL.LU R2, [R1+0x18] ;  /* 0x0000180001027983 */ /* 0x000ee80000300800 */
[----:B------:R1:W-:Y:S01]  /*fe90*/  STL [R1+0x668], R6 ;  /* 0x0006680601007387 */ /* 0x0003e20000100800 */
[----:B0-----:R-:W-:-:S03]  /*fea0*/  LEA.HI.X.SX32 R8, R7, c[0x0][0x16c], 0x1, P2 ;  /* 0x00005b0007087a11 */ /* 0x001fc600010f0eff */
[----:B-1----:R-:W3:Y:S01]  /*feb0*/  LDL.LU R6, [R1+0x14] ;  /* 0x0000140001067983 */ /* 0x002ee20000300800 */
[----:B------:R-:W-:-:S05]  /*fec0*/  LEA R24, P1, R19, c[0x0][0x168], 0x1 ;  /* 0x00005a0013187a11 */ /* 0x000fca00078208ff */
[----:B------:R-:W-:Y:S04]  /*fed0*/  STL [R1+0x528], R24 ;  /* 0x0005281801007387 */ /* 0x000fe80000100800 */
[----:B------:R-:W3:Y:S04]  /*fee0*/  LDL.LU R7, [R1+0x10] ;  /* 0x0000100001077983 */ /* 0x000ee80000300800 */
[----:B------:R0:W-:Y:S04]  /*fef0*/  STL [R1+0x40c], R8 ;  /* 0x00040c0801007387 */ /* 0x0001e80000100800 */
[----:B0-----:R-:W3:Y:S01]  /*ff00*/  LDL.LU R8, [R1+0xc] ;  /* 0x00000c0001087983 */ /* 0x001ee20000300800 */
[----:B------:R-:W-:-:S05]  /*ff10*/  LEA R24, P2, R18, c[0x0][0x168], 0x1 ;  /* 0x00005a0012187a11 */ /* 0x000fca00078408ff */
[----:B------:R0:W-:Y:S02]  /*ff20*/  STL [R1+0x67c], R24 ;  /* 0x00067c1801007387 */ /* 0x0001e40000100800 */
[----:B0-----:R-:W-:Y:S02]  /*ff30*/  LEA.HI.X.SX32 R24, R9, c[0x0][0x16c], 0x1, P3 ;  /* 0x00005b0009187a11 */ /* 0x001fe400018f0eff */
[----:B------:R-:W3:Y:S01]  /*ff40*/  LDL.LU R9, [R1+0x8] ;  /* 0x0000080001097983 */ /* 0x000ee20000300800 */
[----:B------:R-:W-:-:S03]  /*ff50*/  LEA.HI.X.SX32 R23, R23, c[0x0][0x16c], 0x1, P4 ;  /* 0x00005b0017177a11 */ /* 0x000fc600020f0eff */
[----:B------:R2:W-:Y:S01]  /*ff60*/  STL [R1+0x51c], R24 ;  /* 0x00051c1801007387 */ /* 0x0005e20000100800 */
[----:B------:R-:W-:Y:S02]  /*ff70*/  LEA.HI.X.SX32 R22, R22, c[0x0][0x16c], 0x1, P5 ;  /* 0x00005b0016167a11 */ /* 0x000fe400028f0eff */
[----:B------:R-:W-:Y:S02]  /*ff80*/  LEA.HI.X.SX32 R21, R21, c[0x0][0x16c], 0x1, P6 ;  /* 0x00005b0015157a11 */ /* 0x000fe400030f0eff */
[----:B--2---:R-:W-:-:S05]  /*ff90*/  LEA R24, P3, R17, c[0x0][0x168], 0x1 ;  /* 0x00005a0011187a11 */ /* 0x004fca00078608ff */
[----:B------:R0:W-:Y:S04]  /*ffa0*/  STL [R1+0x760], R24 ;  /* 0x0007601801007387 */ /* 0x0001e80000100800 */
[----:B0-----:R-:W2:Y:S04]  /*ffb0*/  LDL.LU R24, [R1+0xb24] ;  /* 0x000b240001187983 */ /* 0x001ea80000300800 */
[----:B------:R4:W-:Y:S02]  /*ffc0*/  STL [R1+0x670], R23 ;  /* 0x0006701701007387 */ /* 0x0009e40000100800 */
[----:B----4-:R-:W-:-:S05]  /*ffd0*/  LEA R23, P4, R16, c[0x0][0x168], 0x1 ;  /* 0x00005a0010177a11 */ /* 0x010fca00078808ff */
[----:B------:R0:W-:Y:S04]  /*ffe0*/  STL [R1+0x530], R23 ;  /* 0x0005301701007387 */ /* 0x0001e80000100800 */
[----:B0-----:R-:W4:Y:S04]  /*fff0*/  LDL.LU R23, [R1+0xb20] ;  /* 0x000b200001177983 */ /* 0x001f280000300800 */
[----:B------:R0:W-:Y:S02]  /*10000*/  STL [R1+0x410], R22 ;  /* 0x0004101601007387 */ /* 0x0001e40000100800 */
[----:B0-----:R-:W-:-:S05]  /*10010*/  LEA R22, P5, R15, c[0x0][0x168], 0x1 ;  /* 0x00005a000f167a11 */ /* 0x001fca00078a08ff */
[----:B------:R0:W-:Y:S01]  /*10020*/  STL [R1+0x684], R22 ;  /* 0x0006841601007387 */ /* 0x0001e20000100800 */
[----:B------:R-:W-:-:S03]  /*10030*/  LEA.HI.X.SX32 R20, R20, c[0x0][0x16c], 0x1, P0 ;  /* 0x00005b0014147a11 */ /* 0x000fc600000f0eff */
[----:B0-----:R-:W2:Y:S04]  /*10040*/  LDL.LU R22, [R1+0xb1c] ;  /* 0x000b1c0001167983 */ /* 0x001ea80000300800 */
[----:B------:R3:W-:Y:S02]  /*10050*/  STL [R1+0x524], R21 ;  /* 0x0005241501007387 */ /* 0x0007e40000100800 */
[----:B---3--:R-:W-:-:S05]  /*10060*/  LEA R21, P6, R14, c[0x0][0x168], 0x1 ;  /* 0x00005a000e157a11 */ /* 0x008fca00078c08ff */
[----:B------:R0:W-:Y:S01]  /*10070*/  STL [R1+0x764], R21 ;  /* 0x0007641501007387 */ /* 0x0001e20000100800 */
[----:B------:R-:W-:-:S03]  /*10080*/  LEA.HI.X.SX32 R19, R19, c[0x0][0x16c], 0x1, P1 ;  /* 0x00005b0013137a11 */ /* 0x000fc600008f0eff */
[----:B0-----:R-:W3:Y:S04]  /*10090*/  LDL.LU R21, [R1+0xb18] ;  /* 0x000b180001157983 */ /* 0x001ee80000300800 */
[----:B------:R0:W-:Y:S02]  /*100a0*/  STL [R1+0x678], R20 ;  /* 0x0006781401007387 */ /* 0x0001e40000100800 */
[----:B0-----:R-:W-:-:S05]  /*100b0*/  LEA R20, P0, R13, c[0x0][0x168], 0x1 ;  /* 0x00005a000d147a11 */ /* 0x001fca00078008ff */
[----:B------:R0:W-:Y:S01]  /*100c0*/  STL [R1+0x538], R20 ;  /* 0x0005381401007387 */ /* 0x0001e20000100800 */
[----:B------:R-:W-:-:S03]  /*100d0*/  LEA.HI.X.SX32 R18, R18, c[0x0][0x16c], 0x1, P2 ;  /* 0x00005b0012127a11 */ /* 0x000fc600010f0eff */
[----:B0-----:R-:W2:Y:S04]  /*100e0*/  LDL.LU R20, [R1+0xb14] ;  /* 0x000b140001147983 */ /* 0x001ea80000300800 */
        /* <DEDUP_REMOVED lines=47> */
[----:B------:R0:W-:Y:S04]  /*103e0*/  STL [R1+0x6a4], R10 ;  /* 0x0006a40a01007387 */ /* 0x0001e80000100800 */
[----:B0-----:R-:W2:Y:S04]  /*103f0*/  LDL.LU R10, [R1+0xaec] ;  /* 0x000aec00010a7983 */ /* 0x001ea80000300800 */
[----:B------:R0:W-:Y:S02]  /*10400*/  STL [R1+0x544], R0 ;  /* 0x0005440001007387 */ /* 0x0001e40000100800 */
[----:B0-----:R-:W-:-:S05]  /*10410*/  LEA R0, P4, R9, c[0x0][0x168], 0x1 ;  /* 0x00005a0009007a11 */ /* 0x001fca00078808ff */
[----:B------:R0:W-:Y:S04]  /*10420*/  STL [R1+0x774], R0 ;  /* 0x0007740001007387 */ /* 0x0001e80000100800 */
[----:B0-----:R-:W2:Y:S01]  /*10430*/  LDL.LU R0, [R1+0xae8] ;  /* 0x000ae80001007983 */ /* 0x001ea20000300800 */
[----:B------:R-:W-:-:S05]  /*10440*/  LEA.HI.X.SX32 R3, R3, c[0x0][0x16c], 0x1, P5 ;  /* 0x00005b0003037a11 */ /* 0x000fca00028f0eff */
[----:B------:R2:W-:Y:S02]  /*10450*/  STL [R1+0x698], R3 ;  /* 0x0006980301007387 */ /* 0x0005e40000100800 */
[----:B--2---:R-:W-:-:S05]  /*10460*/  LEA R3, P5, R0, c[0x0][0x168], 0x1 ;  /* 0x00005a0000037a11 */ /* 0x004fca00078a08ff */
        /* <DEDUP_REMOVED lines=32> */
[----:B------:R-:W-:Y:S02]  /*10670*/  LEA.HI.X.SX32 R0, R0, c[0x0][0x16c], 0x1, P5 ;  /* 0x00005b0000007a11 */ /* 0x000fe400028f0eff */
[----:B------:R-:W-:-:S03]  /*10680*/  LEA.HI.X.SX32 R3, R3, c[0x0][0x16c], 0x1, P6 ;  /* 0x00005b0003037a11 */ /* 0x000fc600030f0eff */
[----:B------:R2:W-:Y:S01]  /*10690*/  STL [R1+0x42c], R0 ;  /* 0x00042c0001007387 */ /* 0x0005e20000100800 */
[----:B------:R-:W-:Y:S02]  /*106a0*/  LEA.HI.X.SX32 R29, R29, c[0x0][0x16c], 0x1, P0 ;  /* 0x00005b001d1d7a11 */ /* 0x000fe400000f0eff */
[----:B--2---:R-:W-:-:S05]  /*106b0*/  LEA R0, P5, R9, c[0x0][0x168], 0x1 ;  /* 0x00005a0009007a11 */ /* 0x004fca00078a08ff */
[----:B------:R0:W-:Y:S04]  /*106c0*/  STL [R1+0x6bc], R0 ;  /* 0x0006bc0001007387 */ /* 0x0001e80000100800 */
[----:B0-----:R-:W2:Y:S04]  /*106d0*/  LDL.LU R0, [R1+0xac8] ;  /* 0x000ac80001007983 */ /* 0x001ea80000300800 */
[----:B------:R0:W-:Y:S02]  /*106e0*/  STL [R1+0x55c], R3 ;  /* 0x00055c0301007387 */ /* 0x0001e40000100800 */
[----:B0-----:R-:W-:-:S05]  /*106f0*/  LEA R3, P6, R10, c[0x0][0x168], 0x1 ;  /* 0x00005a000a037a11 */ /* 0x001fca00078c08ff */
[----:B------:R0:W-:Y:S04]  /*10700*/  STL [R1+0x780], R3 ;  /* 0x0007800301007387 */ /* 0x0001e80000100800 */
[----:B0-----:R-:W2:Y:S04]  /*10710*/  LDL.LU R3, [R1+0xac4] ;  /* 0x000ac40001037983 */ /* 0x001ea80000300800 */
[----:B------:R0:W-:Y:S02]  /*10720*/  STL [R1+0x6b0], R29 ;  /* 0x0006b01d01007387 */ /* 0x0001e40000100800 */
[----:B0-----:R-:W-:-:S05]  /*10730*/  LEA R29, P0, R11, c[0x0][0x168], 0x1 ;  /* 0x00005a000b1d7a11 */ /* 0x001fca00078008ff */
[----:B------:R0:W-:Y:S02]  /*10740*/  STL [R1+0x570], R29 ;  /* 0x0005701d01007387 */ /* 0x0001e40000100800 */
[----:B0-----:R-:W-:Y:S02]  /*10750*/  LEA.HI.X.SX32 R29, R2, c[0x0][0x16c], 0x1, P1 ;  /* 0x00005b00021d7a11 */ /* 0x001fe400008f0eff */
[----:B------:R0:W5:Y:S04]  /*10760*/  LDL.LU R2, [R1+0xac0] ;  /* 0x000ac00001027983 */ /* 0x0001680000300800 */
[----:B------:R1:W-:Y:S02]  /*10770*/  STL [R1+0x430], R29 ;  /* 0x0004301d01007387 */ /* 0x0003e40000100800 */
[----:B-1----:R-:W-:-:S05]  /*10780*/  LEA R29, P1, R12, c[0x0][0x168], 0x1 ;  /* 0x00005a000c1d7a11 */ /* 0x002fca00078208ff */
[----:B------:R1:W-:Y:S02]  /*10790*/  STL [R1+0x6c4], R29 ;  /* 0x0006c41d01007387 */ /* 0x0003e40000100800 */
[----:B-1----:R-:W-:Y:S02]  /*107a0*/  LEA.HI.X.SX32 R29, R6, c[0x0][0x16c], 0x1, P2 ;  /* 0x00005b00061d7a11 */ /* 0x002fe400010f0eff */
[----:B------:R-:W-:-:S03]  /*107b0*/  LEA R6, P2, R13, c[0x0][0x168], 0x1 ;  /* 0x00005a000d067a11 */ /* 0x000fc600078408ff */
[----:B------:R1:W-:Y:S04]  /*107c0*/  STL [R1+0x564], R29 ;  /* 0x0005641d01007387 */ /* 0x0003e80000100800 */
[----:B------:R0:W-:Y:S01]  /*107d0*/  STL [R1+0x784], R6 ;  /* 0x0007840601007387 */ /* 0x0001e20000100800 */
[----:B-1----:R-:W-:Y:S02]  /*107e0*/  LEA.HI.X.SX32 R29, R7, c[0x0][0x16c], 0x1, P3 ;  /* 0x00005b00071d7a11 */ /* 0x002fe400018f0eff */
[----:B------:R-:W-:Y:S02]  /*107f0*/  LEA R7, P3, R14, c[0x0][0x168], 0x1 ;  /* 0x00005a000e077a11 */ /* 0x000fe400078608ff */
[----:B0-----:R-:W-:Y:S01]  /*10800*/  LEA.HI.X.SX32 R6, R8, c[0x0][0x16c], 0x1, P4 ;  /* 0x00005b0008067a11 */ /* 0x001fe200020f0eff */
[----:B------:R-:W-:Y:S01]  /*10810*/  STL [R1+0x6b8], R29 ;  /* 0x0006b81d01007387 */ /* 0x000fe20000100800 */
[----:B------:R-:W-:-:S03]  /*10820*/  LEA R8, P4, R15, c[0x0][0x168], 0x1 ;  /* 0x00005a000f087a11 */ /* 0x000fc600078808ff */
[----:B------:R0:W-:Y:S04]  /*10830*/  STL [R1+0x578], R7 ;  /* 0x0005780701007387 */ /* 0x0001e80000100800 */
[----:B------:R1:W-:Y:S04]  /*10840*/  STL [R1+0x434], R6 ;  /* 0x0004340601007387 */ /* 0x0003e80000100800 */
[----:B------:R3:W-:Y:S01]  /*10850*/  STL [R1+0x6cc], R8 ;  /* 0x0006cc0801007387 */ /* 0x0007e20000100800 */
[----:B0-----:R-:W-:Y:S02]  /*10860*/  LEA.HI.X.SX32 R7, R9, c[0x0][0x16c], 0x1, P5 ;  /* 0x00005b0009077a11 */ /* 0x001fe400028f0eff */
[----:B-1----:R-:W-:-:S03]  /*10870*/  LEA R6, P5, R16, c[0x0][0x168], 0x1 ;  /* 0x00005a0010067a11 */ /* 0x002fc600078a08ff */
[----:B------:R0:W-:Y:S01]  /*10880*/  STL [R1+0x56c], R7 ;  /* 0x00056c0701007387 */ /* 0x0001e20000100800 */
[----:B---3--:R-:W-:-:S03]  /*10890*/  LEA.HI.X.SX32 R8, R10, c[0x0][0x16c], 0x1, P6 ;  /* 0x00005b000a087a11 */ /* 0x008fc600030f0eff */
[----:B------:R1:W-:Y:S04]  /*108a0*/  STL [R1+0x788], R6 ;  /* 0x0007880601007387 */ /* 0x0003e80000100800 */
[----:B------:R3:W-:Y:S01]  /*108b0*/  STL [R1+0x6c0], R8 ;  /* 0x0006c00801007387 */ /* 0x0007e20000100800 */
[----:B0-----:R-:W-:Y:S02]  /*108c0*/  LEA R7, P6, R17, c[0x0][0x168], 0x1 ;  /* 0x00005a0011077a11 */ /* 0x001fe400078c08ff */
[----:B-1----:R-:W-:-:S03]  /*108d0*/  LEA.HI.X.SX32 R6, R11, c[0x0][0x16c], 0x1, P0 ;  /* 0x00005b000b067a11 */ /* 0x002fc600000f0eff */
[----:B------:R0:W-:Y:S01]  /*108e0*/  STL [R1+0x580], R7 ;  /* 0x0005800701007387 */ /* 0x0001e20000100800 */
[----:B---3--:R-:W-:-:S03]  /*108f0*/  LEA R8, P0, R18, c[0x0][0x168], 0x1 ;  /* 0x00005a0012087a11 */ /* 0x008fc600078008ff */
        /* <DEDUP_REMOVED lines=18> */
[----:B------:R0:W-:Y:S01]  /*10a20*/  STL [R1+0x790], R6 ;  /* 0x0007900601007387 */ /* 0x0001e20000100800 */
[----:B------:R-:W-:-:S03]  /*10a30*/  IMAD R25, R25, c[0x0][0x190], RZ ;  /* 0x0000640019197a24 */ /* 0x000fc600078e02ff */
[----:B------:R1:W-:Y:S01]  /*10a40*/  STL [R1+0x6d0], R8 ;  /* 0x0006d00801007387 */ /* 0x0003e20000100800 */
[----:B----4-:R-:W-:Y:S02]  /*10a50*/  LEA R7, P5, R23, c[0x0][0x168], 0x1 ;  /* 0x00005a0017077a11 */ /* 0x010fe400078a08ff */
[----:B0-----:R-:W-:-:S03]  /*10a60*/  LEA.HI.X.SX32 R6, R17, c[0x0][0x16c], 0x1, P6 ;  /* 0x00005b0011067a11 */ /* 0x001fc600030f0eff */
[----:B------:R0:W-:Y:S01]  /*10a70*/  STL [R1+0x590], R7 ;  /* 0x0005900701007387 */ /* 0x0001e20000100800 */
[----:B-1----:R-:W-:Y:S01]  /*10a80*/  LEA R8, P6, R24, c[0x0][0x168], 0x1 ;  /* 0x00005a0018087a11 */ /* 0x002fe200078c08ff */
[----:B------:R-:W-:Y:S02]  /*10a90*/  IMAD R26, R26, c[0x0][0x190], RZ ;  /* 0x000064001a1a7a24 */ /* 0x000fe400078e02ff */
[----:B------:R1:W-:Y:S01]  /*10aa0*/  STL [R1+0x440], R6 ;  /* 0x0004400601007387 */ /* 0x0003e20000100800 */
[----:B------:R-:W-:Y:S01]  /*10ab0*/  IMAD R27, R27, c[0x0][0x190], RZ ;  /* 0x000064001b1b7a24 */ /* 0x000fe200078e02ff */
[----:B0-----:R-:W-:Y:S02]  /*10ac0*/  LEA.HI.X.SX32 R7, R18, c[0x0][0x16c], 0x1, P0 ;  /* 0x00005b0012077a11 */ /* 0x001fe400000f0eff */
[----:B------:R0:W-:Y:S01]  /*10ad0*/  STL [R1+0x6e4], R8 ;  /* 0x0006e40801007387 */ /* 0x0001e20000100800 */
[----:B-1----:R-:W-:-:S03]  /*10ae0*/  LEA R6, P0, R25, c[0x0][0x168], 0x1 ;  /* 0x00005a0019067a11 */ /* 0x002fc600078008ff */
[----:B------:R1:W-:Y:S01]  /*10af0*/  STL [R1+0x584], R7 ;  /* 0x0005840701007387 */ /* 0x0003e20000100800 */
[----:B0-----:R-:W-:-:S03]  /*10b00*/  LEA.HI.X.SX32 R8, R19, c[0x0][0x16c], 0x1, P1 ;  /* 0x00005b0013087a11 */ /* 0x001fc600008f0eff */
[----:B------:R0:W-:Y:S01]  /*10b10*/  STL [R1+0x794], R6 ;  /* 0x0007940601007387 */ /* 0x0001e20000100800 */
[----:B------:R-:W-:Y:S01]  /*10b20*/  IMAD R28, R28, c[0x0][0x190], RZ ;  /* 0x000064001c1c7a24 */ /* 0x000fe200078e02ff */
[----:B-1----:R-:W-:Y:S02]  /*10b30*/  LEA R7, P1, R26, c[0x0][0x168], 0x1 ;  /* 0x00005a001a077a11 */ /* 0x002fe400078208ff */
[----:B------:R1:W-:Y:S01]  /*10b40*/  STL [R1+0x6d8], R8 ;  /* 0x0006d80801007387 */ /* 0x0003e20000100800 */
[----:B0-----:R-:W-:-:S03]  /*10b50*/  LEA.HI.X.SX32 R6, R20, c[0x0][0x16c], 0x1, P2 ;  /* 0x00005b0014067a11 */ /* 0x001fc600010f0eff */
[----:B------:R0:W-:Y:S01]  /*10b60*/  STL [R1+0x598], R7 ;  /* 0x0005980701007387 */ /* 0x0001e20000100800 */
[----:B-1----:R-:W-:-:S03]  /*10b70*/  LEA R8, P2, R27, c[0x0][0x168], 0x1 ;  /* 0x00005a001b087a11 */ /* 0x002fc600078408ff */
[----:B------:R1:W-:Y:S01]  /*10b80*/  STL [R1+0x444], R6 ;  /* 0x0004440601007387 */ /* 0x0003e20000100800 */
[----:B0-----:R-:W-:-:S03]  /*10b90*/  LEA.HI.X.SX32 R7, R21, c[0x0][0x16c], 0x1, P3 ;  /* 0x00005b0015077a11 */ /* 0x001fc600018f0eff */
[----:B------:R0:W-:Y:S01]  /*10ba0*/  STL [R1+0x6ec], R8 ;  /* 0x0006ec0801007387 */ /* 0x0001e20000100800 */
[----:B-1----:R-:W-:-:S03]  /*10bb0*/  LEA R6, P3, R28, c[0x0][0x168], 0x1 ;  /* 0x00005a001c067a11 */ /* 0x002fc600078608ff */
[----:B------:R-:W-:Y:S01]  /*10bc0*/  STL [R1+0x58c], R7 ;  /* 0x00058c0701007387 */ /* 0x000fe20000100800 */
[----:B0-----:R-:W-:-:S03]  /*10bd0*/  LEA.HI.X.SX32 R8, R22, c[0x0][0x16c], 0x1, P4 ;  /* 0x00005b0016087a11 */ /* 0x001fc600020f0eff */
[----:B------:R0:W-:Y:S04]  /*10be0*/  STL [R1+0x798], R6 ;  /* 0x0007980601007387 */ /* 0x0001e80000100800 */
[----:B------:R1:W-:Y:S01]  /*10bf0*/  STL [R1+0x6e0], R8 ;  /* 0x0006e00801007387 */ /* 0x0003e20000100800 */
[----:B0-----:R-:W-:Y:S02]  /*10c00*/  LEA.HI.X.SX32 R6, R23, c[0x0][0x16c], 0x1, P5 ;  /* 0x00005b0017067a11 */ /* 0x001fe400028f0eff */
[----:B-1----:R-:W-:Y:S02]  /*10c10*/  LEA.HI.X.SX32 R8, R24, c[0x0][0x16c], 0x1, P6 ;  /* 0x00005b0018087a11 */ /* 0x002fe400030f0eff */
[----:B--2---:R-:W-:-:S05]  /*10c20*/  LEA R7, P4, R3, c[0x0][0x168], 0x1 ;  /* 0x00005a0003077a11 */ /* 0x004fca00078808ff */
[----:B------:R0:W-:Y:S04]  /*10c30*/  STL [R1+0x79c], R7 ;  /* 0x00079c0701007387 */ /* 0x0001e80000100800 */
[----:B------:R1:W-:Y:S04]  /*10c40*/  STL [R1+0x448], R6 ;  /* 0x0004480601007387 */ /* 0x0003e80000100800 */
[----:B------:R2:W-:Y:S01]  /*10c50*/  STL [R1+0x594], R8 ;  /* 0x0005940801007387 */ /* 0x0005e20000100800 */
[----:B0-----:R-:W-:Y:S02]  /*10c60*/  LEA.HI.X.SX32 R7, R25, c[0x0][0x16c], 0x1, P0 ;  /* 0x00005b0019077a11 */ /* 0x001fe400000f0eff */
[----:B-1----:R-:W-:-:S03]  /*10c70*/  LEA.HI.X.SX32 R6, R26, c[0x0][0x16c], 0x1, P1 ;  /* 0x00005b001a067a11 */ /* 0x002fc600008f0eff */
[----:B------:R0:W-:Y:S01]  /*10c80*/  STL [R1+0x6e8], R7 ;  /* 0x0006e80701007387 */ /* 0x0001e20000100800 */
[----:B--2---:R-:W-:-:S03]  /*10c90*/  LEA.HI.X.SX32 R8, R27, c[0x0][0x16c], 0x1, P2 ;  /* 0x00005b001b087a11 */ /* 0x004fc600010f0eff */
[----:B------:R1:W-:Y:S04]  /*10ca0*/  STL [R1+0x44c], R6 ;  /* 0x00044c0601007387 */ /* 0x0003e80000100800 */
[----:B------:R2:W-:Y:S01]  /*10cb0*/  STL [R1+0x59c], R8 ;  /* 0x00059c0801007387 */ /* 0x0005e20000100800 */
[----:B0-----:R-:W-:Y:S02]  /*10cc0*/  LEA.HI.X.SX32 R7, R28, c[0x0][0x16c], 0x1, P3 ;  /* 0x00005b001c077a11 */ /* 0x001fe400018f0eff */
[----:B-1----:R-:W-:Y:S02]  /*10cd0*/  LEA.HI.X.SX32 R6, R3, c[0x0][0x16c], 0x1, P4 ;  /* 0x00005b0003067a11 */ /* 0x002fe400020f0eff */
[----:B------:R-:W2:Y:S04]  /*10ce0*/  LDL.LU R3, [R1+0xabc] ;  /* 0x000abc0001037983 */ /* 0x000ea80000300800 */
[----:B------:R-:W-:Y:S04]  /*10cf0*/  STL [R1+0x6f0], R7 ;  /* 0x0006f00701007387 */ /* 0x000fe80000100800 */
[----:B------:R-:W-:Y:S04]  /*10d00*/  STL [R1+0xbc], RZ ;  /* 0x0000bcff01007387 */ /* 0x000fe80000100800 */
[----:B------:R0:W-:Y:S04]  /*10d10*/  STL [R1+0x6f4], R6 ;  /* 0x0006f40601007387 */ /* 0x0001e80000100800 */
[----:B------:R-:W-:Y:S04]  /*10d20*/  STL [R1+0xe0], RZ ;  /* 0x0000e0ff01007387 */ /* 0x000fe80000100800 */
[----:B------:R-:W-:Y:S04]  /*10d30*/  STL [R1+0xe4], RZ ;  /* 0x0000e4ff01007387 */ /* 0x000fe80000100800 */
[----:B------:R-:W-:Y:S04]  /*10d40*/  STL [R1+0xe8], RZ ;  /* 0x0000e8ff01007387 */ /* 0x000fe80000100800 */
[----:B------:R-:W-:Y:S04]  /*10d50*/  STL [R1+0xec], RZ ;  /* 0x0000ecff01007387 */ /* 0x000fe80000100800 */
[----:B------:R-:W3:Y:S04]  /*10d60*/  LDL R29, [R1+0x388] ;  /* 0x00038800011d7983 */ /* 0x000ee80000100800 */
        /* <DEDUP_REMOVED lines=24> */
[----:B--2---:R-:W-:-:S02]  /*10ef0*/  LOP3.LUT R8, R3, 0x20, RZ, 0x3c, !PT ;  /* 0x0000002003087812 */ /* 0x004fc400078e3cff */
[C---:B------:R-:W-:Y:S02]  /*10f00*/  LOP3.LUT R8, R0.reuse, 0x20, RZ, 0x3c, !PT ;  /* 0x0000002000087812 */ /* 0x040fe400078e3cff */
[C---:B0-----:R-:W-:Y:S02]  /*10f10*/  LOP3.LUT R6, R3.reuse, 0x40, RZ, 0x3c, !PT ;  /* 0x0000004003067812 */ /* 0x041fe400078e3cff */
[C---:B------:R-:W-:Y:S01]  /*10f20*/  LOP3.LUT R6, R0.reuse, 0x40, RZ, 0x3c, !PT ;  /* 0x0000004000067812 */ /* 0x040fe200078e3cff */
[----:B------:R-:W-:Y:S01]  /*10f30*/  STL [R1+0x3a0], R8 ;  /* 0x0003a00801007387 */ /* 0x000fe20000100800 */
[----:B------:R-:W-:Y:S02]  /*10f40*/  LOP3.LUT R7, R3, 0x60, RZ, 0x3c, !PT ;  /* 0x0000006003077812 */ /* 0x000fe400078e3cff */
[----:B------:R-:W-:Y:S02]  /*10f50*/  LOP3.LUT R7, R0, 0x60, RZ, 0x3c, !PT ;  /* 0x0000006000077812 */ /* 0x000fe400078e3cff */
[----:B------:R0:W5:Y:S04]  /*10f60*/  LDL.LU R0, [R1+0xab8] ;  /* 0x000ab80001007983 */ /* 0x0001680000300800 */
[----:B------:R3:W-:Y:S02]  /*10f70*/  STL [R1+0x39c], R6 ;  /* 0x00039c0601007387 */ /* 0x0007e40000100800 */
[----:B---3--:R-:W-:-:S05]  /*10f80*/  LOP3.LUT R6, R29, 0x40, RZ, 0x3c, !PT ;  /* 0x000000401d067812 */ /* 0x008fca00078e3cff */
[----:B------:R0:W-:Y:S04]  /*10f90*/  STL [R1+0x384], R6 ;  /* 0x0003840601007387 */ /* 0x0001e80000100800 */
[----:B------:R0:W-:Y:S02]  /*10fa0*/  STL [R1+0x398], R7 ;  /* 0x0003980701007387 */ /* 0x0001e40000100800 */
.L_x_3:
[----:B------:R-:W1:Y:S01]  /*10fb0*/  S2R R15, SR_TID.X ;  /* 0x00000000000f7919 */ /* 0x000e620000002100 */
[----:B------:R-:W-:Y:S01]  /*10fc0*/  IMAD.MOV.U32 R29, RZ, RZ, R5 ;  /* 0x000000ffff1d7224 */ /* 0x000fe200078e0005 */
[----:B------:R-:W-:Y:S01]  /*10fd0*/  PRMT R13, RZ, 0x7610, R13 ;  /* 0x00007610ff0d7816 */ /* 0x000fe2000000000d */
[----:B------:R-:W-:Y:S01]  /*10fe0*/  IMAD.MOV.U32 R28, RZ, RZ, R4 ;  /* 0x000000ffff1c7224 */ /* 0x000fe200078e0004 */
[----:B------:R-:W2:Y:S04]  /*10ff0*/  S2R R9, SR_TID.X ;  /* 0x0000000000097919 */ /* 0x000ea80000002100 */
[----:B------:R-:W3:Y:S04]  /*11000*/  S2R R5, SR_TID.X ;  /* 0x0000000000057919 */ /* 0x000ee80000002100 */
[----:B------:R4:W-:Y:S01]  /*11010*/  STL [R1+0x1620], R6 ;  /* 0x0016200601007387 */ /* 0x0009e20000100800 */
[----:B-----5:R-:W-:-:S02]  /*11020*/  PRMT R20, RZ, 0x7610, R20 ;  /* 0x00007610ff147816 */ /* 0x020fc40000000014 */
[----:B------:R-:W-:Y:S01]  /*11030*/  PRMT R11, RZ, 0x7610, R11 ;  /* 0x00007610ff0b7816 */ /* 0x000fe2000000000b */
[----:B------:R0:W-:Y:S04]  /*11040*/  STL [R1+0x161c], R23 ;  /* 0x00161c1701007387 */ /* 0x0001e80000100800 */
[----:B------:R-:W-:Y:S01]  /*11050*/  STL [R1+0x160c], R24 ;  /* 0x00160c1801007387 */ /* 0x000fe20000100800 */
[----:B-1----:R-:W-:-:S03]  /*11060*/  SHF.R.U32.HI R14, RZ, 0x6, R15 ;  /* 0x00000006ff0e7819 */ /* 0x002fc6000001160f */
[----:B------:R-:W-:Y:S01]  /*11070*/  STL [R1+0x1610], R24 ;  /* 0x0016101801007387 */ /* 0x000fe20000100800 */
[----:B--2---:R-:W-:-:S03]  /*11080*/  SHF.R.U32.HI R10, RZ, 0x6, R9 ;  /* 0x00000006ff0a7819 */ /* 0x004fc60000011609 */
[----:B------:R-:W-:Y:S01]  /*11090*/  STL [R1+0x1614], R24 ;  /* 0x0016141801007387 */ /* 0x000fe20000100800 */
[----:B------:R-:W-:Y:S02]  /*110a0*/  SGXT.U32 R14, R14, 0x1 ;  /* 0x000000010e0e781a */ /* 0x000fe40000000000 */
[----:B---3--:R-:W-:Y:S01]  /*110b0*/  SHF.R.U32.HI R5, RZ, 0x6, R5 ;  /* 0x00000006ff057819 */ /* 0x008fe20000011605 */
[----:B------:R-:W-:Y:S01]  /*110c0*/  STL [R1+0x1618], R24 ;  /* 0x0016181801007387 */ /* 0x000fe20000100800 */
[----:B------:R-:W-:Y:S02]  /*110d0*/  SGXT.U32 R10, R10, 0x1 ;  /* 0x000000010a0a781a */ /* 0x000fe40000000000 */
[----:B------:R-:W-:Y:S01]  /*110e0*/  SGXT.U32 R5, R5, 0x1 ;  /* 0x000000010505781a */ /* 0x000fe20000000000 */
[----:B------:R-:W-:Y:S01]  /*110f0*/  STL [R1+0x1608], R12 ;  /* 0x0016080c01007387 */ /* 0x000fe20000100800 */
[----:B------:R-:W-:Y:S01]  /*11100*/  ISETP.GE.AND P0, PT, R14, UR4, PT ;  /* 0x000000040e007c0c */ /* 0x000fe2000bf06270 */
[----:B------:R-:W-:Y:S01]  /*11110*/  IMAD R10, R10, c[0x0][0x188], RZ ;  /* 0x000062000a0a7a24 */ /* 0x000fe200078e02ff */
[----:B------:R-:W-:Y:S01]  /*11120*/  LOP3.LUT R5, R5, 0x2, RZ, 0xfc, !PT ;  /* 0x0000000205057812 */ /* 0x000fe200078efcff */
[----:B------:R-:W-:Y:S01]  /*11130*/  STL [R1+0x1604], R22 ;  /* 0x0016041601007387 */ /* 0x000fe20000100800 */
[----:B------:R-:W-:-:S02]  /*11140*/  SHF.R.U32.HI R9, RZ, 0x6, R9 ;  /* 0x00000006ff097819 */ /* 0x000fc40000011609 */
[----:B------:R-:W-:Y:S01]  /*11150*/  ISETP.GE.AND P1, PT, R5, UR4, PT ;  /* 0x0000000405007c0c */ /* 0x000fe2000bf26270 */
[----:B------:R-:W-:Y:S01]  /*11160*/  IMAD.WIDE R4, R10, 0x2, R28 ;  /* 0x000000020a047825 */ /* 0x000fe200078e021c */
[----:B------:R-:W-:Y:S01]  /*11170*/  SGXT.U32 R9, R9, 0x1 ;  /* 0x000000010909781a */ /* 0x000fe20000000000 */
[----:B------:R-:W-:Y:S04]  /*11180*/  STL [R1+0x1600], R21 ;  /* 0x0016001501007387 */ /* 0x000fe80000100800 */
[----:B------:R1:W2:Y:S04]  /*11190*/  @!P0 LDG.E.U16 R13, [R4.64] ;  /* 0x00000006040d8981 */ /* 0x0002a8000c1e1500 */
[----:B------:R-:W3:Y:S04]  /*111a0*/  S2R R10, SR_TID.X ;  /* 0x00000000000a7919 */ /* 0x000ee80000002100 */
[----:B-----5:R-:W-:Y:S01]  /*111b0*/  STL [R1+0x15fc], R2 ;  /* 0x0015fc0201007387 */ /* 0x020fe20000100800 */
[----:B-1----:R-:W-:-:S02]  /*111c0*/  LOP3.LUT R5, R9, 0x4, RZ, 0xfc, !PT ;  /* 0x0000000409057812 */ /* 0x002fc400078efcff */
[----:B------:R-:W-:Y:S01]  /*111d0*/  LOP3.LUT R9, R9, 0x2, RZ, 0xfc, !PT ;  /* 0x0000000209097812 */ /* 0x000fe200078efcff */
[----:B------:R-:W-:Y:S01]  /*111e0*/  STL [R1+0x15f8], R0 ;  /* 0x0015f80001007387 */ /* 0x000fe20000100800 */
[----:B------:R-:W-:-:S03]  /*111f0*/  ISETP.GE.AND P0, PT, R5, UR4, PT ;  /* 0x0000000405007c0c */ /* 0x000fc6000bf06270 */
[----:B------:R-:W-:Y:S01]  /*11200*/  IMAD R9, R9, c[0x0][0x188], RZ ;  /* 0x0000620009097a24 */ /* 0x000fe200078e02ff */
[----:B------:R-:W-:Y:S03]  /*11210*/  STL [R1+0x15ec], R3 ;  /* 0x0015ec0301007387 */ /* 0x000fe60000100800 */
[----:B------:R-:W-:Y:S01]  /*11220*/  IMAD.WIDE R4, R9, 0x2, R28 ;  /* 0x0000000209047825 */ /* 0x000fe200078e021c */
[----:B------:R-:W-:Y:S04]  /*11230*/  STL [R1+0x15f0], R3 ;  /* 0x0015f00301007387 */ /* 0x000fe80000100800 */
[----:B------:R1:W2:Y:S01]  /*11240*/  @!P1 LDG.E.U16 R20, [R4.64] ;  /* 0x0000000604149981 */ /* 0x0002a2000c1e1500 */
[----:B---3--:R-:W-:-:S03]  /*11250*/  SHF.R.U32.HI R9, RZ, 0x6, R10 ;  /* 0x00000006ff097819 */ /* 0x008fc6000001160a */
[----:B------:R-:W-:Y:S04]  /*11260*/  STL [R1+0x15f4], R3 ;  /* 0x0015f40301007387 */ /* 0x000fe80000100800 */
[----:B-1----:R-:W1:Y:S01]  /*11270*/  S2R R5, SR_TID.X ;  /* 0x0000000000057919 */ /* 0x002e620000002100 */
[----:B------:R-:W-:Y:S02]  /*11280*/  SGXT.U32 R9, R9, 0x1 ;  /* 0x000000010909781a */ /* 0x000fe40000000000 */
[----:B------:R-:W-:Y:S01]  /*11290*/  SHF.R.U32.HI R10, RZ, 0x6, R10 ;  /* 0x00000006ff0a7819 */ /* 0x000fe2000001160a */
[----:B------:R-:W-:Y:S01]  /*112a0*/  STL [R1+0x15e8], R27 ;  /* 0x0015e81b01007387 */ /* 0x000fe20000100800 */
[----:B-1----:R-:W-:-:S03]  /*112b0*/  SHF.R.U32.HI R5, RZ, 0x6, R5 ;  /* 0x00000006ff057819 */ /* 0x002fc60000011605 */
[----:B------:R-:W-:Y:S01]  /*112c0*/  STL [R1+0x15e4], R26 ;  /* 0x0015e41a01007387 */ /* 0x000fe20000100800 */
[----:B------:R-:W-:-:S03]  /*112d0*/  SGXT.U32 R5, R5, 0x1 ;  /* 0x000000010505781a */ /* 0x000fc60000000000 */
[----:B------:R-:W-:Y:S01]  /*112e0*/  STL [R1+0x15e0], R25 ;  /* 0x0015e01901007387 */ /* 0x000fe20000100800 */
[----:B------:R-:W-:-:S04]  /*112f0*/  LOP3.LUT R5, R5, 0x6, RZ, 0xfc, !PT ;  /* 0x0000000605057812 */ /* 0x000fc800078efcff */
[----:B------:R-:W-:Y:S02]  /*11300*/  ISETP.GE.AND P1, PT, R5, UR4, PT ;  /* 0x0000000405007c0c */ /* 0x000fe4000bf26270 */
[----:B------:R-:W-:-:S05]  /*11310*/  LOP3.LUT R5, R9, 0x4, RZ, 0xfc, !PT ;  /* 0x0000000409057812 */ /* 0x000fca00078efcff */
[----:B------:R-:W-:-:S04]  /*11320*/  IMAD R5, R5, c[0x0][0x188], RZ ;  /* 0x0000620005057a24 */ /* 0x000fc800078e02ff */
[----:B------:R-:W-:-:S05]  /*11330*/  IMAD.WIDE R4, R5, 0x2, R28 ;  /* 0x0000000205047825 */ /* 0x000fca00078e021c */
[----:B------:R-:W3:Y:S04]  /*11340*/  @!P0 LDG.E.U16 R11, [R4.64] ;  /* 0x00000006040b8981 */ /* 0x000ee8000c1e1500 */
[----:B------:R-:W1:Y:S01]  /*11350*/  S2R R9, SR_TID.X ;  /* 0x0000000000097919 */ /* 0x000e620000002100 */
[----:B------:R-:W-:-:S04]  /*11360*/  SGXT.U32 R10, R10, 0x1 ;  /* 0x000000010a0a781a */ /* 0x000fc80000000000 */
[----:B------:R-:W-:-:S04]  /*11370*/  LOP3.LUT R10, R10, 0x8, RZ, 0xfc, !PT ;  /* 0x000000080a0a7812 */ /* 0x000fc800078efcff */
[----:B------:R-:W-:Y:S02]  /*11380*/  ISETP.GE.AND P0, PT, R10, UR4, PT ;  /* 0x000000040a007c0c */ /* 0x000fe4000bf06270 */
[----:B------:R-:W1:Y:S01]  /*11390*/  S2R R10, SR_TID.X ;  /* 0x00000000000a7919 */ /* 0x000e620000002100 */
[----:B0---4-:R-:W-:Y:S02]  /*113a0*/  PRMT R6, RZ, 0x7610, R6 ;  /* 0x00007610ff067816 */ /* 0x011fe40000000006 */
[----:B------:R-:W-:Y:S02]  /*113b0*/  PRMT R16, RZ, 0x7610, R16 ;  /* 0x00007610ff107816 */ /* 0x000fe40000000010 */
[----:B------:R-:W-:Y:S02]  /*113c0*/  PRMT R19, RZ, 0x7610, R19 ;  /* 0x00007610ff137816 */ /* 0x000fe40000000013 */
[----:B------:R-:W-:Y:S02]  /*113d0*/  PRMT R17, RZ, 0x7610, R17 ;  /* 0x00007610ff117816 */ /* 0x000fe40000000011 */
[----:B------:R-:W-:Y:S01]  /*113e0*/  PRMT R23, RZ, 0x7610, R23 ;  /* 0x00007610ff177816 */ /* 0x000fe20000000017 */
[----:B---3--:R1:W-:Y:S02]  /*113f0*/  STL [R1+0x20], R11 ;  /* 0x0000200b01007387 */ /* 0x0083e40000100800 */
[----:B-1----:R-:W-:-:S04]  /*11400*/  SHF.R.U32.HI R11, RZ, 0x6, R9 ;  /* 0x00000006ff0b7819 */ /* 0x002fc80000011609 */
[----:B------:R-:W-:-:S04]  /*11410*/  SGXT.U32 R11, R11, 0x1 ;  /* 0x000000010b0b781a */ /* 0x000fc80000000000 */
[----:B------:R-:W-:Y:S02]  /*11420*/  LOP3.LUT R5, R11, 0x6, RZ, 0xfc, !PT ;  /* 0x000000060b057812 */ /* 0x000fe400078efcff */
[----:B------:R-:W-:-:S03]  /*11430*/  SHF.R.U32.HI R9, RZ, 0x6, R9 ;  /* 0x00000006ff097819 */ /* 0x000fc60000011609 */
[----:B------:R-:W-:Y:S01]  /*11440*/  IMAD R5, R5, c[0x0][0x188], RZ ;  /* 0x0000620005057a24 */ /* 0x000fe200078e02ff */
[----:B------:R-:W-:-:S03]  /*11450*/  LOP3.LUT R11, R11, 0xa, RZ, 0xfc, !PT ;  /* 0x0000000a0b0b7812 */ /* 0x000fc600078efcff */
[----:B------:R-:W-:Y:S01]  /*11460*/  IMAD.WIDE R4, R5, 0x2, R28 ;  /* 0x0000000205047825 */ /* 0x000fe200078e021c */
[----:B------:R-:W-:-:S04]  /*11470*/  SGXT.U32 R9, R9, 0x1 ;  /* 0x000000010909781a */ /* 0x000fc80000000000 */
[----:B------:R0:W3:Y:S01]  /*11480*/  @!P1 LDG.E.U16 R6, [R4.64] ;  /* 0x0000000604069981 */ /* 0x0000e2000c1e1500 */
[----:B------:R-:W-:Y:S02]  /*11490*/  ISETP.GE.AND P1, PT, R11, UR4, PT ;  /* 0x000000040b007c0c */ /* 0x000fe4000bf26270 */
[----:B------:R-:W-:Y:S02]  /*114a0*/  LOP3.LUT R11, R9, 0x8, RZ, 0xfc, !PT ;  /* 0x00000008090b7812 */ /* 0x000fe400078efcff */
[----:B------:R-:W-:-:S03]  /*114b0*/  SHF.R.U32.HI R9, RZ, 0x6, R10 ;  /* 0x00000006ff097819 */ /* 0x000fc6000001160a */
[----:B------:R-:W-:Y:S01]  /*114c0*/  IMAD R11, R11, c[0x0][0x188], RZ ;  /* 0x000062000b0b7a24 */ /* 0x000fe200078e02ff */
[----:B------:R-:W-:Y:S02]  /*114d0*/  SGXT.U32 R9, R9, 0x1 ;  /* 0x000000010909781a */ /* 0x000fe40000000000 */
[----:B------:R-:W-:Y:S01]  /*114e0*/  SHF.R.U32.HI R10, RZ, 0x6, R10 ;  /* 0x00000006ff0a7819 */ /* 0x000fe2000001160a */
[----:B0-----:R-:W-:Y:S01]  /*114f0*/  IMAD.WIDE R4, R11, 0x2, R28 ;  /* 0x000000020b047825 */ /* 0x001fe200078e021c */
[----:B------:R-:W-:Y:S02]  /*11500*/  LOP3.LUT R11, R9, 0x10, RZ, 0xfc, !PT ;  /* 0x00000010090b7812 */ /* 0x000fe400078efcff */
[----:B------:R-:W0:Y:S01]  /*11510*/  S2R R9, SR_TID.X ;  /* 0x0000000000097919 */ /* 0x000e220000002100 */
[----:B------:R-:W-:-:S03]  /*11520*/  SGXT.U32 R10, R10, 0x1 ;  /* 0x000000010a0a781a */ /* 0x000fc60000000000 */
[----:B------:R1:W4:Y:S01]  /*11530*/  @!P0 LDG.E.U16 R16, [R4.64] ;  /* 0x0000000604108981 */ /* 0x000322000c1e1500 */
[----:B------:R-:W-:-:S05]  /*11540*/  LOP3.LUT R10, R10, 0xa, RZ, 0xfc, !PT ;  /* 0x0000000a0a0a7812 */ /* 0x000fca00078efcff */
[----:B------:R-:W-:-:S04]  /*11550*/  IMAD R10, R10, c[0x0][0x188], RZ ;  /* 0x000062000a0a7a24 */ /* 0x000fc800078e02ff */
[----:B-1----:R-:W-:Y:S02]  /*11560*/  IMAD.WIDE R4, R10, 0x2, R28 ;  /* 0x000000020a047825 */ /* 0x002fe400078e021c */
[----:B------:R-:W1:Y:S01]  /*11570*/  S2R R10, SR_TID.X ;  /* 0x00000000000a7919 */ /* 0x000e620000002100 */
[----:B------:R-:W-:-:S03]  /*11580*/  ISETP.GE.AND P2, PT, R11, UR4, PT ;  /* 0x000000040b007c0c */ /* 0x000fc6000bf46270 */
[----:B------:R1:W2:Y:S01]  /*11590*/  @!P1 LDG.E.U16 R19, [R4.64] ;  /* 0x0000000604139981 */ /* 0x0002a2000c1e1500 */
[----:B0-----:R-:W-:-:S04]  /*115a0*/  SHF.R.U32.HI R9, RZ, 0x6, R9 ;  /* 0x00000006ff097819 */ /* 0x001fc80000011609 */
[----:B------:R-:W-:-:S04]  /*115b0*/  SGXT.U32 R9, R9, 0x1 ;  /* 0x000000010909781a */ /* 0x000fc80000000000 */
[C---:B------:R-:W-:Y:S02]  /*115c0*/  LOP3.LUT R11, R9.reuse, 0xc, RZ, 0xfc, !PT ;  /* 0x0000000c090b7812 */ /* 0x040fe400078efcff */
[----:B------:R-:W-:Y:S02]  /*115d0*/  LOP3.LUT R9, R9, 0x10, RZ, 0xfc, !PT ;  /* 0x0000001009097812 */ /* 0x000fe400078efcff */
[----:B------:R-:W-:-:S03]  /*115e0*/  ISETP.GE.AND P0, PT, R11, UR4, PT ;  /* 0x000000040b007c0c */ /* 0x000fc6000bf06270 */
[----:B------:R-:W-:Y:S01]  /*115f0*/  IMAD R9, R9, c[0x0][0x188], RZ ;  /* 0x0000620009097a24 */ /* 0x000fe200078e02ff */
[----:B-1----:R-:W-:-:S03]  /*11600*/  SHF.R.U32.HI R11, RZ, 0x6, R10 ;  /* 0x00000006ff0b7819 */ /* 0x002fc6000001160a */
[----:B------:R-:W-:Y:S01]  /*11610*/  IMAD.WIDE R4, R9, 0x2, R28 ;  /* 0x0000000209047825 */ /* 0x000fe200078e021c */
[----:B------:R-:W-:-:S04]  /*11620*/  SGXT.U32 R11, R11, 0x1 ;  /* 0x000000010b0b781a */ /* 0x000fc80000000000 */
[----:B------:R0:W2:Y:S02]  /*11630*/  @!P2 LDG.E.U16 R17, [R4.64] ;  /* 0x000000060411a981 */ /* 0x0000a4000c1e1500 */
[C---:B0-----:R-:W-:Y:S02]  /*11640*/  LOP3.LUT R5, R11.reuse, 0x18, RZ, 0xfc, !PT ;  /* 0x000000180b057812 */ /* 0x041fe400078efcff */
[----:B------:R-:W-:Y:S02]  /*11650*/  LOP3.LUT R11, R11, 0xc, RZ, 0xfc, !PT ;  /* 0x0000000c0b0b7812 */ /* 0x000fe400078efcff */
[----:B------:R-:W-:-:S03]  /*11660*/  ISETP.GE.AND P1, PT, R5, UR4, PT ;  /* 0x0000000405007c0c */ /* 0x000fc6000bf26270 */
[----:B------:R-:W-:-:S04]  /*11670*/  IMAD R11, R11, c[0x0][0x188], RZ ;  /* 0x000062000b0b7a24 */ /* 0x000fc800078e02ff */
[----:B------:R-:W-:-:S05]  /*11680*/  IMAD.WIDE R4, R11, 0x2, R28 ;  /* 0x000000020b047825 */ /* 0x000fca00078e021c */
[----:B------:R0:W2:Y:S04]  /*11690*/  @!P0 LDG.E.U16 R23, [R4.64] ;  /* 0x0000000604178981 */ /* 0x0000a8000c1e1500 */
[----:B------:R-:W1:Y:S01]  /*116a0*/  S2R R9, SR_TID.X ;  /* 0x0000000000097919 */ /* 0x000e620000002100 */
[----:B------:R-:W-:-:S04]  /*116b0*/  SHF.R.U32.HI R10, RZ, 0x6, R10 ;  /* 0x00000006ff0a7819 */ /* 0x000fc8000001160a */
[----:B------:R-:W-:-:S04]  /*116c0*/  SGXT.U32 R10, R10, 0x1 ;  /* 0x000000010a0a781a */ /* 0x000fc80000000000 */
[----:B------:R-:W-:-:S04]  /*116d0*/  LOP3.LUT R11, R10, 0x20, RZ, 0xfc, !PT ;  /* 0x000000200a0b7812 */ /* 0x000fc800078efcff */
[----:B------:R-:W-:Y:S02]  /*116e0*/  ISETP.GE.AND P2, PT, R11, UR4, PT ;  /* 0x000000040b007c0c */ /* 0x000fe4000bf46270 */
[----:B-1----:R-:W-:-:S04]  /*116f0*/  SHF.R.U32.HI R10, RZ, 0x6, R9 ;  /* 0x00000006ff0a7819 */ /* 0x002fc80000011609 */
[----:B------:R-:W-:-:S04]  /*11700*/  SGXT.U32 R10, R10, 0x1 ;  /* 0x000000010a0a781a */ /* 0x000fc80000000000 */
[----:B------:R-:W-:Y:S02]  /*11710*/  LOP3.LUT R11, R10, 0x18, RZ, 0xfc, !PT ;  /* 0x000000180a0b7812 */ /* 0x000fe400078efcff */
[----:B------:R-:W1:Y:S03]  /*11720*/  S2R R10, SR_TID.X ;  /* 0x00000000000a7919 */ /* 0x000e660000002100 */
[----:B------:R-:W-:Y:S01]  /*11730*/  IMAD R11, R11, c[0x0][0x188], RZ ;  /* 0x000062000b0b7a24 */ /* 0x000fe200078e02ff */
[----:B------:R-:W-:-:S03]  /*11740*/  PRMT R18, RZ, 0x7610, R18 ;  /* 0x00007610ff127816 */ /* 0x000fc60000000012 */
[----:B0-----:R-:W-:Y:S01]  /*11750*/  IMAD.WIDE R4, R11, 0x2, R28 ;  /* 0x000000020b047825 */ /* 0x001fe200078e021c */
[----:B------:R-:W-:-:S04]  /*11760*/  SHF.R.U32.HI R9, RZ, 0x6, R9 ;  /* 0x00000006ff097819 */ /* 0x000fc80000011609 */
[----:B------:R-:W-:Y:S01]  /*11770*/  SGXT.U32 R9, R9, 0x1 ;  /* 0x000000010909781a */ /* 0x000fe20000000000 */
[----:B------:R0:W4:Y:S01]  /*11780*/  @!P1 LDG.E.U16 R18, [R4.64] ;  /* 0x0000000604129981 */ /* 0x000122000c1e1500 */
[--C-:B-1----:R-:W-:Y:S02]  /*11790*/  SHF.R.U32.HI R11, RZ, 0x6, R10.reuse ;  /* 0x00000006ff0b7819 */ /* 0x102fe4000001160a */
[----:B------:R-:W-:Y:S02]  /*117a0*/  SHF.R.U32.HI R10, RZ, 0x6, R10 ;  /* 0x00000006ff0a7819 */ /* 0x000fe4000001160a */
[----:B------:R-:W-:Y:S02]  /*117b0*/  SGXT.U32 R11, R11, 0x1 ;  /* 0x000000010b0b781a */ /* 0x000fe40000000000 */
[----:B------:R-:W-:Y:S02]  /*117c0*/  SGXT.U32 R10, R10, 0x1 ;  /* 0x000000010a0a781a */ /* 0x000fe40000000000 */
[----:B0-----:R-:W-:-:S02]  /*117d0*/  LOP3.LUT R5, R11, 0x20, RZ, 0xfc, !PT ;  /* 0x000000200b057812 */ /* 0x001fc400078efcff */
[----:B------:R-:W-:Y:S02]  /*117e0*/  LOP3.LUT R11, R11, 0x28, RZ, 0xfc, !PT ;  /* 0x000000280b0b7812 */ /* 0x000fe400078efcff */
[----:B------:R-:W-:Y:S01]  /*117f0*/  LOP3.LUT R9, R9, 0xe, RZ, 0xfc, !PT ;  /* 0x0000000e09097812 */ /* 0x000fe200078efcff */
[----:B------:R-:W-:Y:S01]  /*11800*/  IMAD R5, R5, c[0x0][0x188], RZ ;  /* 0x0000620005057a24 */ /* 0x000fe200078e02ff */
[----:B------:R-:W-:Y:S02]  /*11810*/  ISETP.GE.AND P1, PT, R11, UR4, PT ;  /* 0x000000040b007c0c */ /* 0x000fe4000bf26270 */
[----:B------:R-:W-:Y:S02]  /*11820*/  LOP3.LUT R11, R10, 0xe, RZ, 0xfc, !PT ;  /* 0x0000000e0a0b7812 */ /* 0x000fe400078efcff */
[----:B------:R-:W-:Y:S01]  /*11830*/  ISETP.GE.AND P0, PT, R9, UR4, PT ;  /* 0x0000000409007c0c */ /* 0x000fe2000bf06270 */
[----:B------:R-:W-:Y:S01]  /*11840*/  IMAD.WIDE R4, R5, 0x2, R28 ;  /* 0x0000000205047825 */ /* 0x000fe200078e021c */
[----:B------:R-:W-:-:S03]  /*11850*/  PRMT R7, RZ, 0x7610, R7 ;  /* 0x00007610ff077816 */ /* 0x000fc60000000007 */
[----:B------:R-:W-:Y:S01]  /*11860*/  IMAD R11, R11, c[0x0][0x188], RZ ;  /* 0x000062000b0b7a24 */ /* 0x000fe200078e02ff */
[----:B------:R-:W-:Y:S02]  /*11870*/  PRMT R8, RZ, 0x7610, R8 ;  /* 0x00007610ff087816 */ /* 0x000fe40000000008 */
[----:B------:R0:W4:Y:S02]  /*11880*/  @!P2 LDG.E.U16 R7, [R4.64] ;  /* 0x000000060407a981 */ /* 0x000124000c1e1500 */
[----:B0-----:R-:W-:-:S05]  /*11890*/  IMAD.WIDE R4, R11, 0x2, R28 ;  /* 0x000000020b047825 */ /* 0x001fca00078e021c */
[----:B------:R0:W4:Y:S04]  /*118a0*/  @!P0 LDG.E.U16 R8, [R4.64] ;  /* 0x0000000604088981 */ /* 0x000128000c1e1500 */
[----:B---3--:R1:W-:Y:S04]  /*118b0*/  STL [R1+0x58], R6 ;  /* 0x0000580601007387 */ /* 0x0083e80000100800 */
[----:B-1----:R-:W3:Y:S04]  /*118c0*/  LDL.LU R6, [R1+0x1620] ;  /* 0x0016200001067983 */ /* 0x002ee80000300800 */
[----:B--2---:R1:W-:Y:S04]  /*118d0*/  STL [R1+0x34], R23 ;  /* 0x0000341701007387 */ /* 0x0043e80000100800 */
[----:B-1----:R-:W2:Y:S04]  /*118e0*/  LDL.LU R23, [R1+0x161c] ;  /* 0x00161c0001177983 */ /* 0x002ea80000300800 */
[----:B------:R-:W1:Y:S04]  /*118f0*/  S2R R9, SR_TID.X ;  /* 0x0000000000097919 */ /* 0x000e680000002100 */
[----:B------:R-:W0:Y:S01]  /*11900*/  S2R R11, SR_TID.X ;  /* 0x00000000000b7919 */ /* 0x000e220000002100 */
[----:B-1----:R-:W-:-:S02]  /*11910*/  SHF.R.U32.HI R10, RZ, 0x6, R9 ;  /* 0x00000006ff0a7819 */ /* 0x002fc40000011609 */
[----:B------:R-:W-:-:S04]  /*11920*/  SHF.R.U32.HI R9, RZ, 0x6, R9 ;  /* 0x00000006ff097819 */ /* 0x000fc80000011609 */
[----:B------:R-:W-:-:S04]  /*11930*/  SGXT.U32 R9, R9, 0x1 ;  /* 0x000000010909781a */ /* 0x000fc80000000000 */
[----:B------:R-:W-:Y:S02]  /*11940*/  LOP3.LUT R9, R9, 0x28, RZ, 0xfc, !PT ;  /* 0x0000002809097812 */ /* 0x000fe400078efcff */
[----:B------:R-:W-:-:S03]  /*11950*/  SGXT.U32 R10, R10, 0x1 ;  /* 0x000000010a0a781a */ /* 0x000fc60000000000 */
[----:B------:R-:W-:Y:S01]  /*11960*/  IMAD R9, R9, c[0x0][0x188], RZ ;  /* 0x0000620009097a24 */ /* 0x000fe200078e02ff */
[----:B------:R-:W-:-:S03]  /*11970*/  LOP3.LUT R10, R10, 0x30, RZ, 0xfc, !PT ;  /* 0x000000300a0a7812 */ /* 0x000fc600078efcff */
[----:B0-----:R-:W-:Y:S01]  /*11980*/  IMAD.WIDE R4, R9, 0x2, R28 ;  /* 0x0000000209047825 */ /* 0x001fe200078e021c */
[----:B------:R-:W-:Y:S02]  /*11990*/  ISETP.GE.AND P2, PT, R10, UR4, PT ;  /* 0x000000040a007c0c */ /* 0x000fe4000bf46270 */
[----:B------:R-:W-:Y:S01]  /*119a0*/  SHF.R.U32.HI R10, RZ, 0x6, R11 ;  /* 0x00000006ff0a7819 */ /* 0x000fe2000001160b */
[----:B----4-:R0:W-:Y:S04]  /*119b0*/  STL [R1+0x5c], R8 ;  /* 0x00005c0801007387 */ /* 0x0101e80000100800 */
[----:B0-----:R-:W0:Y:S01]  /*119c0*/  S2R R8, SR_TID.X ;  /* 0x0000000000087919 */ /* 0x001e220000002100 */
[----:B------:R-:W-:Y:S02]  /*119d0*/  SGXT.U32 R10, R10, 0x1 ;  /* 0x000000010a0a781a */ /* 0x000fe40000000000 */
[----:B0-----:R-:W-:-:S04]  /*119e0*/  SHF.R.U32.HI R8, RZ, 0x6, R8 ;  /* 0x00000006ff087819 */ /* 0x001fc80000011608 */
[----:B------:R-:W-:-:S04]  /*119f0*/  SGXT.U32 R8, R8, 0x1 ;  /* 0x000000010808781a */ /* 0x000fc80000000000 */
[C---:B------:R-:W-:Y:S02]  /*11a00*/  LOP3.LUT R9, R8.reuse, 0x12, RZ, 0xfc, !PT ;  /* 0x0000001208097812 */ /* 0x040fe400078efcff */
[----:B------:R-:W-:Y:S02]  /*11a10*/  LOP3.LUT R8, R8, 0x30, RZ, 0xfc, !PT ;  /* 0x0000003008087812 */ /* 0x000fe400078efcff */
[----:B------:R-:W-:-:S03]  /*11a20*/  ISETP.GE.AND P0, PT, R9, UR4, PT ;  /* 0x0000000409007c0c */ /* 0x000fc6000bf06270 */
[----:B------:R-:W-:-:S04]  /*11a30*/  IMAD R8, R8, c[0x0][0x188], RZ ;  /* 0x0000620008087a24 */ /* 0x000fc800078e02ff */
[----:B------:R-:W-:Y:S01]  /*11a40*/  IMAD.WIDE R8, R8, 0x2, R28 ;  /* 0x0000000208087825 */ /* 0x000fe200078e021c */
[----:B------:R-:W-:-:S04]  /*11a50*/  SHF.R.U32.HI R11, RZ, 0x6, R11 ;  /* 0x00000006ff0b7819 */ /* 0x000fc8000001160b */
[----:B------:R-:W-:-:S04]  /*11a60*/  SGXT.U32 R11, R11, 0x1 ;  /* 0x000000010b0b781a */ /* 0x000fc80000000000 */
[----:B------:R-:W-:-:S05]  /*11a70*/  LOP3.LUT R11, R11, 0x12, RZ, 0xfc, !PT ;  /* 0x000000120b0b7812 */ /* 0x000fca00078efcff */
[----:B------:R-:W-:Y:S01]  /*11a80*/  IMAD R11, R11, c[0x0][0x188], RZ ;  /* 0x000062000b0b7a24 */ /* 0x000fe200078e02ff */
[----:B---3--:R-:W-:-:S06]  /*11a90*/  PRMT R6, RZ, 0x7610, R6 ;  /* 0x00007610ff067816 */ /* 0x008fcc0000000006 */
[----:B------:R0:W3:Y:S02]  /*11aa0*/  @!P1 LDG.E.U16 R6, [R4.64] ;  /* 0x0000000604069981 */ /* 0x0000e4000c1e1500 */
[----:B0-----:R-:W-:-:S06]  /*11ab0*/  PRMT R5, RZ, 0x7610, R5 ;  /* 0x00007610ff057816 */ /* 0x001fcc0000000005 */
[----:B------:R0:W4:Y:S02]  /*11ac0*/  @!P2 LDG.E.U16 R5, [R8.64] ;  /* 0x000000060805a981 */ /* 0x000124000c1e1500 */
[----:B0-----:R-:W-:Y:S02]  /*11ad0*/  LOP3.LUT R9, R10, 0x38, RZ, 0xfc, !PT ;  /* 0x000000380a097812 */ /* 0x001fe400078efcff */
[----:B------:R-:W0:Y:S02]  /*11ae0*/  S2R R10, SR_TID.X ;  /* 0x00000000000a7919 */ /* 0x000e240000002100 */
[----:B------:R-:W-:Y:S01]  /*11af0*/  ISETP.GE.AND P1, PT, R9, UR4, PT ;  /* 0x0000000409007c0c */ /* 0x000fe2000bf26270 */
[----:B------:R-:W-:Y:S01]  /*11b00*/  IMAD.WIDE R8, R11, 0x2, R28 ;  /* 0x000000020b087825 */ /* 0x000fe200078e021c */
[----:B------:R-:W-:Y:S02]  /*11b10*/  PRMT R4, RZ, 0x7610, R4 ;  /* 0x00007610ff047816 */ /* 0x000fe40000000004 */
[----:B0-----:R-:W-:-:S04]  /*11b20*/  SHF.R.U32.HI R10, RZ, 0x6, R10 ;  /* 0x00000006ff0a7819 */ /* 0x001fc8000001160a */
[----:B------:R-:W-:-:S04]  /*11b30*/  SGXT.U32 R10, R10, 0x1 ;  /* 0x000000010a0a781a */ /* 0x000fc80000000000 */
[----:B------:R-:W-:-:S05]  /*11b40*/  LOP3.LUT R11, R10, 0x38, RZ, 0xfc, !PT ;  /* 0x000000380a0b7812 */ /* 0x000fca00078efcff */
[----:B------:R-:W-:Y:S01]  /*11b50*/  IMAD R11, R11, c[0x0][0x188], RZ ;  /* 0x000062000b0b7a24 */ /* 0x000fe200078e02ff */
[----:B--2---:R-:W-:-:S06]  /*11b60*/  PRMT R23, RZ, 0x7610, R23 ;  /* 0x00007610ff177816 */ /* 0x004fcc0000000017 */
[----:B------:R0:W2:Y:S02]  /*11b70*/  @!P0 LDG.E.U16 R23, [R8.64] ;  /* 0x0000000608178981 */ /* 0x0000a4000c1e1500 */
[----:B0-----:R-:W-:-:S04]  /*11b80*/  LOP3.LUT R9, R10, 0x14, RZ, 0xfc, !PT ;  /* 0x000000140a097812 */ /* 0x001fc800078efcff */
[----:B------:R-:W-:Y:S01]  /*11b90*/  ISETP.GE.AND P0, PT, R9, UR4, PT ;  /* 0x0000000409007c0c */ /* 0x000fe2000bf06270 */
[----:B------:R-:W-:-:S05]  /*11ba0*/  IMAD.WIDE R8, R11, 0x2, R28 ;  /* 0x000000020b087825 */ /* 0x000fca00078e021c */
[----:B------:R0:W2:Y:S04]  /*11bb0*/  @!P1 LDG.E.U16 R4, [R8.64] ;  /* 0x0000000608049981 */ /* 0x0000a8000c1e1500 */
[----:B------:R-:W1:Y:S04]  /*11bc0*/  S2R R10, SR_TID.X ;  /* 0x00000000000a7919 */ /* 0x000e680000002100 */
[----:B0-----:R-:W0:Y:S01]  /*11bd0*/  S2R R9, SR_TID.X ;  /* 0x0000000000097919 */ /* 0x001e220000002100 */
[----:B------:R-:W-:Y:S02]  /*11be0*/  PRMT R24, RZ, 0x7610, R24 ;  /* 0x00007610ff187816 */ /* 0x000fe40000000018 */
[----:B-1----:R-:W-:-:S02]  /*11bf0*/  SHF.R.U32.HI R11, RZ, 0x6, R10 ;  /* 0x00000006ff0b7819 */ /* 0x002fc4000001160a */
[----:B0-----:R-:W-:-:S04]  /*11c00*/  SHF.R.U32.HI R9, RZ, 0x6, R9 ;  /* 0x00000006ff097819 */ /* 0x001fc80000011609 */
[----:B------:R-:W-:Y:S02]  /*11c10*/  SGXT.U32 R9, R9, 0x1 ;  /* 0x000000010909781a */ /* 0x000fe40000000000 */
[----:B------:R-:W-:Y:S02]  /*11c20*/  SGXT.U32 R11, R11, 0x1 ;  /* 0x000000010b0b781a */ /* 0x000fe40000000000 */
[----:B------:R-:W-:-:S04]  /*11c30*/  LOP3.LUT R9, R9, 0x16, RZ, 0xfc, !PT ;  /* 0x0000001609097812 */ /* 0x000fc800078efcff */
[----:B------:R-:W-:Y:S02]  /*11c40*/  ISETP.GE.AND P1, PT, R9, UR4, PT ;  /* 0x0000000409007c0c */ /* 0x000fe4000bf26270 */
[----:B------:R-:W-:-:S05]  /*11c50*/  LOP3.LUT R9, R11, 0x14, RZ, 0xfc, !PT ;  /* 0x000000140b097812 */ /* 0x000fca00078efcff */
[----:B------:R-:W-:-:S04]  /*11c60*/  IMAD R9, R9, c[0x0][0x188], RZ ;  /* 0x0000620009097a24 */ /* 0x000fc800078e02ff */
[----:B------:R-:W-:-:S05]  /*11c70*/  IMAD.WIDE R8, R9, 0x2, R28 ;  /* 0x0000000209087825 */ /* 0x000fca00078e021c */
[----:B------:R-:W2:Y:S01]  /*11c80*/  @!P0 LDG.E.U16 R24, [R8.64] ;  /* 0x0000000608188981 */ /* 0x000ea2000c1e1500 */
[----:B------:R-:W-:-:S04]  /*11c90*/  SHF.R.U32.HI R11, RZ, 0x6, R10 ;  /* 0x00000006ff0b7819 */ /* 0x000fc8000001160a */
[----:B------:R-:W-:Y:S01]  /*11ca0*/  SGXT.U32 R11, R11, 0x1 ;  /* 0x000000010b0b781a */ /* 0x000fe20000000000 */
[----:B--2---:R0:W-:Y:S04]  /*11cb0*/  STL [R1+0x30], R24 ;  /* 0x0000301801007387 */ /* 0x0041e80000100800 */
[----:B0-----:R-:W2:Y:S01]  /*11cc0*/  LDL.LU R24, [R1+0x1618] ;  /* 0x0016180001187983 */ /* 0x001ea20000300800 */
[C---:B------:R-:W-:Y:S02]  /*11cd0*/  LOP3.LUT R9, R11.reuse, 0x1a, RZ, 0xfc, !PT ;  /* 0x0000001a0b097812 */ /* 0x040fe400078efcff */
[----:B------:R-:W-:Y:S02]  /*11ce0*/  LOP3.LUT R11, R11, 0x16, RZ, 0xfc, !PT ;  /* 0x000000160b0b7812 */ /* 0x000fe400078efcff */
[----:B------:R-:W-:-:S03]  /*11cf0*/  ISETP.GE.AND P0, PT, R9, UR4, PT ;  /* 0x0000000409007c0c */ /* 0x000fc6000bf06270 */
[----:B------:R-:W-:-:S04]  /*11d00*/  IMAD R11, R11, c[0x0][0x188], RZ ;  /* 0x000062000b0b7a24 */ /* 0x000fc800078e02ff */
[----:B------:R-:W-:Y:S01]  /*11d10*/  IMAD.WIDE R8, R11, 0x2, R28 ;  /* 0x000000020b087825 */ /* 0x000fe200078e021c */
[----:B--2---:R-:W-:-:S06]  /*11d20*/  PRMT R24, RZ, 0x7610, R24 ;  /* 0x00007610ff187816 */ /* 0x004fcc0000000018 */
[----:B------:R0:W2:Y:S01]  /*11d30*/  @!P1 LDG.E.U16 R24, [R8.64] ;  /* 0x0000000608189981 */ /* 0x0000a2000c1e1500 */
[----:B------:R-:W-:-:S04]  /*11d40*/  SHF.R.U32.HI R10, RZ, 0x6, R10 ;  /* 0x00000006ff0a7819 */ /* 0x000fc8000001160a */
[----:B------:R-:W-:-:S04]  /*11d50*/  SGXT.U32 R10, R10, 0x1 ;  /* 0x000000010a0a781a */ /* 0x000fc80000000000 */
[C---:B------:R-:W-:Y:S02]  /*11d60*/  LOP3.LUT R11, R10.reuse, 0x1c, RZ, 0xfc, !PT ;  /* 0x0000001c0a0b7812 */ /* 0x040fe400078efcff */
[----:B------:R-:W-:Y:S02]  /*11d70*/  LOP3.LUT R10, R10, 0x1a, RZ, 0xfc, !PT ;  /* 0x0000001a0a0a7812 */ /* 0x000fe400078efcff */
[----:B------:R-:W-:-:S03]  /*11d80*/  ISETP.GE.AND P1, PT, R11, UR4, PT ;  /* 0x000000040b007c0c */ /* 0x000fc6000bf26270 */
[----:B------:R-:W-:Y:S01]  /*11d90*/  IMAD R10, R10, c[0x0][0x188], RZ ;  /* 0x000062000a0a7a24 */ /* 0x000fe200078e02ff */
[----:B0-----:R-:W-:-:S03]  /*11da0*/  PRMT R8, RZ, 0x7610, R8 ;  /* 0x00007610ff087816 */ /* 0x001fc60000000008 */
[----:B------:R-:W-:-:S05]  /*11db0*/  IMAD.WIDE R10, R10, 0x2, R28 ;  /* 0x000000020a0a7825 */ /* 0x000fca00078e021c */
[----:B------:R0:W3:Y:S04]  /*11dc0*/  @!P0 LDG.E.U16 R8, [R10.64] ;  /* 0x000000060a088981 */ /* 0x0000e8000c1e1500 */
[----:B0-----:R-:W0:Y:S04]  /*11dd0*/  S2R R11, SR_TID.X ;  /* 0x00000000000b7919 */ /* 0x001e280000002100 */
[----:B--2---:R1:W-:Y:S04]  /*11de0*/  STL [R1+0x4c], R24 ;  /* 0x00004c1801007387 */ /* 0x0043e80000100800 */
[----:B-1----:R-:W2:Y:S01]  /*11df0*/  LDL.LU R24, [R1+0x1614] ;  /* 0x0016140001187983 */ /* 0x002ea20000300800 */
[----:B0-----:R-:W-:-:S04]  /*11e00*/  SHF.R.U32.HI R11, RZ, 0x6, R11 ;  /* 0x00000006ff0b7819 */ /* 0x001fc8000001160b */
[----:B------:R-:W-:-:S04]  /*11e10*/  SGXT.U32 R11, R11, 0x1 ;  /* 0x000000010b0b781a */ /* 0x000fc80000000000 */
[C---:B------:R-:W-:Y:S02]  /*11e20*/  LOP3.LUT R10, R11.reuse, 0x1e, RZ, 0xfc, !PT ;  /* 0x0000001e0b0a7812 */ /* 0x040fe400078efcff */
[----:B------:R-:W-:Y:S02]  /*11e30*/  LOP3.LUT R11, R11, 0x1c, RZ, 0xfc, !PT ;  /* 0x0000001c0b0b7812 */ /* 0x000fe400078efcff */
[----:B------:R-:W-:-:S03]  /*11e40*/  ISETP.GE.AND P0, PT, R10, UR4, PT ;  /* 0x000000040a007c0c */ /* 0x000fc6000bf06270 */
[----:B------:R-:W-:-:S04]  /*11e50*/  IMAD R11, R11, c[0x0][0x188], RZ ;  /* 0x000062000b0b7a24 */ /* 0x000fc800078e02ff */
[----:B------:R-:W-:Y:S01]  /*11e60*/  IMAD.WIDE R10, R11, 0x2, R28 ;  /* 0x000000020b0a7825 */ /* 0x000fe200078e021c */
[----:B--2---:R-:W-:-:S06]  /*11e70*/  PRMT R24, RZ, 0x7610, R24 ;  /* 0x00007610ff187816 */ /* 0x004fcc0000000018 */
[----:B------:R0:W2:Y:S04]  /*11e80*/  @!P1 LDG.E.U16 R24, [R10.64] ;  /* 0x000000060a189981 */ /* 0x0000a8000c1e1500 */
        /* <DEDUP_REMOVED lines=10> */
[----:B------:R-:W-:Y:S02]  /*11f30*/  PRMT R9, RZ, 0x7610, R9 ;  /* 0x00007610ff097816 */ /* 0x000fe40000000009 */
[----:B------:R-:W-:Y:S02]  /*11f40*/  PRMT R12, RZ, 0x7610, R12 ;  /* 0x00007610ff0c7816 */ /* 0x000fe4000000000c */
[----:B--2---:R-:W-:-:S06]  /*11f50*/  PRMT R24, RZ, 0x7610, R24 ;  /* 0x00007610ff187816 */ /* 0x004fcc0000000018 */
[----:B------:R0:W2:Y:S04]  /*11f60*/  @!P0 LDG.E.U16 R24, [R10.64] ;  /* 0x000000060a188981 */ /* 0x0000a8000c1e1500 */
[----:B0-----:R-:W0:Y:S02]  /*11f70*/  S2R R11, SR_TID.X ;  /* 0x00000000000b7919 */ /* 0x001e240000002100 */
[----:B0-----:R-:W-:-:S04]  /*11f80*/  SHF.R.U32.HI R11, RZ, 0x6, R11 ;  /* 0x00000006ff0b7819 */ /* 0x001fc8000001160b */
[----:B------:R-:W-:-:S04]  /*11f90*/  SGXT.U32 R11, R11, 0x1 ;  /* 0x000000010b0b781a */ /* 0x000fc80000000000 */
[C---:B------:R-:W-:Y:S02]  /*11fa0*/  LOP3.LUT R10, R11.reuse, 0x24, RZ, 0xfc, !PT ;  /* 0x000000240b0a7812 */ /* 0x040fe400078efcff */
[----:B------:R-:W-:Y:S02]  /*11fb0*/  LOP3.LUT R11, R11, 0x22, RZ, 0xfc, !PT ;  /* 0x000000220b0b7812 */ /* 0x000fe400078efcff */
[----:B------:R-:W-:-:S03]  /*11fc0*/  ISETP.GE.AND P0, PT, R10, UR4, PT ;  /* 0x000000040a007c0c */ /* 0x000fc6000bf06270 */
[----:B------:R-:W-:-:S04]  /*11fd0*/  IMAD R11, R11, c[0x0][0x188], RZ ;  /* 0x000062000b0b7a24 */ /* 0x000fc800078e02ff */
[----:B------:R-:W-:-:S05]  /*11fe0*/  IMAD.WIDE R10, R11, 0x2, R28 ;  /* 0x000000020b0a7825 */ /* 0x000fca00078e021c */
[----:B------:R0:W3:Y:S02]  /*11ff0*/  @!P1 LDG.E.U16 R9, [R10.64] ;  /* 0x000000060a099981 */ /* 0x0000e4000c1e1500 */
[----:B0-----:R-:W-:-:S04]  /*12000*/  SHF.R.U32.HI R11, RZ, 0x6, R15 ;  /* 0x00000006ff0b7819 */ /* 0x001fc8000001160f */
[----:B------:R-:W-:-:S04]  /*12010*/  SGXT.U32 R11, R11, 0x1 ;  /* 0x000000010b0b781a */ /* 0x000fc80000000000 */
[C---:B------:R-:W-:Y:S02]  /*12020*/  LOP3.LUT R10, R11.reuse, 0x26, RZ, 0xfc, !PT ;  /* 0x000000260b0a7812 */ /* 0x040fe400078efcff */
[----:B------:R-:W-:Y:S02]  /*12030*/  LOP3.LUT R11, R11, 0x24, RZ, 0xfc, !PT ;  /* 0x000000240b0b7812 */ /* 0x000fe400078efcff */
[----:B------:R-:W-:-:S03]  /*12040*/  ISETP.GE.AND P1, PT, R10, UR4, PT ;  /* 0x000000040a007c0c */ /* 0x000fc6000bf26270 */
[----:B------:R-:W-:-:S04]  /*12050*/  IMAD R11, R11, c[0x0][0x188], RZ ;  /* 0x000062000b0b7a24 */ /* 0x000fc800078e02ff */
[----:B------:R-:W-:-:S05]  /*12060*/  IMAD.WIDE R10, R11, 0x2, R28 ;  /* 0x000000020b0a7825 */ /* 0x000fca00078e021c */
[----:B------:R0:W3:Y:S04]  /*12070*/  @!P0 LDG.E.U16 R12, [R10.64] ;  /* 0x000000060a0c8981 */ /* 0x0000e8000c1e1500 */
[----:B0-----:R-:W0:Y:S01]  /*12080*/  S2R R11, SR_TID.X ;  /* 0x00000000000b7919 */ /* 0x001e220000002100 */
[----:B------:R-:W-:-:S04]  /*12090*/  SHF.R.U32.HI R15, RZ, 0x6, R15 ;  /* 0x00000006ff0f7819 */ /* 0x000fc8000001160f */
[----:B------:R-:W-:-:S04]  /*120a0*/  SGXT.U32 R15, R15, 0x1 ;  /* 0x000000010f0f781a */ /* 0x000fc80000000000 */
[----:B------:R-:W-:Y:S01]  /*120b0*/  LOP3.LUT R15, R15, 0x26, RZ, 0xfc, !PT ;  /* 0x000000260f0f7812 */ /* 0x000fe200078efcff */
[----:B--2---:R1:W-:Y:S04]  /*120c0*/  STL [R1+0x54], R24 ;  /* 0x0000541801007387 */ /* 0x0043e80000100800 */
[----:B-1----:R-:W2:Y:S04]  /*120d0*/  LDL.LU R24, [R1+0x160c] ;  /* 0x00160c0001187983 */ /* 0x002ea80000300800 */
[----:B---3--:R1:W-:Y:S04]  /*120e0*/  STL [R1+0x1c], R12 ;  /* 0x00001c0c01007387 */ /* 0x0083e80000100800 */
[----:B-1----:R-:W3:Y:S01]  /*120f0*/  LDL.LU R12, [R1+0x1608] ;  /* 0x00160800010c7983 */ /* 0x002ee20000300800 */
[----:B0-----:R-:W-:-:S04]  /*12100*/  SHF.R.U32.HI R11, RZ, 0x6, R11 ;  /* 0x00000006ff0b7819 */ /* 0x001fc8000001160b */
[----:B------:R-:W-:Y:S01]  /*12110*/  SGXT.U32 R11, R11, 0x1 ;  /* 0x000000010b0b781a */ /* 0x000fe20000000000 */
[----:B------:R-:W-:-:S03]  /*12120*/  IMAD R15, R15, c[0x0][0x188], RZ ;  /* 0x000062000f0f7a24 */ /* 0x000fc600078e02ff */
[----:B------:R-:W-:-:S04]  /*12130*/  LOP3.LUT R11, R11, 0x2a, RZ, 0xfc, !PT ;  /* 0x0000002a0b0b7812 */ /* 0x000fc800078efcff */
[----:B------:R-:W-:Y:S01]  /*12140*/  ISETP.GE.AND P0, PT, R11, UR4, PT ;  /* 0x000000040b007c0c */ /* 0x000fe2000bf06270 */
[----:B------:R-:W-:Y:S01]  /*12150*/  IMAD.WIDE R10, R15, 0x2, R28 ;  /* 0x000000020f0a7825 */ /* 0x000fe200078e021c */
[C---:B------:R-:W-:Y:S02]  /*12160*/  LOP3.LUT R15, R14.reuse, 0x32, RZ, 0xfc, !PT ;  /* 0x000000320e0f7812 */ /* 0x040fe400078efcff */
[----:B------:R-:W-:Y:S02]  /*12170*/  LOP3.LUT R14, R14, 0x2a, RZ, 0xfc, !PT ;  /* 0x0000002a0e0e7812 */ /* 0x000fe400078efcff */
[----:B------:R-:W-:-:S03]  /*12180*/  PRMT R22, RZ, 0x7610, R22 ;  /* 0x00007610ff167816 */ /* 0x000fc60000000016 */
[----:B------:R-:W-:-:S03]  /*12190*/  IMAD R14, R14, c[0x0][0x188], RZ ;  /* 0x000062000e0e7a24 */ /* 0x000fc600078e02ff */
[----:B------:R0:W4:Y:S01]  /*121a0*/  @!P1 LDG.E.U16 R22, [R10.64] ;  /* 0x000000060a169981 */ /* 0x000122000c1e1500 */
[----:B------:R-:W-:Y:S01]  /*121b0*/  ISETP.GE.AND P1, PT, R15, UR4, PT ;  /* 0x000000040f007c0c */ /* 0x000fe2000bf26270 */
[----:B------:R-:W-:Y:S01]  /*121c0*/  IMAD.WIDE R14, R14, 0x2, R28 ;  /* 0x000000020e0e7825 */ /* 0x000fe200078e021c */
[----:B0-----:R-:W-:-:S06]  /*121d0*/  PRMT R10, RZ, 0x7610, R10 ;  /* 0x00007610ff0a7816 */ /* 0x001fcc000000000a */
[----:B------:R0:W4:Y:S04]  /*121e0*/  @!P0 LDG.E.U16 R10, [R14.64] ;  /* 0x000000060e0a8981 */ /* 0x000128000c1e1500 */
[----:B0-----:R-:W0:Y:S01]  /*121f0*/  S2R R15, SR_TID.X ;  /* 0x00000000000f7919 */ /* 0x001e220000002100 */
[----:B------:R-:W-:Y:S02]  /*12200*/  PRMT R11, RZ, 0x7610, R11 ;  /* 0x00007610ff0b7816 */ /* 0x000fe4000000000b */
[----:B0-----:R-:W-:-:S04]  /*12210*/  SHF.R.U32.HI R15, RZ, 0x6, R15 ;  /* 0x00000006ff0f7819 */ /* 0x001fc8000001160f */
[----:B------:R-:W-:-:S04]  /*12220*/  SGXT.U32 R15, R15, 0x1 ;  /* 0x000000010f0f781a */ /* 0x000fc80000000000 */
[C---:B------:R-:W-:Y:S02]  /*12230*/  LOP3.LUT R14, R15.reuse, 0x2c, RZ, 0xfc, !PT ;  /* 0x0000002c0f0e7812 */ /* 0x040fe400078efcff */
[----:B------:R-:W-:Y:S02]  /*12240*/  LOP3.LUT R15, R15, 0x32, RZ, 0xfc, !PT ;  /* 0x000000320f0f7812 */ /* 0x000fe400078efcff */
[----:B------:R-:W-:-:S03]  /*12250*/  ISETP.GE.AND P0, PT, R14, UR4, PT ;  /* 0x000000040e007c0c */ /* 0x000fc6000bf06270 */
[----:B------:R-:W-:-:S04]  /*12260*/  IMAD R15, R15, c[0x0][0x188], RZ ;  /* 0x000062000f0f7a24 */ /* 0x000fc800078e02ff */
[----:B------:R-:W-:-:S05]  /*12270*/  IMAD.WIDE R14, R15, 0x2, R28 ;  /* 0x000000020f0e7825 */ /* 0x000fca00078e021c */
[----:B------:R0:W4:Y:S04]  /*12280*/  @!P1 LDG.E.U16 R11, [R14.64] ;  /* 0x000000060e0b9981 */ /* 0x000128000c1e1500 */
[----:B0-----:R-:W0:Y:S02]  /*12290*/  S2R R15, SR_TID.X ;  /* 0x00000000000f7919 */ /* 0x001e240000002100 */
        /* <DEDUP_REMOVED lines=17> */
[----:B---3--:R-:W-:-:S06]  /*123b0*/  PRMT R12, RZ, 0x7610, R12 ;  /* 0x00007610ff0c7816 */ /* 0x008fcc000000000c */
[----:B------:R0:W3:Y:S04]  /*123c0*/  @!P1 LDG.E.U16 R12, [R14.64] ;  /* 0x000000060e0c9981 */ /* 0x0000e8000c1e1500 */
        /* <DEDUP_REMOVED lines=9> */
[----:B------:R-:W3:Y:S04]  /*12460*/  @!P0 LDG.E.U16 R21, [R14.64] ;  /* 0x000000060e158981 */ /* 0x000ee8000c1e1500 */
[----:B----4-:R0:W-:Y:S04]  /*12470*/  STL [R1+0x50], R22 ;  /* 0x0000501601007387 */ /* 0x0101e80000100800 */
[----:B0-----:R-:W4:Y:S04]  /*12480*/  LDL.LU R22, [R1+0x1604] ;  /* 0x0016040001167983 */ /* 0x001f280000300800 */
[----:B--2---:R-:W-:Y:S04]  /*12490*/  STL [R1+0x15cc], R24 ;  /* 0x0015cc1801007387 */ /* 0x004fe80000100800 */
[----:B------:R-:W-:Y:S04]  /*124a0*/  STL [R1+0x15d0], R24 ;  /* 0x0015d01801007387 */ /* 0x000fe80000100800 */
[----:B------:R-:W-:Y:S04]  /*124b0*/  STL [R1+0x15d4], R24 ;  /* 0x0015d41801007387 */ /* 0x000fe80000100800 */
[----:B------:R-:W-:Y:S04]  /*124c0*/  STL [R1+0x15d8], R24 ;  /* 0x0015d81801007387 */ /* 0x000fe80000100800 */
[----:B------:R-:W-:Y:S04]  /*124d0*/  STL [R1+0x15dc], R24 ;  /* 0x0015dc1801007387 */ /* 0x000fe80000100800 */
[----:B---3--:R0:W-:Y:S04]  /*124e0*/  STL [R1+0x48], R21 ;  /* 0x0000481501007387 */ /* 0x0081e80000100800 */
[----:B0-----:R-:W2:Y:S04]  /*124f0*/  LDL.LU R21, [R1+0x1600] ;  /* 0x0016000001157983 */ /* 0x001ea80000300800 */
[----:B------:R-:W0:Y:S01]  /*12500*/  S2R R15, SR_TID.X ;  /* 0x00000000000f7919 */ /* 0x000e220000002100 */
[----:B----4-:R-:W-:-:S02]  /*12510*/  PRMT R22, RZ, 0x7610, R22 ;  /* 0x00007610ff167816 */ /* 0x010fc40000000016 */
        /* <DEDUP_REMOVED lines=27> */
[----:B--2---:R-:W-:-:S06]  /*126d0*/  PRMT R21, RZ, 0x7610, R21 ;  /* 0x00007610ff157816 */ /* 0x004fcc0000000015 */
[----:B------:R0:W2:Y:S04]  /*126e0*/  @!P1 LDG.E.U16 R21, [R14.64] ;  /* 0x000000060e159981 */ /* 0x0000a8000c1e1500 */
[----:B0-----:R-:W0:Y:S02]  /*126f0*/  S2R R15, SR_TID.X ;  /* 0x00000000000f7919 */ /* 0x001e240000002100 */
[----:B0-----:R-:W-:-:S04]  /*12700*/  SHF.R.U32.HI R15, RZ, 0x6, R15 ;  /* 0x00000006ff0f7819 */ /* 0x001fc8000001160f */
[----:B------:R-:W-:-:S04]  /*12710*/  SGXT.U32 R15, R15, 0x1 ;  /* 0x000000010f0f781a */ /* 0x000fc80000000000 */
[----:B------:R-:W-:-:S05]  /*12720*/  LOP3.LUT R15, R15, 0x3e, RZ, 0xfc, !PT ;  /* 0x0000003e0f0f7812 */ /* 0x000fca00078efcff */
[----:B------:R-:W-:-:S04]  /*12730*/  IMAD R15, R15, c[0x0][0x188], RZ ;  /* 0x000062000f0f7a24 */ /* 0x000fc800078e02ff */
[----:B------:R-:W-:-:S05]  /*12740*/  IMAD.WIDE R14, R15, 0x2, R28 ;  /* 0x000000020f0e7825 */ /* 0x000fca00078e021c */
[----:B------:R0:W2:Y:S04]  /*12750*/  @!P0 LDG.E.U16 R0, [R14.64] ;  /* 0x000000060e008981 */ /* 0x0000a8000c1e1500 */
[----:B0-----:R-:W0:Y:S04]  /*12760*/  S2R R15, SR_TID.X ;  /* 0x00000000000f7919 */ /* 0x001e280000002100 */
[----:B---3--:R-:W-:Y:S01]  /*12770*/  STL [R1+0x15c8], R22 ;  /* 0x0015c81601007387 */ /* 0x008fe20000100800 */
[----:B0-----:R-:W-:-:S03]  /*12780*/  LOP3.LUT R14, R15, 0x3f, RZ, 0xc0, !PT ;  /* 0x0000003f0f0e7812 */ /* 0x001fc600078ec0ff */
[----:B----4-:R0:W-:Y:S04]  /*12790*/  STL [R1+0x2c], R2 ;  /* 0x00002c0201007387 */ /* 0x0101e80000100800 */
[----:B0-----:R-:W3:Y:S04]  /*127a0*/  LDL.LU R2, [R1+0x15fc] ;  /* 0x0015fc0001027983 */ /* 0x001ee80000300800 */
[----:B--2---:R-:W-:Y:S04]  /*127b0*/  STL [R1+0x15c4], R21 ;  /* 0x0015c41501007387 */ /* 0x004fe80000100800 */
[----:B------:R-:W-:Y:S04]  /*127c0*/  STL [R1+0xabc], R28 ;  /* 0x000abc1c01007387 */ /* 0x000fe80000100800 */
[----:B------:R-:W-:Y:S04]  /*127d0*/  STL [R1+0xab8], R29 ;  /* 0x000ab81d01007387 */ /* 0x000fe80000100800 */
[----:B------:R0:W-:Y:S04]  /*127e0*/  STL [R1+0x24], R0 ;  /* 0x0000240001007387 */ /* 0x0001e80000100800 */
[----:B0-----:R-:W2:Y:S04]  /*127f0*/  LDL.LU R0, [R1+0x15f8] ;  /* 0x0015f80001007983 */ /* 0x001ea80000300800 */
[----:B------:R-:W3:Y:S01]  /*12800*/  LDL R15, [R1+0x7a0] ;  /* 0x0007a000010f7983 */ /* 0x000ee20000100800 */
[----:B------:R-:W-:-:S02]  /*12810*/  ISETP.GE.AND P0, PT, R14, UR4, PT ;  /* 0x000000040e007c0c */ /* 0x000fc4000bf06270 */
[----:B------:R-:W-:Y:S01]  /*12820*/  PRMT R3, RZ, 0x7610, R3 ;  /* 0x00007610ff037816 */ /* 0x000fe20000000003 */
[----:B------:R-:W-:Y:S01]  /*12830*/  BAR.SYNC.DEFER_BLOCKING 0x0 ;  /* 0x0000000000007b1d */ /* 0x000fe20000010000 */
[----:B---3--:R-:W-:-:S05]  /*12840*/  IADD3 R14, P1, R15, R2, RZ ;  /* 0x000000020f0e7210 */ /* 0x008fca0007f3e0ff */
[----:B------:R-:W2:Y:S02]  /*12850*/  LDL R15, [R1+0x5a0] ;  /* 0x0005a000010f7983 */ /* 0x000ea40000100800 */
[----:B--2---:R-:W-:-:S05]  /*12860*/  IMAD.X R15, R15, 0x1, R0, P1 ;  /* 0x000000010f0f7824 */ /* 0x004fca00008e0600 */
[----:B------:R-:W2:Y:S04]  /*12870*/  @!P0 LDG.E.U16 R3, [R14.64] ;  /* 0x000000060e038981 */ /* 0x000ea8000c1e1500 */
[----:B--2---:R0:W-:Y:S04]  /*12880*/  STL [R1+0x8c], R3 ;  /* 0x00008c0301007387 */ /* 0x0041e80000100800 */
[----:B0-----:R-:W2:Y:S04]  /*12890*/  LDL.LU R3, [R1+0x15f4] ;  /* 0x0015f40001037983 */ /* 0x001ea80000300800 */
[----:B------:R-:W3:Y:S02]  /*128a0*/  LDL R15, [R1+0x79c] ;  /* 0x00079c00010f7983 */ /* 0x000ee40000100800 */
[----:B---3--:R-:W-:-:S02]  /*128b0*/  IADD3 R14, P1, R15, R2, RZ ;  /* 0x000000020f0e7210 */ /* 0x008fc40007f3e0ff */
[----:B------:R-:W3:Y:S01]  /*128c0*/  LDL R15, [R1+0x6f4] ;  /* 0x0006f400010f7983 */ /* 0x000ee20000100800 */
[----:B--2---:R-:W-:Y:S02]  /*128d0*/  PRMT R3, RZ, 0x7610, R3 ;  /* 0x00007610ff037816 */ /* 0x004fe40000000003 */
[----:B---3--:R-:W-:-:S05]  /*128e0*/  IMAD.X R15, R15, 0x1, R0, P1 ;  /* 0x000000010f0f7824 */ /* 0x008fca00008e0600 */
        /* <DEDUP_REMOVED lines=14> */
[----:B------:R-:W-:Y:S02]  /*129d0*/  PRMT R27, RZ, 0x7610, R27 ;  /* 0x00007610ff1b7816 */ /* 0x000fe4000000001b */
[----:B---3--:R-:W-:-:S05]  /*129e0*/  IMAD.X R15, R15, 0x1, R0, P1 ;  /* 0x000000010f0f7824 */ /* 0x008fca00008e0600 */
[----:B------:R-:W3:Y:S04]  /*129f0*/  @!P0 LDG.E.U16 R27, [R14.64] ;  /* 0x000000060e1b8981 */ /* 0x000ee8000c1e1500 */
[----:B---3--:R0:W-:Y:S04]  /*12a00*/  STL [R1+0x10], R27 ;  /* 0x0000101b01007387 */ /* 0x0081e80000100800 */
[----:B0-----:R-:W3:Y:S04]  /*12a10*/  LDL.LU R27, [R1+0x15e8] ;  /* 0x0015e800011b7983 */ /* 0x001ee80000300800 */
[----:B------:R-:W4:Y:S02]  /*12a20*/  LDL R15, [R1+0x580] ;  /* 0x00058000010f7983 */ /* 0x000f240000100800 */
[----:B----4-:R-:W-:-:S02]  /*12a30*/  IADD3 R14, P1, R15, R2, RZ ;  /* 0x000000020f0e7210 */ /* 0x010fc40007f3e0ff */
[----:B------:R-:W4:Y:S01]  /*12a40*/  LDL R15, [R1+0x440] ;  /* 0x00044000010f7983 */ /* 0x000f220000100800 */
[----:B------:R-:W-:Y:S02]  /*12a50*/  PRMT R28, RZ, 0x7610, R28 ;  /* 0x00007610ff1c7816 */ /* 0x000fe4000000001c */
[----:B----4-:R-:W-:-:S05]  /*12a60*/  IMAD.X R15, R15, 0x1, R0, P1 ;  /* 0x000000010f0f7824 */ /* 0x010fca00008e0600 */
[----:B------:R0:W4:Y:S04]  /*12a70*/  @!P0 LDG.E.U16 R28, [R14.64] ;  /* 0x000000060e1c8981 */ /* 0x000128000c1e1500 */
[----:B0-----:R-:W2:Y:S04]  /*12a80*/  LDL R15, [R1+0x784] ;  /* 0x00078400010f7983 */ /* 0x001ea80000100800 */
[----:B----4-:R0:W-:Y:S01]  /*12a90*/  STL [R1+0xc], R28 ;  /* 0x00000c1c01007387 */ /* 0x0101e20000100800 */
[----:B--2---:R-:W-:-:S03]  /*12aa0*/  IADD3 R14, P1, R15, R2, RZ ;  /* 0x000000020f0e7210 */ /* 0x004fc60007f3e0ff */
[----:B0-----:R-:W2:Y:S04]  /*12ab0*/  LDL R28, [R1+0x6a8] ;  /* 0x0006a800011c7983 */ /* 0x001ea80000100800 */
[----:B------:R-:W4:Y:S01]  /*12ac0*/  LDL R15, [R1+0x6c8] ;  /* 0x0006c800010f7983 */ /* 0x000f220000100800 */
[----:B------:R-:W-:Y:S01]  /*12ad0*/  PRMT R26, RZ, 0x7610, R26 ;  /* 0x00007610ff1a7816 */ /* 0x000fe2000000001a */
[----:B----4-:R-:W-:-:S05]  /*12ae0*/  IMAD.X R15, R15, 0x1, R0, P1 ;  /* 0x000000010f0f7824 */ /* 0x010fca00008e0600 */
[----:B------:R-:W4:Y:S04]  /*12af0*/  @!P0 LDG.E.U16 R26, [R14.64] ;  /* 0x000000060e1a8981 */ /* 0x000f28000c1e1500 */
[----:B----4-:R0:W-:Y:S04]  /*12b00*/  STL [R1+0x8], R26 ;  /* 0x0000081a01007387 */ /* 0x0101e80000100800 */
[----:B0-----:R-:W4:Y:S04]  /*12b10*/  LDL.LU R26, [R1+0x15e4] ;  /* 0x0015e400011a7983 */ /* 0x001f280000300800 */
[----:B------:R-:W2:Y:S02]  /*12b20*/  LDL R15, [R1+0x6bc] ;  /* 0x0006bc00010f7983 */ /* 0x000ea40000100800 */
[----:B--2---:R-:W-:-:S02]  /*12b30*/  IADD3 R14, P1, R15, R2, RZ ;  /* 0x000000020f0e7210 */ /* 0x004fc40007f3e0ff */
[----:B------:R-:W2:Y:S01]  /*12b40*/  LDL R15, [R1+0x56c] ;  /* 0x00056c00010f7983 */ /* 0x000ea20000100800 */
[----:B------:R-:W-:Y:S02]  /*12b50*/  PRMT R25, RZ, 0x7610, R25 ;  /* 0x00007610ff197816 */ /* 0x000fe40000000019 */
[----:B--2---:R-:W-:-:S05]  /*12b60*/  IMAD.X R15, R15, 0x1, R0, P1 ;  /* 0x000000010f0f7824 */ /* 0x004fca00008e0600 */
[----:B------:R-:W2:Y:S04]  /*12b70*/  @!P0 LDG.E.U16 R25, [R14.64] ;  /* 0x000000060e198981 */ /* 0x000ea8000c1e1500 */
[----:B--2---:R0:W-:Y:S04]  /*12b80*/  STL [R1+0x4], R25 ;  /* 0x0000041901007387 */ /* 0x0041e80000100800 */
[----:B0-----:R-:W2:Y:S04]  /*12b90*/  LDL.LU R25, [R1+0x15e0] ;  /* 0x0015e00001197983 */ /* 0x001ea80000300800 */
[----:B------:R-:W2:Y:S02]  /*12ba0*/  LDL R15, [R1+0x560] ;  /* 0x00056000010f7983 */ /* 0x000ea40000100800 */
[----:B--2---:R-:W-:-:S02]  /*12bb0*/  IADD3 R14, P1, R15, R2, RZ ;  /* 0x000000020f0e7210 */ /* 0x004fc40007f3e0ff */
[----:B------:R-:W2:Y:S01]  /*12bc0*/  LDL R15, [R1+0x430] ;  /* 0x00043000010f7983 */ /* 0x000ea20000100800 */
[----:B------:R-:W-:Y:S02]  /*12bd0*/  PRMT R24, RZ, 0x7610, R24 ;  /* 0x00007610ff187816 */ /* 0x000fe40000000018 */
[----:B--2---:R-:W-:-:S05]  /*12be0*/  IMAD.X R15, R15, 0x1, R0, P1 ;  /* 0x000000010f0f7824 */ /* 0x004fca00008e0600 */
[----:B------:R0:W2:Y:S04]  /*12bf0*/  @!P0 LDG.E.U16 R24, [R14.64] ;  /* 0x000000060e188981 */ /* 0x0000a8000c1e1500 */
[----:B0-----:R-:W4:Y:S01]  /*12c00*/  LDL R15, [R1+0x774] ;  /* 0x00077400010f7983 */ /* 0x001f220000100800 */
[----:B---3--:R-:W-:-:S03]  /*12c10*/  PRMT R27, RZ, 0x7610, R27 ;  /* 0x00007610ff1b7816 */ /* 0x008fc6000000001b */
[----:B--2---:R0:W-:Y:S01]  /*12c20*/  STL [R1], R24 ;  /* 0x0000001801007387 */ /* 0x0041e20000100800 */
[----:B----4-:R-:W-:-:S03]  /*12c30*/  IADD3 R14, P1, R15, R2, RZ ;  /* 0x000000020f0e7210 */ /* 0x010fc60007f3e0ff */
[----:B0-----:R-:W2:Y:S02]  /*12c40*/  LDL R24, [R1+0x54c] ;  /* 0x00054c0001187983 */ /* 0x001ea40000100800 */
[----:B------:R-:W-:Y:S02]  /*12c50*/  IMAD.X R15, R28, 0x1, R0, P1 ;  /* 0x000000011c0f7824 */ /* 0x000fe400008e0600 */
[----:B------:R-:W3:Y:S04]  /*12c60*/  LDL R28, [R1+0x420] ;  /* 0x00042000011c7983 */ /* 0x000ee80000100800 */
[----:B------:R0:W4:Y:S04]  /*12c70*/  @!P0 LDG.E.U16 R27, [R14.64] ;  /* 0x000000060e1b8981 */ /* 0x000128000c1e1500 */
[----:B0-----:R-:W2:Y:S01]  /*12c80*/  LDL R15, [R1+0x69c] ;  /* 0x00069c00010f7983 */ /* 0x001ea20000100800 */
[----:B------:R-:W-:-:S03]  /*12c90*/  PRMT R26, RZ, 0x7610, R26 ;  /* 0x00007610ff1a7816 */ /* 0x000fc6000000001a */
[----:B----4-:R-:W-:Y:S04]  /*12ca0*/  STL [R1+0x1588], R27 ;  /* 0x0015881b01007387 */ /* 0x010fe80000100800 */
[----:B------:R-:W-:Y:S01]  /*12cb0*/  STL [R1+0x158c], R27 ;  /* 0x00158c1b01007387 */ /* 0x000fe20000100800 */
[----:B--2---:R-:W-:-:S03]  /*12cc0*/  IADD3 R14, P1, R15, R2, RZ ;  /* 0x000000020f0e7210 */ /* 0x004fc60007f3e0ff */
[----:B------:R-:W-:Y:S02]  /*12cd0*/  STL [R1+0x1590], R27 ;  /* 0x0015901b01007387 */ /* 0x000fe40000100800 */
[----:B------:R-:W-:Y:S02]  /*12ce0*/  IMAD.X R15, R24, 0x1, R0, P1 ;  /* 0x00000001180f7824 */ /* 0x000fe400008e0600 */
[----:B------:R-:W-:Y:S04]  /*12cf0*/  STL [R1+0x1594], R27 ;  /* 0x0015941b01007387 */ /* 0x000fe80000100800 */
[----:B------:R-:W-:Y:S04]  /*12d00*/  STL [R1+0x1598], R27 ;  /* 0x0015981b01007387 */ /* 0x000fe80000100800 */
[----:B------:R-:W-:Y:S04]  /*12d10*/  STL [R1+0x159c], R27 ;  /* 0x00159c1b01007387 */ /* 0x000fe80000100800 */
[----:B------:R-:W-:Y:S04]  /*12d20*/  STL [R1+0x15a0], R27 ;  /* 0x0015a01b01007387 */ /* 0x000fe80000100800 */
[----:B------:R0:W-:Y:S04]  /*12d30*/  STL [R1+0x15a4], R27 ;  /* 0x0015a41b01007387 */ /* 0x0001e80000100800 */
[----:B------:R1:W2:Y:S01]  /*12d40*/  @!P0 LDG.E.U16 R26, [R14.64] ;  /* 0x000000060e1a8981 */ /* 0x0002a2000c1e1500 */
[----:B------:R-:W-:-:S03]  /*12d50*/  PRMT R25, RZ, 0x7610, R25 ;  /* 0x00007610ff197816 */ /* 0x000fc60000000019 */
[----:B------:R-:W4:Y:S04]  /*12d60*/  LDL R24, [R1+0x764] ;  /* 0x0007640001187983 */ /* 0x000f280000100800 */
[----:B0-----:R-:W3:Y:S04]  /*12d70*/  LDL R27, [R1+0x52c] ;  /* 0x00052c00011b7983 */ /* 0x001ee80000100800 */
[----:B-1----:R-:W3:Y:S04]  /*12d80*/  LDL R15, [R1+0x540] ;  /* 0x00054000010f7983 */ /* 0x002ee80000100800 */
[----:B--2---:R-:W-:Y:S04]  /*12d90*/  STL [R1+0x15a8], R26 ;  /* 0x0015a81a01007387 */ /* 0x004fe80000100800 */
[----:B------:R-:W-:Y:S01]  /*12da0*/  STL [R1+0x15ac], R26 ;  /* 0x0015ac1a01007387 */ /* 0x000fe20000100800 */
[----:B---3--:R-:W-:-:S03]  /*12db0*/  IADD3 R14, P1, R15, R2, RZ ;  /* 0x000000020f0e7210 */ /* 0x008fc60007f3e0ff */
[----:B------:R-:W-:Y:S02]  /*12dc0*/  STL [R1+0x15b0], R26 ;  /* 0x0015b01a01007387 */ /* 0x000fe40000100800 */
[----:B------:R-:W-:Y:S02]  /*12dd0*/  IMAD.X R15, R28, 0x1, R0, P1 ;  /* 0x000000011c0f7824 */ /* 0x000fe400008e0600 */
[----:B------:R-:W-:Y:S04]  /*12de0*/  STL [R1+0x15b4], R26 ;  /* 0x0015b41a01007387 */ /* 0x000fe80000100800 */
[----:B------:R-:W-:Y:S04]  /*12df0*/  STL [R1+0x15b8], R26 ;  /* 0x0015b81a01007387 */ /* 0x000fe80000100800 */
[----:B------:R-:W-:Y:S04]  /*12e00*/  STL [R1+0x15bc], R26 ;  /* 0x0015bc1a01007387 */ /* 0x000fe80000100800 */
[----:B------:R-:W-:Y:S04]  /*12e10*/  STL [R1+0x15c0], R26 ;  /* 0x0015c01a01007387 */ /* 0x000fe80000100800 */
[----:B------:R0:W2:Y:S04]  /*12e20*/  @!P0 LDG.E.U16 R25, [R14.64] ;  /* 0x000000060e198981 */ /* 0x0000a8000c1e1500 */
[----:B------:R1:W-:Y:S04]  /*12e30*/  STS.U16 [R3+0x9000], R7 ;  /* 0x0090000703007388 */ /* 0x0003e80000000400 */
[----:B------:R3:W-:Y:S04]  /*12e40*/  STS.U16 [R3+0x8c00], R18 ;  /* 0x008c001203007388 */ /* 0x0007e80000000400 */
[----:B0-----:R-:W2:Y:S01]  /*12e50*/  LDL R15, [R1+0x688] ;  /* 0x00068800010f7983 */ /* 0x001ea20000100800 */
[----:B----4-:R-:W-:-:S03]  /*12e60*/  IADD3 R14, P1, R24, R2, RZ ;  /* 0x00000002180e7210 */ /* 0x010fc60007f3e0ff */
[----:B-1----:R-:W4:Y:S01]  /*12e70*/  LDL R7, [R1+0x67c] ;  /* 0x00067c0001077983 */ /* 0x002f220000100800 */
[----:B---3--:R-:W-:-:S03]  /*12e80*/  PRMT R18, RZ, 0x7610, R18 ;  /* 0x00007610ff127816 */ /* 0x008fc60000000012 */
[----:B------:R-:W3:Y:S04]  /*12e90*/  LDL R28, [R1+0x410] ;  /* 0x00041000011c7983 */ /* 0x000ee80000100800 */
[----:B------:R4:W-:Y:S04]  /*12ea0*/  STS.U16 [R3+0x9400], R6 ;  /* 0x0094000603007388 */ /* 0x0009e80000000400 */
[----:B------:R0:W-:Y:S04]  /*12eb0*/  STS.U16 [R3+0x8800], R17 ;  /* 0x0088001103007388 */ /* 0x0001e80000000400 */
[----:B------:R1:W-:Y:S04]  /*12ec0*/  STS.U16 [R3+0x8400], R16 ;  /* 0x0084001003007388 */ /* 0x0003e80000000400 */
[----:B------:R-:W3:Y:S01]  /*12ed0*/  LDL R24, [R1+0x754] ;  /* 0x0007540001187983 */ /* 0x000ee20000100800 */
[----:B--2---:R-:W-:-:S05]  /*12ee0*/  IMAD.X R15, R15, 0x1, R0, P1 ;  /* 0x000000010f0f7824 */ /* 0x004fca00008e0600 */
[----:B------:R2:W3:Y:S04]  /*12ef0*/  @!P0 LDG.E.U16 R18, [R14.64] ;  /* 0x000000060e128981 */ /* 0x0004e8000c1e1500 */
[----:B--2---:R-:W2:Y:S01]  /*12f00*/  LDL R15, [R1+0x520] ;  /* 0x00052000010f7983 */ /* 0x004ea20000100800 */
[-C--:B----4-:R-:W-:Y:S02]  /*12f10*/  IADD3 R6, P1, R7, R2.reuse, RZ ;  /* 0x0000000207067210 */ /* 0x090fe40007f3e0ff */
[----:B0-----:R-:W-:Y:S01]  /*12f20*/  PRMT R17, RZ, 0x7610, R17 ;  /* 0x00007610ff117816 */ /* 0x001fe20000000011 */
[----:B------:R0:W-:Y:S02]  /*12f30*/  STS.U16 [R3+0x9800], R5 ;  /* 0x0098000503007388 */ /* 0x0001e40000000400 */
[----:B------:R-:W-:Y:S01]  /*12f40*/  IMAD.X R7, R27, 0x1, R0, P1 ;  /* 0x000000011b077824 */ /* 0x000fe200008e0600 */
[----:B-1----:R-:W-:Y:S01]  /*12f50*/  PRMT R16, RZ, 0x7610, R16 ;  /* 0x00007610ff107816 */ /* 0x002fe20000000010 */
[----:B------:R-:W4:Y:S04]  /*12f60*/  LDL R27, [R1+0x65c] ;  /* 0x00065c00011b7983 */ /* 0x000f280000100800 */
[----:B------:R2:W4:Y:S04]  /*12f70*/  @!P0 LDG.E.U16 R17, [R6.64] ;  /* 0x0000000606118981 */ /* 0x000528000c1e1500 */
[----:B------:R1:W-:Y:S04]  /*12f80*/  STS.U16 [R3+0x9c00], R4 ;  /* 0x009c000403007388 */ /* 0x0003e80000000400 */
[----:B------:R-:W4:Y:S01]  /*12f90*/  LDL R14, [R1+0x744] ;  /* 0x00074400010e7983 */ /* 0x000f220000100800 */
[----:B--2---:R-:W-:-:S02]  /*12fa0*/  IADD3 R6, P1, R15, R2, RZ ;  /* 0x000000020f067210 */ /* 0x004fc40007f3e0ff */
[----:B0-----:R-:W-:Y:S01]  /*12fb0*/  PRMT R5, RZ, 0x7610, R5 ;  /* 0x00007610ff057816 */ /* 0x001fe20000000005 */
[----:B------:R-:W2:Y:S02]  /*12fc0*/  LDL R15, [R1+0x400] ;  /* 0x00040000010f7983 */ /* 0x000ea40000100800 */
[----:B---3--:R-:W-:Y:S01]  /*12fd0*/  IMAD.X R7, R28, 0x1, R0, P1 ;  /* 0x000000011c077824 */ /* 0x008fe200008e0600 */
[----:B-1----:R-:W-:Y:S01]  /*12fe0*/  PRMT R4, RZ, 0x7610, R4 ;  /* 0x00007610ff047816 */ /* 0x002fe20000000004 */
[----:B------:R-:W3:Y:S04]  /*12ff0*/  LDL R28, [R1+0x648] ;  /* 0x00064800011c7983 */ /* 0x000ee80000100800 */
[----:B------:R0:W2:Y:S04]  /*13000*/  @!P0 LDG.E.U16 R16, [R6.64] ;  /* 0x0000000606108981 */ /* 0x0000a8000c1e1500 */
[----:B0-----:R-:W2:Y:S01]  /*13010*/  LDL R7, [R1+0x668] ;  /* 0x0006680001077983 */ /* 0x001ea20000100800 */
[----:B------:R-:W-:-:S05]  /*13020*/  IADD3 R6, P1, R24, R2, RZ ;  /* 0x0000000218067210 */ /* 0x000fca0007f3e0ff */
[----:B--2---:R-:W-:-:S05]  /*13030*/  IMAD.X R7, R7, 0x1, R0, P1 ;  /* 0x0000000107077824 */ /* 0x004fca00008e0600 */
[----:B------:R0:W2:Y:S04]  /*13040*/  @!P0 LDG.E.U16 R5, [R6.64] ;  /* 0x0000000606058981 */ /* 0x0000a8000c1e1500 */
[----:B0-----:R-:W2:Y:S01]  /*13050*/  LDL R7, [R1+0x50c] ;  /* 0x00050c0001077983 */ /* 0x001ea20000100800 */
[----:B----4-:R-:W-:-:S03]  /*13060*/  IADD3 R6, P1, R27, R2, RZ ;  /* 0x000000021b067210 */ /* 0x010fc60007f3e0ff */
[----:B------:R0:W-:Y:S04]  /*13070*/  STS.U16 [R3+0x8000], R13 ;  /* 0x0080000d03007388 */ /* 0x0001e80000000400 */
[----:B------:R-:W4:Y:S01]  /*13080*/  LDL R27, [R1+0x4ec] ;  /* 0x0004ec00011b7983 */ /* 0x000f220000100800 */
[----:B--2---:R-:W-:-:S05]  /*13090*/  IMAD.X R7, R7, 0x1, R0, P1 ;  /* 0x0000000107077824 */ /* 0x004fca00008e0600 */
[----:B------:R1:W2:Y:S04]  /*130a0*/  @!P0 LDG.E.U16 R4, [R6.64] ;  /* 0x0000000606048981 */ /* 0x0002a8000c1e1500 */
[----:B-1----:R-:W2:Y:S01]  /*130b0*/  LDL R7, [R1+0x500] ;  /* 0x0005000001077983 */ /* 0x002ea20000100800 */
[----:B0-----:R-:W-:Y:S02]  /*130c0*/  PRMT R13, RZ, 0x7610, R13 ;  /* 0x00007610ff0d7816 */ /* 0x001fe4000000000d */
[----:B--2---:R-:W-:-:S05]  /*130d0*/  IADD3 R6, P1, R7, R2, RZ ;  /* 0x0000000207067210 */ /* 0x004fca0007f3e0ff */
[----:B------:R-:W-:Y:S01]  /*130e0*/  IMAD.X R7, R15, 0x1, R0, P1 ;  /* 0x000000010f077824 */ /* 0x000fe200008e0600 */
[----:B------:R-:W-:-:S04]  /*130f0*/  IADD3 R14, P1, R14, R2, RZ ;  /* 0x000000020e0e7210 */ /* 0x000fc80007f3e0ff */
[----:B------:R0:W2:Y:S01]  /*13100*/  @!P0 LDG.E.U16 R13, [R6.64] ;  /* 0x00000006060d8981 */ /* 0x0000a2000c1e1500 */
[----:B---3--:R-:W-:Y:S01]  /*13110*/  IMAD.X R15, R28, 0x1, R0, P1 ;  /* 0x000000011c0f7824 */ /* 0x008fe200008e0600 */
[----:B------:R-:W-:Y:S02]  /*13120*/  LOP3.LUT R24, R3, 0x20, RZ, 0x3c, !PT ;  /* 0x0000002003187812 */ /* 0x000fe400078e3cff */
[----:B------:R-:W3:Y:S01]  /*13130*/  LDL R28, [R1+0x628] ;  /* 0x00062800011c7983 */ /* 0x000ee20000100800 */
[----:B0-----:R-:W-:-:S06]  /*13140*/  PRMT R6, RZ, 0x7610, R6 ;  /* 0x00007610ff067816 */ /* 0x001fcc0000000006 */
[----:B------:R0:W2:Y:S04]  /*13150*/  @!P0 LDG.E.U16 R6, [R14.64] ;  /* 0x000000060e068981 */ /* 0x0000a8000c1e1500 */
[----:B0-----:R-:W2:Y:S01]  /*13160*/  LDL R15, [R1+0x63c] ;  /* 0x00063c00010f7983 */ /* 0x001ea20000100800 */
[----:B------:R-:W-:Y:S02]  /*13170*/  PRMT R7, RZ, 0x7610, R7 ;  /* 0x00007610ff077816 */ /* 0x000fe40000000007 */
[----:B--2---:R-:W-:-:S05]  /*13180*/  IADD3 R14, P1, R15, R2, RZ ;  /* 0x000000020f0e7210 */ /* 0x004fca0007f3e0ff */
[----:B----4-:R-:W-:Y:S01]  /*13190*/  IMAD.X R15, R27, 0x1, R0, P1 ;  /* 0x000000011b0f7824 */ /* 0x010fe200008e0600 */
[----:B------:R-:W-:Y:S04]  /*131a0*/  STS.U16 [R24+0x8100], R20 ;  /* 0x0081001418007388 */ /* 0x000fe80000000400 */
[----:B------:R0:W2:Y:S04]  /*131b0*/  @!P0 LDG.E.U16 R7, [R14.64] ;  /* 0x000000060e078981 */ /* 0x0000a8000c1e1500 */
[----:B------:R-:W4:Y:S04]  /*131c0*/  LDL R27, [R1+0x4c0] ;  /* 0x0004c000011b7983 */ /* 0x000f280000100800 */
[----:B0-----:R-:W2:Y:S02]  /*131d0*/  LDL R15, [R1+0x4e0] ;  /* 0x0004e000010f7983 */ /* 0x001ea40000100800 */
[----:B--2---:R-:W-:-:S02]  /*131e0*/  IADD3 R14, P1, R15, R2, RZ ;  /* 0x000000020f0e7210 */ /* 0x004fc40007f3e0ff */
[----:B------:R-:W2:Y:S04]  /*131f0*/  LDL R15, [R1+0x3f0] ;  /* 0x0003f000010f7983 */ /* 0x000ea80000100800 */
[----:B------:R-:W-:Y:S04]  /*13200*/  STS.U16 [R24+0x8500], R19 ;  /* 0x0085001318007388 */ /* 0x000fe80000000400 */
[----:B------:R-:W-:Y:S04]  /*13210*/  STS.U16 [R24+0x8900], R23 ;  /* 0x0089001718007388 */ /* 0x000fe80000000400 */
[----:B------:R0:W-:Y:S02]  /*13220*/  STS.U16 [R24+0x8d00], R8 ;  /* 0x008d000818007388 */ /* 0x0001e40000000400 */
[----:B0-----:R-:W-:Y:S01]  /*13230*/  PRMT R8, RZ, 0x7610, R8 ;  /* 0x00007610ff087816 */ /* 0x001fe20000000008 */
[----:B--2---:R-:W-:-:S05]  /*13240*/  IMAD.X R15, R15, 0x1, R0, P1 ;  /* 0x000000010f0f7824 */ /* 0x004fca00008e0600 */
[----:B------:R0:W2:Y:S04]  /*13250*/  @!P0 LDG.E.U16 R8, [R14.64] ;  /* 0x000000060e088981 */ /* 0x0000a8000c1e1500 */
[----:B0-----:R-:W2:Y:S04]  /*13260*/  LDL R15, [R1+0x734] ;  /* 0x00073400010f7983 */ /* 0x001ea80000100800 */
[----:B------:R-:W-:Y:S04]  /*13270*/  STS.U16 [R24+0x9100], R9 ;  /* 0x0091000918007388 */ /* 0x000fe80000000400 */
[----:B------:R0:W-:Y:S04]  /*13280*/  STS.U16 [R24+0x9500], R10 ;  /* 0x0095000a18007388 */ /* 0x0001e80000000400 */
[----:B------:R1:W-:Y:S04]  /*13290*/  STS.U16 [R24+0x9900], R11 ;  /* 0x0099000b18007388 */ /* 0x0003e80000000400 */
[----:B0-----:R-:W4:Y:S01]  /*132a0*/  LDL R10, [R1+0x61c] ;  /* 0x00061c00010a7983 */ /* 0x001f220000100800 */
[----:B--2---:R-:W-:-:S05]  /*132b0*/  IADD3 R14, P1, R15, R2, RZ ;  /* 0x000000020f0e7210 */ /* 0x004fca0007f3e0ff */
[----:B---3--:R-:W-:Y:S02]  /*132c0*/  IMAD.X R15, R28, 0x1, R0, P1 ;  /* 0x000000011c0f7824 */ /* 0x008fe400008e0600 */
[----:B------:R-:W2:Y:S04]  /*132d0*/  LDL.LU R28, [R1+0x1c] ;  /* 0x00001c00011c7983 */ /* 0x000ea80000300800 */
[----:B-1----:R-:W3:Y:S04]  /*132e0*/  LDL.LU R24, [R1+0x15dc] ;  /* 0x0015dc0001187983 */ /* 0x002ee80000300800 */
[----:B------:R-:W2:Y:S01]  /*132f0*/  LDL R11, [R1+0x4cc] ;  /* 0x0004cc00010b7983 */ /* 0x000ea20000100800 */
[----:B------:R-:W-:-:S02]  /*13300*/  PRMT R9, RZ, 0x7610, R9 ;  /* 0x00007610ff097816 */ /* 0x000fc40000000009 */
[----:B----4-:R-:W-:-:S04]  /*13310*/  IADD3 R10, P1, R10, R2, RZ ;  /* 0x000000020a0a7210 */ /* 0x010fc80007f3e0ff */
[----:B------:R0:W4:Y:S02]  /*13320*/  @!P0 LDG.E.U16 R9, [R14.64] ;  /* 0x000000060e098981 */ /* 0x000124000c1e1500 */
[----:B0-----:R-:W-:Y:S01]  /*13330*/  PRMT R14, RZ, 0x7610, R14 ;  /* 0x00007610ff0e7816 */ /* 0x001fe2000000000e */
[----:B--2---:R-:W-:-:S05]  /*13340*/  IMAD.X R11, R11, 0x1, R0, P1 ;  /* 0x000000010b0b7824 */ /* 0x004fca00008e0600 */
[----:B------:R0:W2:Y:S02]  /*13350*/  @!P0 LDG.E.U16 R14, [R10.64] ;  /* 0x000000060a0e8981 */ /* 0x0000a4000c1e1500 */
[----:B0-----:R-:W-:-:S05]  /*13360*/  LOP3.LUT R11, R3, 0x20, RZ, 0x3c, !PT ;  /* 0x00000020030b7812 */ /* 0x001fca00078e3cff */
[----:B------:R0:W-:Y:S04]  /*13370*/  STS.U16 [R11+0x9d00], R12 ;  /* 0x009d000c0b007388 */ /* 0x0001e80000000400 */
[----:B0-----:R-:W2:Y:S01]  /*13380*/  LDL R11, [R1+0x3e0] ;  /* 0x0003e000010b7983 */ /* 0x001ea20000100800 */
[----:B------:R-:W-:Y:S02]  /*13390*/  IADD3 R10, P1, R27, R2, RZ ;  /* 0x000000021b0a7210 */ /* 0x000fe40007f3e0ff */
[----:B------:R-:W-:-:S03]  /*133a0*/  PRMT R15, RZ, 0x7610, R15 ;  /* 0x00007610ff0f7816 */ /* 0x000fc6000000000f */
[----:B--2---:R-:W-:-:S05]  /*133b0*/  IMAD.X R11, R11, 0x1, R0, P1 ;  /* 0x000000010b0b7824 */ /* 0x004fca00008e0600 */
[----:B------:R0:W2:Y:S04]  /*133c0*/  @!P0 LDG.E.U16 R15, [R10.64] ;  /* 0x000000060a0f8981 */ /* 0x0000a8000c1e1500 */
[----:B0-----:R-:W2:Y:S04]  /*133d0*/  LDL.LU R10, [R1+0x20] ;  /* 0x00002000010a7983 */ /* 0x001ea80000300800 */
[----:B------:R-:W3:Y:S01]  /*133e0*/  LDL R11, [R1+0x724] ;  /* 0x00072400010b7983 */ /* 0x000ee20000100800 */
[----:B------:R-:W-:-:S05]  /*133f0*/  LOP3.LUT R27, R3, 0x40, RZ, 0x3c, !PT ;  /* 0x00000040031b7812 */ /* 0x000fca00078e3cff */
[----:B--2---:R3:W-:Y:S02]  /*13400*/  STS.U16 [R27+0x8200], R10 ;  /* 0x0082000a1b007388 */ /* 0x0047e40000000400 */
[----:B---3--:R-:W-:Y:S02]  /*13410*/  IADD3 R10, P1, R11, R2, RZ ;  /* 0x000000020b0a7210 */ /* 0x008fe40007f3e0ff */
[----:B------:R-:W2:Y:S01]  /*13420*/  LDL R11, [R1+0x608] ;  /* 0x00060800010b7983 */ /* 0x000ea20000100800 */
[----:B------:R-:W-:Y:S02]  /*13430*/  PRMT R24, RZ, 0x7610, R24 ;  /* 0x00007610ff187816 */ /* 0x000fe40000000018 */
[----:B--2---:R-:W-:-:S05]  /*13440*/  IMAD.X R11, R11, 0x1, R0, P1 ;  /* 0x000000010b0b7824 */ /* 0x004fca00008e0600 */
[----:B------:R-:W2:Y:S04]  /*13450*/  @!P0 LDG.E.U16 R24, [R10.64] ;  /* 0x000000060a188981 */ /* 0x000ea8000c1e1500 */
[----:B--2---:R0:W-:Y:S04]  /*13460*/  STL [R1+0x20], R24 ;  /* 0x0000201801007387 */ /* 0x0041e80000100800 */
[----:B0-----:R-:W2:Y:S04]  /*13470*/  LDL.LU R24, [R1+0x15d8] ;  /* 0x0015d80001187983 */ /* 0x001ea80000300800 */
[----:B------:R-:W3:Y:S04]  /*13480*/  LDL.LU R10, [R1+0x34] ;  /* 0x00003400010a7983 */ /* 0x000ee80000300800 */
[----:B------:R-:W2:Y:S04]  /*13490*/  LDL R11, [R1+0x5fc] ;  /* 0x0005fc00010b7983 */ /* 0x000ea80000100800 */
[----:B---3--:R2:W-:Y:S02]  /*134a0*/  STS.U16 [R27+0x8600], R10 ;  /* 0x0086000a1b007388 */ /* 0x0085e40000000400 */
[----:B--2---:R-:W-:-:S02]  /*134b0*/  IADD3 R10, P1, R11, R2, RZ ;  /* 0x000000020b0a7210 */ /* 0x004fc40007f3e0ff */
        /* <DEDUP_REMOVED lines=23> */
[----:B------:R0:W2:Y:S04]  /*13630*/  @!P0 LDG.E.U16 R29, [R10.64] ;  /* 0x000000060a1d8981 */ /* 0x0000a8000c1e1500 */
[----:B0-----:R-:W3:Y:S04]  /*13640*/  LDL R11, [R1+0x5dc] ;  /* 0x0005dc00010b7983 */ /* 0x001ee80000100800 */
[----:B------:R0:W-:Y:S04]  /*13650*/  STS.U16 [R27+0x9200], R28 ;  /* 0x0092001c1b007388 */ /* 0x0001e80000000400 */
[----:B0-----:R-:W4:Y:S04]  /*13660*/  LDL R27, [R1+0x46c] ;  /* 0x00046c00011b7983 */ /* 0x001f280000100800 */
[----:B------:R-:W4:Y:S04]  /*13670*/  LDL.LU R28, [R1+0x6f0] ;  /* 0x0006f000011c7983 */ /* 0x000f280000300800 */
[----:B--2---:R0:W-:Y:S04]  /*13680*/  STL [R1+0x3c], R29 ;  /* 0x00003c1d01007387 */ /* 0x0041e80000100800 */
[----:B0-----:R-:W2:Y:S01]  /*13690*/  LDL.LU R29, [R1+0x798] ;  /* 0x00079800011d7983 */ /* 0x001ea20000300800 */
[----:B---3--:R-:W-:-:S03]  /*136a0*/  IADD3 R10, P1, R11, R2, RZ ;  /* 0x000000020b0a7210 */ /* 0x008fc60007f3e0ff */
[----:B------:R-:W3:Y:S01]  /*136b0*/  LDL R11, [R1+0x48c] ;  /* 0x00048c00010b7983 */ /* 0x000ee20000100800 */
[----:B------:R-:W-:Y:S01]  /*136c0*/  PRMT R24, RZ, 0x7610, R24 ;  /* 0x00007610ff187816 */ /* 0x000fe20000000018 */
[----:B---3--:R-:W-:-:S05]  /*136d0*/  IMAD.X R11, R11, 0x1, R0, P1 ;  /* 0x000000010b0b7824 */ /* 0x008fca00008e0600 */
[----:B------:R-:W3:Y:S04]  /*136e0*/  @!P0 LDG.E.U16 R24, [R10.64] ;  /* 0x000000060a188981 */ /* 0x000ee8000c1e1500 */
[----:B---3--:R0:W-:Y:S04]  /*136f0*/  STL [R1+0x38], R24 ;  /* 0x0000381801007387 */ /* 0x0081e80000100800 */
[----:B0-----:R-:W3:Y:S04]  /*13700*/  LDL.LU R24, [R1+0x15cc] ;  /* 0x0015cc0001187983 */ /* 0x001ee80000300800 */
[----:B------:R-:W2:Y:S01]  /*13710*/  LDL R11, [R1+0x480] ;  /* 0x00048000010b7983 */ /* 0x000ea20000100800 */
[----:B------:R-:W-:-:S05]  /*13720*/  LOP3.LUT R10, R3, 0x40, RZ, 0x3c, !PT ;  /* 0x00000040030a7812 */ /* 0x000fca00078e3cff */
[----:B---3--:R2:W-:Y:S02]  /*13730*/  STS.U16 [R10+0x9600], R24 ;  /* 0x009600180a007388 */ /* 0x0085e40000000400 */
[----:B--2---:R-:W-:Y:S02]  /*13740*/  IADD3 R10, P1, R11, R2, RZ ;  /* 0x000000020b0a7210 */ /* 0x004fe40007f3e0ff */
[----:B------:R-:W2:Y:S01]  /*13750*/  LDL R11, [R1+0x3c0] ;  /* 0x0003c000010b7983 */ /* 0x000ea20000100800 */
[----:B------:R-:W-:Y:S02]  /*13760*/  PRMT R22, RZ, 0x7610, R22 ;  /* 0x00007610ff167816 */ /* 0x000fe40000000016 */
[----:B--2---:R-:W-:-:S05]  /*13770*/  IMAD.X R11, R11, 0x1, R0, P1 ;  /* 0x000000010b0b7824 */ /* 0x004fca00008e0600 */
[----:B------:R-:W2:Y:S04]  /*13780*/  @!P0 LDG.E.U16 R22, [R10.64] ;  /* 0x000000060a168981 */ /* 0x000ea8000c1e1500 */
[----:B--2---:R0:W-:Y:S04]  /*13790*/  STL [R1+0x30], R22 ;  /* 0x0000301601007387 */ /* 0x0041e80000100800 */
        /* <DEDUP_REMOVED lines=11> */
[----:B------:R-:W3:Y:S01]  /*13850*/  LDL R11, [R1+0x5bc] ;  /* 0x0005bc00010b7983 */ /* 0x000ee20000100800 */
[----:B------:R-:W-:-:S02]  /*13860*/  LOP3.LUT R10, R3, 0x40, RZ, 0x3c, !PT ;  /* 0x00000040030a7812 */ /* 0x000fc400078e3cff */
[----:B------:R-:W-:-:S03]  /*13870*/  PRMT R24, RZ, 0x7610, R24 ;  /* 0x00007610ff187816 */ /* 0x000fc60000000018 */
[----:B--2---:R3:W-:Y:S02]  /*13880*/  STS.U16 [R10+0x9e00], R21 ;  /* 0x009e00150a007388 */ /* 0x0047e40000000400 */
[----:B---3--:R-:W-:-:S05]  /*13890*/  IADD3 R10, P1, R11, R2, RZ ;  /* 0x000000020b0a7210 */ /* 0x008fca0007f3e0ff */
[----:B----4-:R-:W-:-:S05]  /*138a0*/  IMAD.X R11, R27, 0x1, R0, P1 ;  /* 0x000000011b0b7824 */ /* 0x010fca00008e0600 */
[----:B------:R0:W2:Y:S04]  /*138b0*/  @!P0 LDG.E.U16 R24, [R10.64] ;  /* 0x000000060a188981 */ /* 0x0000a8000c1e1500 */
[----:B0-----:R-:W3:Y:S04]  /*138c0*/  LDL.LU R10, [R1+0x58] ;  /* 0x00005800010a7983 */ /* 0x001ee80000300800 */
[----:B------:R-:W4:Y:S01]  /*138d0*/  LDL R11, [R1+0x460] ;  /* 0x00046000010b7983 */ /* 0x000f220000100800 */
[----:B------:R-:W-:-:S03]  /*138e0*/  LOP3.LUT R27, R3, 0x60, RZ, 0x3c, !PT ;  /* 0x00000060031b7812 */ /* 0x000fc600078e3cff */
[----:B--2---:R-:W-:Y:S04]  /*138f0*/  STL [R1+0x1580], R24 ;  /* 0x0015801801007387 */ /* 0x004fe80000100800 */
[----:B------:R-:W-:Y:S04]  /*13900*/  STL [R1+0x1584], R24 ;  /* 0x0015841801007387 */ /* 0x000fe80000100800 */
[----:B---3--:R4:W-:Y:S02]  /*13910*/  STS.U16 [R27+0x8300], R10 ;  /* 0x0083000a1b007388 */ /* 0x0089e40000000400 */
[----:B----4-:R-:W-:-:S02]  /*13920*/  IADD3 R10, P1, R11, R2, RZ ;  /* 0x000000020b0a7210 */ /* 0x010fc40007f3e0ff */
[----:B------:R-:W2:Y:S01]  /*13930*/  LDL R11, [R1+0x3b0] ;  /* 0x0003b000010b7983 */ /* 0x000ea20000100800 */
[----:B------:R-:W-:Y:S02]  /*13940*/  PRMT R26, RZ, 0x7610, R26 ;  /* 0x00007610ff1a7816 */ /* 0x000fe4000000001a */
[----:B--2---:R-:W-:-:S05]  /*13950*/  IMAD.X R11, R11, 0x1, R0, P1 ;  /* 0x000000010b0b7824 */ /* 0x004fca00008e0600 */
[----:B------:R-:W2:Y:S04]  /*13960*/  @!P0 LDG.E.U16 R26, [R10.64] ;  /* 0x000000060a1a8981 */ /* 0x000ea8000c1e1500 */
[----:B--2---:R0:W-:Y:S04]  /*13970*/  STL [R1+0x28], R26 ;  /* 0x0000281a01007387 */ /* 0x0041e80000100800 */
[----:B0-----:R-:W2:Y:S04]  /*13980*/  LDL.LU R26, [R1+0x15c0] ;  /* 0x0015c000011a7983 */ /* 0x001ea80000300800 */
[----:B------:R-:W3:Y:S04]  /*13990*/  LDL.LU R10, [R1+0x5c] ;  /* 0x00005c00010a7983 */ /* 0x000ee80000300800 */
[----:B------:R-:W4:Y:S04]  /*139a0*/  LDL R11, [R1+0x7a4] ;  /* 0x0007a400010b7983 */ /* 0x000f280000100800 */
[----:B---3--:R4:W-:Y:S02]  /*139b0*/  STS.U16 [R27+0x8700], R10 ;  /* 0x0087000a1b007388 */ /* 0x0089e40000000400 */
[----:B----4-:R-:W-:-:S02]  /*139c0*/  IADD3 R10, P1, R11, R2, RZ ;  /* 0x000000020b0a7210 */ /* 0x010fc40007f3e0ff */
[----:B------:R-:W3:Y:S01]  /*139d0*/  LDL R11, [R1+0x5a8] ;  /* 0x0005a800010b7983 */ /* 0x000ee20000100800 */
[----:B--2---:R-:W-:Y:S02]  /*139e0*/  PRMT R26, RZ, 0x7610, R26 ;  /* 0x00007610ff1a7816 */ /* 0x004fe4000000001a */
[----:B---3--:R-:W-:-:S05]  /*139f0*/  IMAD.X R11, R11, 0x1, R0, P1 ;  /* 0x000000010b0b7824 */ /* 0x008fca00008e0600 */
[----:B------:R-:W2:Y:S04]  /*13a00*/  @!P0 LDG.E.U16 R26, [R10.64] ;  /* 0x000000060a1a8981 */ /* 0x000ea8000c1e1500 */
[----:B--2---:R0:W-:Y:S04]  /*13a10*/  STL [R1+0x34], R26 ;  /* 0x0000341a01007387 */ /* 0x0041e80000100800 */
[----:B0-----:R-:W2:Y:S04]  /*13a20*/  LDL.LU R26, [R1+0x15bc] ;  /* 0x0015bc00011a7983 */ /* 0x001ea80000300800 */
[----:B------:R-:W3:Y:S01]  /*13a30*/  LDL.LU R11, [R1+0x4c] ;  /* 0x00004c00010b7983 */ /* 0x000ee20000300800 */
[----:B------:R-:W-:-:S02]  /*13a40*/  IADD3 R10, P1, R29, R2, RZ ;  /* 0x000000021d0a7210 */ /* 0x000fc40007f3e0ff */
[----:B--2---:R-:W-:Y:S01]  /*13a50*/  PRMT R26, RZ, 0x7610, R26 ;  /* 0x00007610ff1a7816 */ /* 0x004fe2000000001a */
[----:B---3--:R0:W-:Y:S02]  /*13a60*/  STS.U16 [R27+0x8b00], R11 ;  /* 0x008b000b1b007388 */ /* 0x0081e40000000400 */
[----:B0-----:R-:W-:-:S05]  /*13a70*/  IMAD.X R11, R28, 0x1, R0, P1 ;  /* 0x000000011c0b7824 */ /* 0x001fca00008e0600 */
[----:B------:R-:W2:Y:S04]  /*13a80*/  @!P0 LDG.E.U16 R26, [R10.64] ;  /* 0x000000060a1a8981 */ /* 0x000ea8000c1e1500 */
[----:B------:R0:W-:Y:S04]  /*13a90*/  STL [R1+0xac4], R29 ;  /* 0x000ac41d01007387 */ /* 0x0001e80000100800 */
[----:B0-----:R-:W3:Y:S04]  /*13aa0*/  LDL.LU R29, [R1+0x6e4] ;  /* 0x0006e400011d7983 */ /* 0x001ee80000300800 */
[----:B------:R0:W-:Y:S04]  /*13ab0*/  STL [R1+0xac8], R28 ;  /* 0x000ac81c01007387 */ /* 0x0001e80000100800 */
[----:B0-----:R-:W4:Y:S04]  /*13ac0*/  LDL.LU R28, [R1+0x594] ;  /* 0x00059400011c7983 */ /* 0x001f280000300800 */
[----:B--2---:R0:W-:Y:S04]  /*13ad0*/  STL [R1+0x4c], R26 ;  /* 0x00004c1a01007387 */ /* 0x0041e80000100800 */
[----:B0-----:R-:W2:Y:S04]  /*13ae0*/  LDL.LU R26, [R1+0x15b8] ;  /* 0x0015b800011a7983 */ /* 0x001ea80000300800 */
[----:B------:R-:W4:Y:S01]  /*13af0*/  LDL.LU R11, [R1+0x54] ;  /* 0x00005400010b7983 */ /* 0x000f220000300800 */
[----:B---3--:R-:W-:-:S02]  /*13b00*/  IADD3 R10, P1, R29, R2, RZ ;  /* 0x000000021d0a7210 */ /* 0x008fc40007f3e0ff */
[----:B--2---:R-:W-:Y:S01]  /*13b10*/  PRMT R26, RZ, 0x7610, R26 ;  /* 0x00007610ff1a7816 */ /* 0x004fe2000000001a */
[----:B----4-:R0:W-:Y:S02]  /*13b20*/  STS.U16 [R27+0x8f00], R11 ;  /* 0x008f000b1b007388 */ /* 0x0101e40000000400 */
[----:B0-----:R-:W-:-:S05]  /*13b30*/  IMAD.X R11, R28, 0x1, R0, P1 ;  /* 0x000000011c0b7824 */ /* 0x001fca00008e0600 */
[----:B------:R-:W2:Y:S04]  /*13b40*/  @!P0 LDG.E.U16 R26, [R10.64] ;  /* 0x000000060a1a8981 */ /* 0x000ea8000c1e1500 */
[----:B------:R-:W-:Y:S04]  /*13b50*/  STL [R1+0xacc], R29 ;  /* 0x000acc1d01007387 */ /* 0x000fe80000100800 */
[----:B------:R-:W-:Y:S04]  /*13b60*/  STL [R1+0xad0], R28 ;  /* 0x000ad01c01007387 */ /* 0x000fe80000100800 */
        /* <DEDUP_REMOVED lines=34> */
[----:B---3--:R0:W-:Y:S04]  /*13d90*/  STS.U16 [R27+0x9f00], R10 ;  /* 0x009f000a1b007388 */ /* 0x0081e80000000400 */
[----:B0-----:R-:W3:Y:S01]  /*13da0*/  LDL.LU R27, [R1+0x15a4] ;  /* 0x0015a400011b7983 */ /* 0x001ee20000300800 */
[----:B----4-:R-:W-:-:S03]  /*13db0*/  IADD3 R10, P1, R11, R2, RZ ;  /* 0x000000020b0a7210 */ /* 0x010fc60007f3e0ff */
[----:B------:R-:W4:Y:S01]  /*13dc0*/  LDL R11, [R1+0x434] ;  /* 0x00043400010b7983 */ /* 0x000f220000100800 */
[----:B---3--:R-:W-:Y:S01]  /*13dd0*/  PRMT R27, RZ, 0x7610, R27 ;  /* 0x00007610ff1b7816 */ /* 0x008fe2000000001b */
[----:B----4-:R-:W-:-:S05]  /*13de0*/  IMAD.X R11, R11, 0x1, R0, P1 ;  /* 0x000000010b0b7824 */ /* 0x010fca00008e0600 */
[----:B------:R-:W3:Y:S04]  /*13df0*/  @!P0 LDG.E.U16 R27, [R10.64] ;  /* 0x000000060a1b8981 */ /* 0x000ee8000c1e1500 */
[----:B---3--:R0:W-:Y:S04]  /*13e00*/  STL [R1+0x2c], R27 ;  /* 0x00002c1b01007387 */ /* 0x0081e80000100800 */
[----:B0-----:R-:W3:Y:S04]  /*13e10*/  LDL.LU R27, [R1+0x15a0] ;  /* 0x0015a000011b7983 */ /* 0x001ee80000300800 */
[----:B------:R-:W4:Y:S04]  /*13e20*/  LDL.LU R10, [R1+0x18] ;  /* 0x00001800010a7983 */ /* 0x000f280000300800 */
[----:B------:R-:W2:Y:S04]  /*13e30*/  LDL R11, [R1+0x778] ;  /* 0x00077800010b7983 */ /* 0x000ea80000100800 */
[----:B----4-:R2:W-:Y:S02]  /*13e40*/  STS.U16 [R3], R10 ;  /* 0x0000000a03007388 */ /* 0x0105e40000000400 */
[----:B--2---:R-:W-:-:S02]  /*13e50*/  IADD3 R10, P1, R11, R2, RZ ;  /* 0x000000020b0a7210 */ /* 0x004fc40007f3e0ff */
[----:B------:R-:W2:Y:S01]  /*13e60*/  LDL R11, [R1+0x6b0] ;  /* 0x0006b000010b7983 */ /* 0x000ea20000100800 */
[----:B------:R-:W-:Y:S02]  /*13e70*/  PRMT R29, RZ, 0x7610, R29 ;  /* 0x00007610ff1d7816 */ /* 0x000fe4000000001d */
[----:B--2---:R-:W-:-:S05]  /*13e80*/  IMAD.X R11, R11, 0x1, R0, P1 ;  /* 0x000000010b0b7824 */ /* 0x004fca00008e0600 */
[----:B------:R0:W2:Y:S04]  /*13e90*/  @!P0 LDG.E.U16 R29, [R10.64] ;  /* 0x000000060a1d8981 */ /* 0x0000a8000c1e1500 */
[----:B0-----:R-:W4:Y:S04]  /*13ea0*/  LDL.LU R10, [R1+0x14] ;  /* 0x00001400010a7983 */ /* 0x001f280000300800 */
[----:B------:R-:W3:Y:S04]  /*13eb0*/  LDL R11, [R1+0x6a4] ;  /* 0x0006a400010b7983 */ /* 0x000ee80000100800 */
[----:B--2---:R0:W-:Y:S04]  /*13ec0*/  STL [R1+0x24], R29 ;  /* 0x0000241d01007387 */ /* 0x0041e80000100800 */
[----:B----4-:R1:W-:Y:S01]  /*13ed0*/  STS.U16 [R3+0x400], R10 ;  /* 0x0004000a03007388 */ /* 0x0103e20000000400 */
[----:B---3--:R-:W-:-:S03]  /*13ee0*/  PRMT R27, RZ, 0x7610, R27 ;  /* 0x00007610ff1b7816 */ /* 0x008fc6000000001b */
[----:B0-----:R-:W2:Y:S01]  /*13ef0*/  LDL R29, [R1+0x684] ;  /* 0x00068400011d7983 */ /* 0x001ea20000100800 */
[----:B-1----:R-:W-:-:S03]  /*13f00*/  IADD3 R10, P1, R11, R2, RZ ;  /* 0x000000020b0a7210 */ /* 0x002fc60007f3e0ff */
[----:B------:R-:W3:Y:S02]  /*13f10*/  LDL R11, [R1+0x554] ;  /* 0x00055400010b7983 */ /* 0x000ee40000100800 */
[----:B---3--:R-:W-:-:S05]  /*13f20*/  IMAD.X R11, R11, 0x1, R0, P1 ;  /* 0x000000010b0b7824 */ /* 0x008fca00008e0600 */
[----:B------:R-:W3:Y:S04]  /*13f30*/  @!P0 LDG.E.U16 R27, [R10.64] ;  /* 0x000000060a1b8981 */ /* 0x000ee8000c1e1500 */
[----:B---3--:R0:W-:Y:S04]  /*13f40*/  STL [R1+0x18], R27 ;  /* 0x0000181b01007387 */ /* 0x0081e80000100800 */
[----:B0-----:R-:W3:Y:S04]  /*13f50*/  LDL.LU R27, [R1+0x159c] ;  /* 0x00159c00011b7983 */ /* 0x001ee80000300800 */
[----:B------:R-:W4:Y:S04]  /*13f60*/  LDL.LU R10, [R1+0x10] ;  /* 0x00001000010a7983 */ /* 0x000f280000300800 */
[----:B------:R-:W2:Y:S04]  /*13f70*/  LDL R11, [R1+0x548] ;  /* 0x00054800010b7983 */ /* 0x000ea80000100800 */
[----:B----4-:R2:W-:Y:S02]  /*13f80*/  STS.U16 [R3+0x800], R10 ;  /* 0x0008000a03007388 */ /* 0x0105e40000000400 */
[----:B--2---:R-:W-:-:S02]  /*13f90*/  IADD3 R10, P1, R11, R2, RZ ;  /* 0x000000020b0a7210 */ /* 0x004fc40007f3e0ff */
[----:B------:R-:W2:Y:S01]  /*13fa0*/  LDL R11, [R1+0x424] ;  /* 0x00042400010b7983 */ /* 0x000ea20000100800 */
[----:B---3--:R-:W-:Y:S02]  /*13fb0*/  PRMT R27, RZ, 0x7610, R27 ;  /* 0x00007610ff1b7816 */ /* 0x008fe4000000001b */
        /* <DEDUP_REMOVED lines=15> */
[----:B------:R-:W-:-:S03]  /*140b0*/  IADD3 R10, P1, R29, R2, RZ ;  /* 0x000000021d0a7210 */ /* 0x000fc60007f3e0ff */
[----:B------:R-:W4:Y:S04]  /*140c0*/  LDL R29, [R1+0x514] ;  /* 0x00051400011d7983 */ /* 0x000f280000100800 */
[----:B---3--:R0:W-:Y:S04]  /*140d0*/  STS.U16 [R3+0x1000], R11 ;  /* 0x0010000b03007388 */ /* 0x0081e80000000400 */
[----:B0-----:R-:W3:Y:S01]  /*140e0*/  LDL R11, [R1+0x534] ;  /* 0x00053400010b7983 */ /* 0x001ee20000100800 */
[----:B--2---:R-:W-:Y:S01]  /*140f0*/  PRMT R27, RZ, 0x7610, R27 ;  /* 0x00007610ff1b7816 */ /* 0x004fe2000000001b */
[----:B---3--:R-:W-:-:S05]  /*14100*/  IMAD.X R11, R11, 0x1, R0, P1 ;  /* 0x000000010b0b7824 */ /* 0x008fca00008e0600 */
        /* <DEDUP_REMOVED lines=13> */
[----:B------:R-:W3:Y:S04]  /*141e0*/  LDL.LU R10, [R1] ;  /* 0x00000000010a7983 */ /* 0x000ee80000300800 */
        /* <DEDUP_REMOVED lines=9> */
[----:B------:R-:W3:Y:S01]  /*14280*/  LDL R11, [R1+0x664] ;  /* 0x00066400010b7983 */ /* 0x000ee20000100800 */
[----:B------:R-:W-:-:S02]  /*14290*/  PRMT R28, RZ, 0x7610, R28 ;  /* 0x00007610ff1c7816 */ /* 0x000fc4000000001c */
[----:B---3--:R-:W-:-:S05]  /*142a0*/  IADD3 R10, P1, R11, R2, RZ ;  /* 0x000000020b0a7210 */ /* 0x008fca0007f3e0ff */
[----:B----4-:R-:W-:-:S05]  /*142b0*/  IMAD.X R11, R29, 0x1, R0, P1 ;  /* 0x000000011d0b7824 */ /* 0x010fca00008e0600 */
[----:B------:R0:W3:Y:S04]  /*142c0*/  @!P0 LDG.E.U16 R28, [R10.64] ;  /* 0x000000060a1c8981 */ /* 0x0000e8000c1e1500 */
[----:B--2---:R-:W-:Y:S04]  /*142d0*/  STL [R1+0x157c], R27 ;  /* 0x00157c1b01007387 */ /* 0x004fe80000100800 */
[----:B------:R1:W-:Y:S04]  /*142e0*/  STS.U16 [R3+0x1c00], R27 ;  /* 0x001c001b03007388 */ /* 0x0003e80000000400 */
[----:B0-----:R-:W2:Y:S04]  /*142f0*/  LDL R11, [R1+0x508] ;  /* 0x00050800010b7983 */ /* 0x001ea80000100800 */
[----:B------:R-:W4:Y:S04]  /*14300*/  LDL R29, [R1+0x650] ;  /* 0x00065000011d7983 */ /* 0x000f280000100800 */
[----:B-1----:R-:W2:Y:S04]  /*14310*/  LDL R27, [R1+0x4f4] ;  /* 0x0004f400011b7983 */ /* 0x002ea80000100800 */
[----:B---3--:R-:W-:Y:S04]  /*14320*/  STL [R1+0x1550], R28 ;  /* 0x0015501c01007387 */ /* 0x008fe80000100800 */
[----:B------:R-:W-:Y:S04]  /*14330*/  STL [R1+0x1554], R28 ;  /* 0x0015541c01007387 */ /* 0x000fe80000100800 */
[----:B------:R-:W-:Y:S04]  /*14340*/  STL [R1+0x1558], R28 ;  /* 0x0015581c01007387 */ /* 0x000fe80000100800 */
[----:B------:R-:W-:Y:S04]  /*14350*/  STL [R1+0x155c], R28 ;  /* 0x00155c1c01007387 */ /* 0x000fe80000100800 */
[----:B------:R-:W-:Y:S04]  /*14360*/  STL [R1+0x1560], R28 ;  /* 0x0015601c01007387 */ /* 0x000fe80000100800 */
[----:B------:R-:W-:Y:S04]  /*14370*/  STL [R1+0x1564], R28 ;  /* 0x0015641c01007387 */ /* 0x000fe80000100800 */
[----:B------:R-:W-:Y:S01]  /*14380*/  STL [R1+0x1568], R28 ;  /* 0x0015681c01007387 */ /* 0x000fe20000100800 */
[----:B--2---:R-:W-:-:S03]  /*14390*/  IADD3 R10, P1, R11, R2, RZ ;  /* 0x000000020b0a7210 */ /* 0x004fc60007f3e0ff */
[----:B------:R-:W-:Y:S04]  /*143a0*/  STL [R1+0x156c], R28 ;  /* 0x00156c1c01007387 */ /* 0x000fe80000100800 */
[----:B------:R-:W-:Y:S04]  /*143b0*/  STL [R1+0x1570], R28 ;  /* 0x0015701c01007387 */ /* 0x000fe80000100800 */
[----:B------:R-:W-:Y:S04]  /*143c0*/  STL [R1+0x1574], R28 ;  /* 0x0015741c01007387 */ /* 0x000fe80000100800 */
[----:B------:R-:W-:Y:S04]  /*143d0*/  STL [R1+0x1578], R28 ;  /* 0x0015781c01007387 */ /* 0x000fe80000100800 */
[----:B------:R-:W2:Y:S04]  /*143e0*/  LDL R11, [R1+0x404] ;  /* 0x00040400010b7983 */ /* 0x000ea80000100800 */
[----:B------:R0:W-:Y:S02]  /*143f0*/  STS.U16 [R3+0x2000], R26 ;  /* 0x0020001a03007388 */ /* 0x0001e40000000400 */
[----:B0-----:R-:W-:Y:S01]  /*14400*/  PRMT R26, RZ, 0x7610, R26 ;  /* 0x00007610ff1a7816 */ /* 0x001fe2000000001a */
[----:B--2---:R-:W-:-:S05]  /*14410*/  IMAD.X R11, R11, 0x1, R0, P1 ;  /* 0x000000010b0b7824 */ /* 0x004fca00008e0600 */
[----:B------:R0:W2:Y:S04]  /*14420*/  @!P0 LDG.E.U16 R26, [R10.64] ;  /* 0x000000060a1a8981 */ /* 0x0000a8000c1e1500 */
[----:B0-----:R-:W3:Y:S04]  /*14430*/  LDL R11, [R1+0x748] ;  /* 0x00074800010b7983 */ /* 0x001ee80000100800 */
[----:B------:R0:W-:Y:S02]  /*14440*/  STS.U16 [R3+0x2400], R25 ;  /* 0x0024001903007388 */ /* 0x0001e40000000400 */
[----:B0-----:R-:W-:-:S02]  /*14450*/  PRMT R25, RZ, 0x7610, R25 ;  /* 0x00007610ff197816 */ /* 0x001fc40000000019 */
[----:B--2---:R-:W-:Y:S01]  /*14460*/  STL [R1+0x154c], R26 ;  /* 0x00154c1a01007387 */ /* 0x004fe20000100800 */
[----:B---3--:R-:W-:-:S05]  /*14470*/  IADD3 R10, P1, R11, R2, RZ ;  /* 0x000000020b0a7210 */ /* 0x008fca0007f3e0ff */
[----:B----4-:R-:W-:Y:S01]  /*14480*/  IMAD.X R11, R29, 0x1, R0, P1 ;  /* 0x000000011d0b7824 */ /* 0x010fe200008e0600 */
[----:B------:R-:W-:Y:S01]  /*14490*/  PRMT R23, RZ, 0x7610, R23 ;  /* 0x00007610ff177816 */ /* 0x000fe20000000017 */
[----:B------:R-:W2:Y:S04]  /*144a0*/  LDL R29, [R1+0x630] ;  /* 0x00063000011d7983 */ /* 0x000ea80000100800 */
[----:B------:R0:W3:Y:S04]  /*144b0*/  @!P0 LDG.E.U16 R25, [R10.64] ;  /* 0x000000060a198981 */ /* 0x0000e8000c1e1500 */
[----:B0-----:R-:W4:Y:S04]  /*144c0*/  LDL R11, [R1+0x644] ;  /* 0x00064400010b7983 */ /* 0x001f280000100800 */
[----:B---3--:R-:W-:Y:S01]  /*144d0*/  STL [R1+0x1548], R25 ;  /* 0x0015481901007387 */ /* 0x008fe20000100800 */
[----:B----4-:R-:W-:-:S05]  /*144e0*/  IADD3 R10, P1, R11, R2, RZ ;  /* 0x000000020b0a7210 */ /* 0x010fca0007f3e0ff */
[----:B------:R-:W-:Y:S02]  /*144f0*/  IMAD.X R11, R27, 0x1, R0, P1 ;  /* 0x000000011b0b7824 */ /* 0x000fe400008e0600 */
[----:B------:R-:W3:Y:S04]  /*14500*/  LDL R27, [R1+0x4d4] ;  /* 0x0004d400011b7983 */ /* 0x000ee80000100800 */
[----:B------:R0:W4:Y:S04]  /*14510*/  @!P0 LDG.E.U16 R23, [R10.64] ;  /* 0x000000060a178981 */ /* 0x000128000c1e1500 */
[----:B0-----:R-:W2:Y:S04]  /*14520*/  LDL R11, [R1+0x4e8] ;  /* 0x0004e800010b7983 */ /* 0x001ea80000100800 */
[----:B------:R0:W-:Y:S04]  /*14530*/  STS.U16 [R3+0x2c00], R17 ;  /* 0x002c001103007388 */ /* 0x0001e80000000400 */
[----:B------:R1:W-:Y:S04]  /*14540*/  STS.U16 [R3+0x3000], R16 ;  /* 0x0030001003007388 */ /* 0x0003e80000000400 */
[----:B----4-:R-:W-:Y:S04]  /*14550*/  STL [R1+0x1544], R23 ;  /* 0x0015441701007387 */ /* 0x010fe80000100800 */
[----:B0-----:R-:W4:Y:S04]  /*14560*/  LDL R17, [R1+0x738] ;  /* 0x0007380001117983 */ /* 0x001f280000100800 */
[----:B-1----:R-:W3:Y:S01]  /*14570*/  LDL R16, [R1+0x624] ;  /* 0x0006240001107983 */ /* 0x002ee20000100800 */
[----:B--2---:R-:W-:-:S03]  /*14580*/  IADD3 R10, P1, R11, R2, RZ ;  /* 0x000000020b0a7210 */ /* 0x004fc60007f3e0ff */
[----:B------:R-:W2:Y:S01]  /*14590*/  LDL R11, [R1+0x3f4] ;  /* 0x0003f400010b7983 */ /* 0x000ea20000100800 */
[----:B------:R-:W-:Y:S02]  /*145a0*/  PRMT R22, RZ, 0x7610, R22 ;  /* 0x00007610ff167816 */ /* 0x000fe40000000016 */
[----:B------:R-:W-:Y:S01]  /*145b0*/  PRMT R21, RZ, 0x7610, R21 ;  /* 0x00007610ff157816 */ /* 0x000fe20000000015 */
[----:B------:R0:W-:Y:S02]  /*145c0*/  STS.U16 [R3+0x3400], R5 ;  /* 0x0034000503007388 */ /* 0x0001e40000000400 */
[----:B0-----:R-:W-:Y:S01]  /*145d0*/  PRMT R5, RZ, 0x7610, R5 ;  /* 0x00007610ff057816 */ /* 0x001fe20000000005 */
[----:B--2---:R-:W-:-:S05]  /*145e0*/  IMAD.X R11, R11, 0x1, R0, P1 ;  /* 0x000000010b0b7824 */ /* 0x004fca00008e0600 */
[----:B------:R4:W2:Y:S02]  /*145f0*/  @!P0 LDG.E.U16 R22, [R10.64] ;  /* 0x000000060a168981 */ /* 0x0008a4000c1e1500 */
[-C--:B----4-:R-:W-:Y:S02]  /*14600*/  IADD3 R10, P1, R17, R2.reuse, RZ ;  /* 0x00000002110a7210 */ /* 0x090fe40007f3e0ff */
[----:B------:R-:W4:Y:S03]  /*14610*/  LDL R17, [R1+0x610] ;  /* 0x0006100001117983 */ /* 0x000f260000100800 */
[----:B------:R-:W-:Y:S02]  /*14620*/  IMAD.X R11, R29, 0x1, R0, P1 ;  /* 0x000000011d0b7824 */ /* 0x000fe400008e0600 */
[----:B------:R-:W2:Y:S04]  /*14630*/  LDL R29, [R1+0x728] ;  /* 0x00072800011d7983 */ /* 0x000ea80000100800 */
[----:B------:R3:W2:Y:S02]  /*14640*/  @!P0 LDG.E.U16 R21, [R10.64] ;  /* 0x000000060a158981 */ /* 0x0006a4000c1e1500 */
[----:B---3--:R-:W-:-:S02]  /*14650*/  IADD3 R10, P1, R16, R2, RZ ;  /* 0x00000002100a7210 */ /* 0x008fc40007f3e0ff */
[----:B------:R-:W3:Y:S03]  /*14660*/  LDL R16, [R1+0x604] ;  /* 0x0006040001107983 */ /* 0x000ee60000100800 */
[----:B------:R-:W-:Y:S02]  /*14670*/  IMAD.X R11, R27, 0x1, R0, P1 ;  /* 0x000000011b0b7824 */ /* 0x000fe400008e0600 */
[----:B------:R-:W2:Y:S04]  /*14680*/  LDL R27, [R1+0x4b4] ;  /* 0x0004b400011b7983 */ /* 0x000ea80000100800 */
[----:B------:R0:W2:Y:S04]  /*14690*/  @!P0 LDG.E.U16 R5, [R10.64] ;  /* 0x000000060a058981 */ /* 0x0000a8000c1e1500 */
[----:B0-----:R-:W3:Y:S04]  /*146a0*/  LDL R11, [R1+0x4c8] ;  /* 0x0004c800010b7983 */ /* 0x001ee80000100800 */
[----:B--2---:R-:W-:Y:S01]  /*146b0*/  STL [R1+0x1540], R5 ;  /* 0x0015400501007387 */ /* 0x004fe20000100800 */
[----:B---3--:R-:W-:-:S03]  /*146c0*/  IADD3 R10, P1, R11, R2, RZ ;  /* 0x000000020b0a7210 */ /* 0x008fc60007f3e0ff */
[----:B------:R-:W2:Y:S04]  /*146d0*/  LDL R11, [R1+0x3e4] ;  /* 0x0003e400010b7983 */ /* 0x000ea80000100800 */
[----:B------:R0:W-:Y:S02]  /*146e0*/  STS.U16 [R3+0x3800], R4 ;  /* 0x0038000403007388 */ /* 0x0001e40000000400 */
[----:B0-----:R-:W-:Y:S02]  /*146f0*/  PRMT R4, RZ, 0x7610, R4 ;  /* 0x00007610ff047816 */ /* 0x001fe40000000004 */
[----:B------:R-:W-:Y:S01]  /*14700*/  PRMT R12, RZ, 0x7610, R12 ;  /* 0x00007610ff0c7816 */ /* 0x000fe2000000000c */
[----:B--2---:R-:W-:-:S05]  /*14710*/  IMAD.X R11, R11, 0x1, R0, P1 ;  /* 0x000000010b0b7824 */ /* 0x004fca00008e0600 */
[----:B------:R0:W2:Y:S02]  /*14720*/  @!P0 LDG.E.U16 R4, [R10.64] ;  /* 0x000000060a048981 */ /* 0x0000a4000c1e1500 */
[----:B0-----:R-:W-:-:S05]  /*14730*/  IADD3 R10, P1, R29, R2, RZ ;  /* 0x000000021d0a7210 */ /* 0x001fca0007f3e0ff */
[----:B----4-:R-:W-:Y:S01]  /*14740*/  IMAD.X R11, R17, 0x1, R0, P1 ;  /* 0x00000001110b7824 */ /* 0x010fe200008e0600 */
[----:B------:R-:W-:-:S04]  /*14750*/  IADD3 R16, P1, R16, R2, RZ ;  /* 0x0000000210107210 */ /* 0x000fc80007f3e0ff */
[----:B------:R0:W3:Y:S01]  /*14760*/  @!P0 LDG.E.U16 R12, [R10.64] ;  /* 0x000000060a0c8981 */ /* 0x0000e2000c1e1500 */
[----:B------:R-:W-:Y:S01]  /*14770*/  IMAD.X R17, R27, 0x1, R0, P1 ;  /* 0x000000011b117824 */ /* 0x000fe200008e0600 */
[----:B0-----:R-:W-:-:S06]  /*14780*/  PRMT R11, RZ, 0x7610, R11 ;  /* 0x00007610ff0b7816 */ /* 0x001fcc000000000b */
[----:B------:R-:W4:Y:S04]  /*14790*/  @!P0 LDG.E.U16 R11, [R16.64] ;  /* 0x00000006100b8981 */ /* 0x000f28000c1e1500 */
[----:B------:R0:W-:Y:S04]  /*147a0*/  STS.U16 [R3+0x4000], R6 ;  /* 0x0040000603007388 */ /* 0x0001e80000000400 */
[----:B------:R1:W-:Y:S04]  /*147b0*/  STS.U16 [R3+0x4400], R7 ;  /* 0x0044000703007388 */ /* 0x0003e80000000400 */
[----:B--2---:R-:W-:Y:S04]  /*147c0*/  STL [R1+0x1538], R4 ;  /* 0x0015380401007387 */ /* 0x004fe80000100800 */
[----:B------:R-:W-:Y:S04]  /*147d0*/  STL [R1+0x153c], R4 ;  /* 0x00153c0401007387 */ /* 0x000fe80000100800 */
[----:B------:R-:W2:Y:S04]  /*147e0*/  LDL R29, [R1+0x5f0] ;  /* 0x0005f000011d7983 */ /* 0x000ea80000100800 */
[----:B---3--:R-:W-:Y:S04]  /*147f0*/  STL [R1+0x1534], R12 ;  /* 0x0015340c01007387 */ /* 0x008fe80000100800 */
[----:B0-----:R-:W3:Y:S04]  /*14800*/  LDL R6, [R1+0x4a8] ;  /* 0x0004a80001067983 */ /* 0x001ee80000100800 */
[----:B------:R-:W2:Y:S04]  /*14810*/  LDL R27, [R1+0x494] ;  /* 0x00049400011b7983 */ /* 0x000ea80000100800 */
[----:B----4-:R-:W-:Y:S04]  /*14820*/  STL [R1+0x152c], R11 ;  /* 0x00152c0b01007387 */ /* 0x010fe80000100800 */
[----:B------:R0:W-:Y:S04]  /*14830*/  STL [R1+0x1530], R11 ;  /* 0x0015300b01007387 */ /* 0x0001e80000100800 */
[----:B-1----:R-:W4:Y:S01]  /*14840*/  LDL R7, [R1+0x3d4] ;  /* 0x0003d40001077983 */ /* 0x002f220000100800 */
[----:B------:R-:W-:-:S03]  /*14850*/  PRMT R19, RZ, 0x7610, R19 ;  /* 0x00007610ff137816 */ /* 0x000fc60000000013 */
[----:B0-----:R-:W2:Y:S01]  /*14860*/  LDL R11, [R1+0x5e4] ;  /* 0x0005e400010b7983 */ /* 0x001ea20000100800 */
[----:B---3--:R-:W-:-:S05]  /*14870*/  IADD3 R6, P1, R6, R2, RZ ;  /* 0x0000000206067210 */ /* 0x008fca0007f3e0ff */
[----:B----4-:R-:W-:-:S05]  /*14880*/  IMAD.X R7, R7, 0x1, R0, P1 ;  /* 0x0000000107077824 */ /* 0x010fca00008e0600 */
[----:B------:R0:W3:Y:S04]  /*14890*/  @!P0 LDG.E.U16 R19, [R6.64] ;  /* 0x0000000606138981 */ /* 0x0000e8000c1e1500 */
[----:B0-----:R-:W4:Y:S01]  /*148a0*/  LDL R7, [R1+0x718] ;  /* 0x0007180001077983 */ /* 0x001f220000100800 */
[----:B------:R-:W-:Y:S02]  /*148b0*/  PRMT R20, RZ, 0x7610, R20 ;  /* 0x00007610ff147816 */ /* 0x000fe40000000014 */
[----:B----4-:R-:W-:-:S05]  /*148c0*/  IADD3 R6, P1, R7, R2, RZ ;  /* 0x0000000207067210 */ /* 0x010fca0007f3e0ff */
[----:B--2---:R-:W-:-:S05]  /*148d0*/  IMAD.X R7, R29, 0x1, R0, P1 ;  /* 0x000000011d077824 */ /* 0x004fca00008e0600 */
[----:B------:R0:W2:Y:S01]  /*148e0*/  @!P0 LDG.E.U16 R20, [R6.64] ;  /* 0x0000000606148981 */ /* 0x0000a2000c1e1500 */
[----:B------:R-:W-:Y:S02]  /*148f0*/  PRMT R10, RZ, 0x7610, R10 ;  /* 0x00007610ff0a7816 */ /* 0x000fe4000000000a */
[-C--:B0-----:R-:W-:Y:S01]  /*14900*/  IADD3 R6, P1, R11, R2.reuse, RZ ;  /* 0x000000020b067210 */ /* 0x081fe20007f3e0ff */
[----:B---3--:R-:W-:Y:S04]  /*14910*/  STL [R1+0x1528], R19 ;  /* 0x0015281301007387 */ /* 0x008fe80000100800 */
[----:B------:R-:W-:Y:S01]  /*14920*/  IMAD.X R7, R27, 0x1, R0, P1 ;  /* 0x000000011b077824 */ /* 0x000fe200008e0600 */
[----:B------:R-:W3:Y:S04]  /*14930*/  LDL R29, [R1+0x5d0] ;  /* 0x0005d000011d7983 */ /* 0x000ee80000100800 */
[----:B------:R0:W4:Y:S04]  /*14940*/  @!P0 LDG.E.U16 R10, [R6.64] ;  /* 0x00000006060a8981 */ /* 0x000128000c1e1500 */
[----:B--2---:R-:W-:Y:S04]  /*14950*/  STL [R1+0x1524], R20 ;  /* 0x0015241401007387 */ /* 0x004fe80000100800 */
[----:B0-----:R-:W2:Y:S04]  /*14960*/  LDL R7, [R1+0x488] ;  /* 0x0004880001077983 */ /* 0x001ea80000100800 */
[----:B------:R-:W3:Y:S04]  /*14970*/  LDL R27, [R1+0x5c4] ;  /* 0x0005c400011b7983 */ /* 0x000ee80000100800 */
[----:B------:R-:W3:Y:S04]  /*14980*/  LDL R11, [R1+0x474] ;  /* 0x00047400010b7983 */ /* 0x000ee80000100800 */
[----:B------:R0:W-:Y:S04]  /*14990*/  STS.U16 [R3+0x5000], R14 ;  /* 0x0050000e03007388 */ /* 0x0001e80000000400 */
[----:B----4-:R-:W-:Y:S04]  /*149a0*/  STL [R1+0x1520], R10 ;  /* 0x0015200a01007387 */ /* 0x010fe80000100800 */
[----:B0-----:R-:W4:Y:S01]  /*149b0*/  LDL.LU R14, [R1+0x20] ;  /* 0x00002000010e7983 */ /* 0x001f220000300800 */
[----:B--2---:R-:W-:-:S03]  /*149c0*/  IADD3 R6, P1, R7, R2, RZ ;  /* 0x0000000207067210 */ /* 0x004fc60007f3e0ff */
[----:B------:R-:W2:Y:S04]  /*149d0*/  LDL R7, [R1+0x3c4] ;  /* 0x0003c40001077983 */ /* 0x000ea80000100800 */
[----:B------:R0:W-:Y:S02]  /*149e0*/  STS.U16 [R3+0x4c00], R9 ;  /* 0x004c000903007388 */ /* 0x0001e40000000400 */
[----:B0-----:R-:W-:Y:S01]  /*149f0*/  PRMT R9, RZ, 0x7610, R9 ;  /* 0x00007610ff097816 */ /* 0x001fe20000000009 */
[----:B--2---:R-:W-:-:S05]  /*14a00*/  IMAD.X R7, R7, 0x1, R0, P1 ;  /* 0x0000000107077824 */ /* 0x004fca00008e0600 */
[----:B------:R0:W2:Y:S04]  /*14a10*/  @!P0 LDG.E.U16 R9, [R6.64] ;  /* 0x0000000606098981 */ /* 0x0000a8000c1e1500 */
[----:B0-----:R-:W2:Y:S04]  /*14a20*/  LDL R7, [R1+0x708] ;  /* 0x0007080001077983 */ /* 0x001ea80000100800 */
[----:B------:R0:W-:Y:S02]  /*14a30*/  STS.U16 [R3+0x4800], R8 ;  /* 0x0048000803007388 */ /* 0x0001e40000000400 */
[----:B0-----:R-:W-:-:S02]  /*14a40*/  PRMT R8, RZ, 0x7610, R8 ;  /* 0x00007610ff087816 */ /* 0x001fc40000000008 */
[----:B--2---:R-:W-:-:S05]  /*14a50*/  IADD3 R6, P1, R7, R2, RZ ;  /* 0x0000000207067210 */ /* 0x004fca0007f3e0ff */
[----:B---3--:R-:W-:-:S05]  /*14a60*/  IMAD.X R7, R29, 0x1, R0, P1 ;  /* 0x000000011d077824 */ /* 0x008fca00008e0600 */
[----:B------:R0:W2:Y:S04]  /*14a70*/  @!P0 LDG.E.U16 R8, [R6.64] ;  /* 0x0000000606088981 */ /* 0x0000a8000c1e1500 */
[----:B----4-:R1:W-:Y:S04]  /*14a80*/  STS.U16 [R3+0x5800], R14 ;  /* 0x0058000e03007388 */ /* 0x0103e80000000400 */
[----:B------:R3:W-:Y:S01]  /*14a90*/  STS.U16 [R3+0x5400], R15 ;  /* 0x0054000f03007388 */ /* 0x0007e20000000400 */
[----:B0-----:R-:W-:Y:S02]  /*14aa0*/  PRMT R7, RZ, 0x7610, R7 ;  /* 0x00007610ff077816 */ /* 0x001fe40000000007 */
[-C--:B-1----:R-:W-:Y:S01]  /*14ab0*/  IADD3 R14, P1, R27, R2.reuse, RZ ;  /* 0x000000021b0e7210 */ /* 0x082fe20007f3e0ff */
[----:B------:R-:W-:Y:S04]  /*14ac0*/  STL [R1+0x151c], R9 ;  /* 0x00151c0901007387 */ /* 0x000fe80000100800 */
[----:B---3--:R-:W-:Y:S01]  /*14ad0*/  IMAD.X R15, R11, 0x1, R0, P1 ;  /* 0x000000010b0f7824 */ /* 0x008fe200008e0600 */
[----:B------:R-:W3:Y:S04]  /*14ae0*/  LDL R29, [R1+0x5b0] ;  /* 0x0005b000011d7983 */ /* 0x000ee80000100800 */
[----:B------:R0:W4:Y:S04]  /*14af0*/  @!P0 LDG.E.U16 R7, [R14.64] ;  /* 0x000000060e078981 */ /* 0x000128000c1e1500 */
[----:B--2---:R-:W-:Y:S04]  /*14b00*/  STL [R1+0x1518], R8 ;  /* 0x0015180801007387 */ /* 0x004fe80000100800 */
[----:B------:R-:W2:Y:S04]  /*14b10*/  LDL R27, [R1+0x5a4] ;  /* 0x0005a400011b7983 */ /* 0x000ea80000100800 */
[----:B------:R-:W2:Y:S04]  /*14b20*/  LDL R11, [R1+0x454] ;  /* 0x00045400010b7983 */ /* 0x000ea80000100800 */
[----:B0-----:R-:W2:Y:S04]  /*14b30*/  LDL.LU R14, [R1+0x44] ;  /* 0x00004400010e7983 */ /* 0x001ea80000300800 */
[----:B------:R-:W3:Y:S04]  /*14b40*/  LDL R15, [R1+0x468] ;  /* 0x00046800010f7983 */ /* 0x000ee80000100800 */
[----:B----4-:R-:W-:Y:S04]  /*14b50*/  STL [R1+0x1514], R7 ;  /* 0x0015140701007387 */ /* 0x010fe80000100800 */
[----:B--2---:R3:W-:Y:S02]  /*14b60*/  STS.U16 [R3+0x5c00], R14 ;  /* 0x005c000e03007388 */ /* 0x0047e40000000400 */
[----:B---3--:R-:W-:-:S02]  /*14b70*/  IADD3 R14, P1, R15, R2, RZ ;  /* 0x000000020f0e7210 */ /* 0x008fc40007f3e0ff */
[----:B------:R-:W2:Y:S01]  /*14b80*/  LDL R15, [R1+0x3b4] ;  /* 0x0003b400010f7983 */ /* 0x000ea20000100800 */
[----:B------:R-:W-:Y:S02]  /*14b90*/  PRMT R6, RZ, 0x7610, R6 ;  /* 0x00007610ff067816 */ /* 0x000fe40000000006 */
[----:B--2---:R-:W-:-:S05]  /*14ba0*/  IMAD.X R15, R15, 0x1, R0, P1 ;  /* 0x000000010f0f7824 */ /* 0x004fca00008e0600 */
[----:B------:R0:W2:Y:S04]  /*14bb0*/  @!P0 LDG.E.U16 R6, [R14.64] ;  /* 0x000000060e068981 */ /* 0x0000a8000c1e1500 */
[----:B0-----:R-:W3:Y:S04]  /*14bc0*/  LDL.LU R14, [R1+0x40] ;  /* 0x00004000010e7983 */ /* 0x001ee80000300800 */
[----:B------:R-:W4:Y:S04]  /*14bd0*/  LDL R15, [R1+0x6f8] ;  /* 0x0006f800010f7983 */ /* 0x000f280000100800 */
[----:B------:R0:W-:Y:S02]  /*14be0*/  STS.U16 [R3+0x2800], R18 ;  /* 0x0028001203007388 */ /* 0x0001e40000000400 */
[----:B0-----:R-:W-:-:S02]  /*14bf0*/  PRMT R18, RZ, 0x7610, R18 ;  /* 0x00007610ff127816 */ /* 0x001fc40000000012 */
[----:B--2---:R-:W-:Y:S04]  /*14c00*/  STL [R1+0x1510], R6 ;  /* 0x0015100601007387 */ /* 0x004fe80000100800 */
[----:B---3--:R4:W-:Y:S02]  /*14c10*/  STS.U16 [R3+0x6000], R14 ;  /* 0x0060000e03007388 */ /* 0x0089e40000000400 */
[----:B----4-:R-:W-:-:S05]  /*14c20*/  IADD3 R14, P1, R15, R2, RZ ;  /* 0x000000020f0e7210 */ /* 0x010fca0007f3e0ff */
[----:B------:R-:W-:Y:S02]  /*14c30*/  IMAD.X R15, R29, 0x1, R0, P1 ;  /* 0x000000011d0f7824 */ /* 0x000fe400008e0600 */
[----:B------:R-:W2:Y:S04]  /*14c40*/  LDL R29, [R1+0x448] ;  /* 0x00044800011d7983 */ /* 0x000ea80000100800 */
[----:B------:R0:W3:Y:S04]  /*14c50*/  @!P0 LDG.E.U16 R18, [R14.64] ;  /* 0x000000060e128981 */ /* 0x0000e8000c1e1500 */
[----:B0-----:R-:W4:Y:S01]  /*14c60*/  LDL.LU R15, [R1+0x3c] ;  /* 0x00003c00010f7983 */ /* 0x001f220000300800 */
[----:B------:R-:W-:-:S02]  /*14c70*/  IADD3 R14, P1, R27, R2, RZ ;  /* 0x000000021b0e7210 */ /* 0x000fc40007f3e0ff */
[----:B------:R-:W-:Y:S01]  /*14c80*/  PRMT R17, RZ, 0x7610, R17 ;  /* 0x00007610ff117816 */ /* 0x000fe20000000011 */
[----:B---3--:R-:W-:Y:S04]  /*14c90*/  STL [R1+0x150c], R18 ;  /* 0x00150c1201007387 */ /* 0x008fe80000100800 */
[----:B----4-:R0:W-:Y:S02]  /*14ca0*/  STS.U16 [R3+0x6400], R15 ;  /* 0x0064000f03007388 */ /* 0x0101e40000000400 */
[----:B0-----:R-:W-:Y:S02]  /*14cb0*/  IMAD.X R15, R11, 0x1, R0, P1 ;  /* 0x000000010b0f7824 */ /* 0x001fe400008e0600 */
[----:B------:R-:W3:Y:S04]  /*14cc0*/  LDL R11, [R1+0x6d8] ;  /* 0x0006d800010b7983 */ /* 0x000ee80000100800 */
[----:B------:R-:W4:Y:S04]  /*14cd0*/  LDL.LU R27, [R1+0x34] ;  /* 0x00003400011b7983 */ /* 0x000f280000300800 */
[----:B------:R0:W2:Y:S04]  /*14ce0*/  @!P0 LDG.E.U16 R17, [R14.64] ;  /* 0x000000060e118981 */ /* 0x0000a8000c1e1500 */
[----:B0-----:R-:W3:Y:S04]  /*14cf0*/  LDL.LU R14, [R1+0x38] ;  /* 0x00003800010e7983 */ /* 0x001ee80000300800 */
[----:B------:R-:W4:Y:S04]  /*14d00*/  LDL R15, [R1+0x6ec] ;  /* 0x0006ec00010f7983 */ /* 0x000f280000100800 */
[----:B--2---:R-:W-:Y:S04]  /*14d10*/  STL [R1+0x1508], R17 ;  /* 0x0015081101007387 */ /* 0x004fe80000100800 */
        /* <DEDUP_REMOVED lines=10> */
[----:B---3--:R4:W-:Y:S01]  /*14dc0*/  STS.U16 [R3+0x6c00], R14 ;  /* 0x006c000e03007388 */ /* 0x0089e20000000400 */
[----:B--2---:R-:W-:-:S02]  /*14dd0*/  PRMT R24, RZ, 0x7610, R24 ;  /* 0x00007610ff187816 */ /* 0x004fc40000000018 */
[----:B----4-:R-:W-:-:S05]  /*14de0*/  IADD3 R14, P1, R15, R2, RZ ;  /* 0x000000020f0e7210 */ /* 0x010fca0007f3e0ff */
[----:B------:R-:W-:Y:S02]  /*14df0*/  IMAD.X R15, R29, 0x1, R0, P1 ;  /* 0x000000011d0f7824 */ /* 0x000fe400008e0600 */
[----:B------:R-:W2:Y:S04]  /*14e00*/  LDL R29, [R1+0x438] ;  /* 0x00043800011d7983 */ /* 0x000ea80000100800 */
[----:B------:R-:W3:Y:S04]  /*14e10*/  @!P0 LDG.E.U16 R24, [R14.64] ;  /* 0x000000060e188981 */ /* 0x000ee8000c1e1500 */
[----:B---3--:R0:W-:Y:S04]  /*14e20*/  STL [R1+0x84], R24 ;  /* 0x0000841801007387 */ /* 0x0081e80000100800 */
[----:B0-----:R-:W3:Y:S04]  /*14e30*/  LDL.LU R24, [R1+0x1580] ;  /* 0x0015800001187983 */ /* 0x001ee80000300800 */
[----:B------:R-:W4:Y:S04]  /*14e40*/  LDL.LU R14, [R1+0x1c] ;  /* 0x00001c00010e7983 */ /* 0x000f280000300800 */
[----:B------:R-:W2:Y:S01]  /*14e50*/  LDL R15, [R1+0x78c] ;  /* 0x00078c00010f7983 */ /* 0x000ea20000100800 */
[----:B------:R-:W-:-:S03]  /*14e60*/  PRMT R16, RZ, 0x7610, R16 ;  /* 0x00007610ff107816 */ /* 0x000fc60000000010 */
[----:B----4-:R2:W-:Y:S02]  /*14e70*/  STS.U16 [R3+0x7000], R14 ;  /* 0x0070000e03007388 */ /* 0x0105e40000000400 */
[----:B--2---:R-:W-:-:S05]  /*14e80*/  IADD3 R14, P1, R15, R2, RZ ;  /* 0x000000020f0e7210 */ /* 0x004fca0007f3e0ff */
[----:B------:R-:W-:Y:S02]  /*14e90*/  IMAD.X R15, R11, 0x1, R0, P1 ;  /* 0x000000010b0f7824 */ /* 0x000fe400008e0600 */
[----:B------:R-:W2:Y:S04]  /*14ea0*/  LDL.LU R11, [R1+0x54] ;  /* 0x00005400010b7983 */ /* 0x000ea80000300800 */
[----:B------:R0:W4:Y:S04]  /*14eb0*/  @!P0 LDG.E.U16 R16, [R14.64] ;  /* 0x000000060e108981 */ /* 0x000128000c1e1500 */
[----:B0-----:R-:W2:Y:S04]  /*14ec0*/  LDL R15, [R1+0x6cc] ;  /* 0x0006cc00010f7983 */ /* 0x001ea80000100800 */
[----:B----4-:R-:W-:Y:S04]  /*14ed0*/  STL [R1+0x1500], R16 ;  /* 0x0015001001007387 */ /* 0x010fe80000100800 */
[----:B------:R-:W-:Y:S01]  /*14ee0*/  STL [R1+0x1504], R16 ;  /* 0x0015041001007387 */ /* 0x000fe20000100800 */
[----:B--2---:R-:W-:-:S03]  /*14ef0*/  IADD3 R14, P1, R15, R2, RZ ;  /* 0x000000020f0e7210 */ /* 0x004fc60007f3e0ff */
[----:B------:R-:W2:Y:S04]  /*14f00*/  LDL R15, [R1+0x57c] ;  /* 0x00057c00010f7983 */ /* 0x000ea80000100800 */
[----:B------:R0:W-:Y:S02]  /*14f10*/  STS.U16 [R3+0x3c00], R13 ;  /* 0x003c000d03007388 */ /* 0x0001e40000000400 */
[----:B0-----:R-:W-:Y:S01]  /*14f20*/  PRMT R13, RZ, 0x7610, R13 ;  /* 0x00007610ff0d7816 */ /* 0x001fe2000000000d */
[----:B--2---:R-:W-:-:S05]  /*14f30*/  IMAD.X R15, R15, 0x1, R0, P1 ;  /* 0x000000010f0f7824 */ /* 0x004fca00008e0600 */
[----:B------:R0:W2:Y:S04]  /*14f40*/  @!P0 LDG.E.U16 R13, [R14.64] ;  /* 0x000000060e0d8981 */ /* 0x0000a8000c1e1500 */
[----:B0-----:R-:W4:Y:S04]  /*14f50*/  LDL.LU R14, [R1+0x28] ;  /* 0x00002800010e7983 */ /* 0x001f280000300800 */
[----:B------:R-:W2:Y:S04]  /*14f60*/  LDL R15, [R1+0x570] ;  /* 0x00057000010f7983 */ /* 0x000ea80000100800 */
[----:B---3--:R0:W-:Y:S02]  /*14f70*/  STS.U16 [R3+0x7400], R24 ;  /* 0x0074001803007388 */ /* 0x0081e40000000400 */
[----:B0-----:R-:W-:-:S02]  /*14f80*/  PRMT R24, RZ, 0x7610, R24 ;  /* 0x00007610ff187816 */ /* 0x001fc40000000018 */
[----:B----4-:R2:W-:Y:S02]  /*14f90*/  STS.U16 [R3+0x7800], R14 ;  /* 0x0078000e03007388 */ /* 0x0105e40000000400 */
[----:B--2---:R-:W-:-:S05]  /*14fa0*/  IADD3 R14, P1, R15, R2, RZ ;  /* 0x000000020f0e7210 */ /* 0x004fca0007f3e0ff */
[----:B------:R-:W-:-:S05]  /*14fb0*/  IMAD.X R15, R29, 0x1, R0, P1 ;  /* 0x000000011d0f7824 */ /* 0x000fca00008e0600 */
[----:B------:R0:W2:Y:S04]  /*14fc0*/  @!P0 LDG.E.U16 R24, [R14.64] ;  /* 0x000000060e188981 */ /* 0x0000a8000c1e1500 */
[----:B0-----:R-:W3:Y:S04]  /*14fd0*/  LDL R15, [R1+0x77c] ;  /* 0x00077c00010f7983 */ /* 0x001ee80000100800 */
[----:B------:R-:W0:Y:S04]  /*14fe0*/  S2R R29, SR_TID.X ;  /* 0x00000000001d7919 */ /* 0x000e280000002100 */
[----:B------:R0:W-:Y:S04]  /*14ff0*/  STS.U16 [R3+0x7c00], R27 ;  /* 0x007c001b03007388 */ /* 0x0001e80000000400 */
[----:B------:R-:W-:Y:S01]  /*15000*/  STL [R1+0xac0], R3 ;  /* 0x000ac00301007387 */ /* 0x000fe20000100800 */
[----:B0-----:R-:W-:-:S02]  /*15010*/  LOP3.LUT R27, R29, 0x3f, RZ, 0xc0, !PT ;  /* 0x0000003f1d1b7812 */ /* 0x001fc400078ec0ff */
[----:B------:R-:W-:-:S03]  /*15020*/  LOP3.LUT P2, RZ, R29, 0x40, RZ, 0xc0, !PT ;  /* 0x000000401dff7812 */ /* 0x000fc6000784c0ff */
[----:B------:R-:W-:Y:S01]  /*15030*/  IMAD.SHL.U32 R27, R27, 0x2, RZ ;  /* 0x000000021b1b7824 */ /* 0x000fe200078e00ff */
[----:B------:R-:W-:-:S04]  /*15040*/  SEL R29, RZ, 0x90, !P2 ;  /* 0x00000090ff1d7807 */ /* 0x000fc80005000000 */
[----:B------:R-:W-:Y:S02]  /*15050*/  LOP3.LUT R29, R29, R27, RZ, 0x3c, !PT ;  /* 0x0000001b1d1d7212 */ /* 0x000fe400078e3cff */
[----:B---3--:R-:W-:Y:S02]  /*15060*/  IADD3 R14, P1, R15, R2, RZ ;  /* 0x000000020f0e7210 */ /* 0x008fe40007f3e0ff */
[----:B------:R-:W3:Y:S04]  /*15070*/  LDL R15, [R1+0x6b8] ;  /* 0x0006b800010f7983 */ /* 0x000ee80000100800 */
[----:B------:R-:W4:Y:S01]  /*15080*/  LDL.LU R27, [R1+0x157c] ;  /* 0x00157c00011b7983 */ /* 0x000f220000300800 */
[----:B---3--:R-:W-:Y:S01]  /*15090*/  IMAD.X R15, R15, 0x1, R0, P1 ;  /* 0x000000010f0f7824 */ /* 0x008fe200008e0600 */
[----:B----4-:R-:W-:-:S06]  /*150a0*/  PRMT R27, RZ, 0x7610, R27 ;  /* 0x00007610ff1b7816 */ /* 0x010fcc000000001b */
[----:B------:R0:W3:Y:S04]  /*150b0*/  @!P0 LDG.E.U16 R27, [R14.64] ;  /* 0x000000060e1b8981 */ /* 0x0000e8000c1e1500 */
[----:B0-----:R-:W4:Y:S04]  /*150c0*/  LDL.LU R14, [R1+0x4c] ;  /* 0x00004c00010e7983 */ /* 0x001f280000300800 */
[----:B------:R-:W2:Y:S01]  /*150d0*/  LDL R15, [R1+0x6ac] ;  /* 0x0006ac00010f7983 */ /* 0x000ea20000100800 */
[----:B------:R-:W-:-:S05]  /*150e0*/  LOP3.LUT R29, R29, 0x20, RZ, 0x3c, !PT ;  /* 0x000000201d1d7812 */ /* 0x000fca00078e3cff */
[----:B----4-:R2:W-:Y:S02]  /*150f0*/  STS.U16 [R29+0x100], R14 ;  /* 0x0001000e1d007388 */ /* 0x0105e40000000400 */
[----:B--2---:R-:W-:Y:S02]  /*15100*/  IADD3 R14, P1, R15, R2, RZ ;  /* 0x000000020f0e7210 */ /* 0x004fe40007f3e0ff */
[----:B------:R-:W2:Y:S01]  /*15110*/  LDL R15, [R1+0x55c] ;  /* 0x00055c00010f7983 */ /* 0x000ea20000100800 */
[----:B------:R-:W-:Y:S02]  /*15120*/  PRMT R28, RZ, 0x7610, R28 ;  /* 0x00007610ff1c7816 */ /* 0x000fe4000000001c */
[----:B--2---:R-:W-:-:S05]  /*15130*/  IMAD.X R15, R15, 0x1, R0, P1 ;  /* 0x000000010f0f7824 */ /* 0x004fca00008e0600 */
[----:B------:R-:W2:Y:S04]  /*15140*/  @!P0 LDG.E.U16 R28, [R14.64] ;  /* 0x000000060e1c8981 */ /* 0x000ea8000c1e1500 */
[----:B--2---:R0:W-:Y:S04]  /*15150*/  STL [R1+0x30], R28 ;  /* 0x0000301c01007387 */ /* 0x0041e80000100800 */
[----:B0-----:R-:W2:Y:S04]  /*15160*/  LDL.LU R28, [R1+0x1578] ;  /* 0x00157800011c7983 */ /* 0x001ea80000300800 */
[----:B------:R-:W4:Y:S04]  /*15170*/  LDL R15, [R1+0x550] ;  /* 0x00055000010f7983 */ /* 0x000f280000100800 */
[----:B------:R0:W-:Y:S04]  /*15180*/  STS.U16 [R29+0x500], R11 ;  /* 0x0005000b1d007388 */ /* 0x0001e80000000400 */
[----:B0-----:R-:W3:Y:S01]  /*15190*/  LDL.LU R11, [R1+0x18] ;  /* 0x00001800010b7983 */ /* 0x001ee20000300800 */
[----:B----4-:R-:W-:-:S03]  /*151a0*/  IADD3 R14, P1, R15, R2, RZ ;  /* 0x000000020f0e7210 */ /* 0x010fc60007f3e0ff */
[----:B------:R-:W4:Y:S01]  /*151b0*/  LDL R15, [R1+0x428] ;  /* 0x00042800010f7983 */ /* 0x000f220000100800 */
[----:B--2---:R-:W-:Y:S01]  /*151c0*/  PRMT R28, RZ, 0x7610, R28 ;  /* 0x00007610ff1c7816 */ /* 0x004fe2000000001c */
[----:B----4-:R-:W-:-:S05]  /*151d0*/  IMAD.X R15, R15, 0x1, R0, P1 ;  /* 0x000000010f0f7824 */ /* 0x010fca00008e0600 */
[----:B------:R-:W2:Y:S04]  /*151e0*/  @!P0 LDG.E.U16 R28, [R14.64] ;  /* 0x000000060e1c8981 */ /* 0x000ea8000c1e1500 */
[----:B--2---:R0:W-:Y:S04]  /*151f0*/  STL [R1+0x38], R28 ;  /* 0x0000381c01007387 */ /* 0x0041e80000100800 */
[----:B0-----:R-:W2:Y:S04]  /*15200*/  LDL.LU R28, [R1+0x1574] ;  /* 0x00157400011c7983 */ /* 0x001ea80000300800 */
[----:B------:R-:W4:Y:S04]  /*15210*/  LDL.LU R14, [R1+0x58] ;  /* 0x00005800010e7983 */ /* 0x000f280000300800 */
[----:B------:R-:W2:Y:S04]  /*15220*/  LDL R15, [R1+0x76c] ;  /* 0x00076c00010f7983 */ /* 0x000ea80000100800 */
[----:B----4-:R2:W-:Y:S02]  /*15230*/  STS.U16 [R29+0x900], R14 ;  /* 0x0009000e1d007388 */ /* 0x0105e40000000400 */
[----:B--2---:R-:W-:-:S02]  /*15240*/  IADD3 R14, P1, R15, R2, RZ ;  /* 0x000000020f0e7210 */ /* 0x004fc40007f3e0ff */
[----:B------:R-:W2:Y:S01]  /*15250*/  LDL R15, [R1+0x698] ;  /* 0x00069800010f7983 */ /* 0x000ea20000100800 */
[----:B------:R-:W-:Y:S02]  /*15260*/  PRMT R28, RZ, 0x7610, R28 ;  /* 0x00007610ff1c7816 */ /* 0x000fe4000000001c */
[----:B--2---:R-:W-:-:S05]  /*15270*/  IMAD.X R15, R15, 0x1, R0, P1 ;  /* 0x000000010f0f7824 */ /* 0x004fca00008e0600 */
        /* <DEDUP_REMOVED lines=43> */
[----:B------:R-:W4:Y:S02]  /*15530*/  LDL R15, [R1+0x510] ;  /* 0x00051000010f7983 */ /* 0x000f240000100800 */
[----:B----4-:R-:W-:-:S02]  /*15540*/  IADD3 R14, P1, R15, R2, RZ ;  /* 0x000000020f0e7210 */ /* 0x010fc40007f3e0ff */
[----:B------:R-:W4:Y:S01]  /*15550*/  LDL R15, [R1+0x408] ;  /* 0x00040800010f7983 */ /* 0x000f220000100800 */
[----:B--2---:R-:W-:Y:S02]  /*15560*/  PRMT R28, RZ, 0x7610, R28 ;  /* 0x00007610ff1c7816 */ /* 0x004fe4000000001c */
[----:B----4-:R-:W-:-:S05]  /*15570*/  IMAD.X R15, R15, 0x1, R0, P1 ;  /* 0x000000010f0f7824 */ /* 0x010fca00008e0600 */
[----:B------:R-:W2:Y:S04]  /*15580*/  @!P0 LDG.E.U16 R28, [R14.64] ;  /* 0x000000060e1c8981 */ /* 0x000ea8000c1e1500 */
[----:B---3--:R0:W-:Y:S04]  /*15590*/  STS.U16 [R29+0x1d00], R11 ;  /* 0x001d000b1d007388 */ /* 0x0081e80000000400 */
[----:B0-----:R-:W3:Y:S04]  /*155a0*/  LDL R11, [R1+0x3f8] ;  /* 0x0003f800010b7983 */ /* 0x001ee80000100800 */
        /* <DEDUP_REMOVED lines=23> */
[----:B------:R-:W2:Y:S01]  /*15720*/  LDL R15, [R1+0x4f0] ;  /* 0x0004f000010f7983 */ /* 0x000ea20000100800 */
[----:B------:R-:W-:-:S03]  /*15730*/  PRMT R4, RZ, 0x7610, R4 ;  /* 0x00007610ff047816 */ /* 0x000fc60000000004 */
[----:B----4-:R2:W-:Y:S02]  /*15740*/  STS.U16 [R29+0x2900], R14 ;  /* 0x0029000e1d007388 */ /* 0x0105e40000000400 */
[----:B--2---:R-:W-:-:S05]  /*15750*/  IADD3 R14, P1, R15, R2, RZ ;  /* 0x000000020f0e7210 */ /* 0x004fca0007f3e0ff */
[----:B---3--:R-:W-:Y:S02]  /*15760*/  IMAD.X R15, R11, 0x1, R0, P1 ;  /* 0x000000010b0f7824 */ /* 0x008fe400008e0600 */
[----:B------:R-:W2:Y:S04]  /*15770*/  LDL R11, [R1+0x4d0] ;  /* 0x0004d000010b7983 */ /* 0x000ea80000100800 */
[----:B------:R0:W3:Y:S04]  /*15780*/  @!P0 LDG.E.U16 R4, [R14.64] ;  /* 0x000000060e048981 */ /* 0x0000e8000c1e1500 */
[----:B0-----:R-:W4:Y:S04]  /*15790*/  LDL.LU R14, [R1+0x8] ;  /* 0x00000800010e7983 */ /* 0x001f280000300800 */
[----:B------:R-:W2:Y:S04]  /*157a0*/  LDL R15, [R1+0x73c] ;  /* 0x00073c00010f7983 */ /* 0x000ea80000100800 */
[----:B---3--:R0:W-:Y:S04]  /*157b0*/  STL [R1+0x60], R4 ;  /* 0x0000600401007387 */ /* 0x0081e80000100800 */
[----:B----4-:R2:W-:Y:S01]  /*157c0*/  STS.U16 [R29+0x2d00], R14 ;  /* 0x002d000e1d007388 */ /* 0x0105e20000000400 */
[----:B------:R-:W-:-:S03]  /*157d0*/  PRMT R28, RZ, 0x7610, R28 ;  /* 0x00007610ff1c7816 */ /* 0x000fc6000000001c */
[----:B0-----:R-:W3:Y:S01]  /*157e0*/  LDL R4, [R1+0x3e8] ;  /* 0x0003e80001047983 */ /* 0x001ee20000100800 */
[----:B--2---:R-:W-:-:S03]  /*157f0*/  IADD3 R14, P1, R15, R2, RZ ;  /* 0x000000020f0e7210 */ /* 0x004fc60007f3e0ff */
[----:B------:R-:W2:Y:S02]  /*15800*/  LDL R15, [R1+0x638] ;  /* 0x00063800010f7983 */ /* 0x000ea40000100800 */
        /* <DEDUP_REMOVED lines=10> */
[----:B------:R-:W-:Y:S01]  /*158b0*/  PRMT R26, RZ, 0x7610, R26 ;  /* 0x00007610ff1a7816 */ /* 0x000fe2000000001a */
[----:B--2---:R-:W-:-:S05]  /*158c0*/  IMAD.X R15, R15, 0x1, R0, P1 ;  /* 0x000000010f0f7824 */ /* 0x004fca00008e0600 */
[----:B------:R0:W2:Y:S02]  /*158d0*/  @!P0 LDG.E.U16 R3, [R14.64] ;  /* 0x000000060e038981 */ /* 0x0000a4000c1e1500 */
[----:B0-----:R-:W-:-:S05]  /*158e0*/  IADD3 R14, P1, R11, R2, RZ ;  /* 0x000000020b0e7210 */ /* 0x001fca0007f3e0ff */
[----:B---3--:R-:W-:-:S05]  /*158f0*/  IMAD.X R15, R4, 0x1, R0, P1 ;  /* 0x00000001040f7824 */ /* 0x008fca00008e0600 */
[----:B------:R0:W3:Y:S04]  /*15900*/  @!P0 LDG.E.U16 R26, [R14.64] ;  /* 0x000000060e1a8981 */ /* 0x0000e8000c1e1500 */
[----:B0-----:R-:W0:Y:S04]  /*15910*/  S2R R15, SR_TID.X ;  /* 0x00000000000f7919 */ /* 0x001e280000002100 */
[----:B------:R-:W1:Y:S04]  /*15920*/  S2R R14, SR_TID.X ;  /* 0x00000000000e7919 */ /* 0x000e680000002100 */
[----:B------:R4:W-:Y:S04]  /*15930*/  STS.U16 [R29+0x3500], R28 ;  /* 0x0035001c1d007388 */ /* 0x0009e80000000400 */
[----:B----4-:R-:W4:Y:S04]  /*15940*/  LDL.LU R28, [R1+0x6e0] ;  /* 0x0006e000011c7983 */ /* 0x010f280000300800 */
[----:B------:R-:W4:Y:S01]  /*15950*/  LDL.LU R29, [R1+0x790] ;  /* 0x00079000011d7983 */ /* 0x000f220000300800 */
[----:B0-----:R-:W-:-:S02]  /*15960*/  LOP3.LUT R15, R15, 0x3f, RZ, 0xc0, !PT ;  /* 0x0000003f0f0f7812 */ /* 0x001fc400078ec0ff */
[----:B-1----:R-:W-:-:S03]  /*15970*/  LOP3.LUT P1, RZ, R14, 0x40, RZ, 0xc0, !PT ;  /* 0x000000400eff7812 */ /* 0x002fc6000782c0ff */
[----:B------:R-:W-:Y:S01]  /*15980*/  IMAD.SHL.U32 R15, R15, 0x2, RZ ;  /* 0x000000020f0f7824 */ /* 0x000fe200078e00ff */
[----:B------:R-:W-:-:S04]  /*15990*/  SEL R14, RZ, 0x90, !P1 ;  /* 0x00000090ff0e7807 */ /* 0x000fc80004800000 */
[----:B------:R-:W-:Y:S01]  /*159a0*/  LOP3.LUT R14, R14, R15, RZ, 0x3c, !PT ;  /* 0x0000000f0e0e7212 */ /* 0x000fe200078e3cff */
[----:B--2---:R0:W-:Y:S04]  /*159b0*/  STL [R1+0x58], R3 ;  /* 0x0000580301007387 */ /* 0x0041e80000100800 */
[----:B0-----:R-:W2:Y:S04]  /*159c0*/  LDL.LU R3, [R1+0x598] ;  /* 0x0005980001037983 */ /* 0x001ea80000300800 */
[----:B------:R-:W2:Y:S04]  /*159d0*/  LDL R11, [R1+0x3d8] ;  /* 0x0003d800010b7983 */ /* 0x000ea80000100800 */
        /* <DEDUP_REMOVED lines=9> */
[----:B------:R0:W2:Y:S04]  /*15a70*/  @!P0 LDG.E.U16 R25, [R14.64] ;  /* 0x000000060e198981 */ /* 0x0000a8000c1e1500 */
[----:B0-----:R-:W0:Y:S02]  /*15a80*/  S2R R15, SR_TID.X ;  /* 0x00000000000f7919 */ /* 0x001e240000002100 */
[----:B0-----:R-:W-:Y:S02]  /*15a90*/  LOP3.LUT P1, RZ, R15, 0x40, RZ, 0xc0, !PT ;  /* 0x000000400fff7812 */ /* 0x001fe4000782c0ff */
[----:B------:R-:W0:Y:S04]  /*15aa0*/  S2R R4, SR_TID.X ;  /* 0x0000000000047919 */ /* 0x000e280000002100 */
[----:B--2---:R1:W-:Y:S04]  /*15ab0*/  STL [R1+0x50], R25 ;  /* 0x0000501901007387 */ /* 0x0043e80000100800 */
[----:B-1----:R-:W2:Y:S04]  /*15ac0*/  LDL.LU R25, [R1+0x1548] ;  /* 0x0015480001197983 */ /* 0x002ea80000300800 */
[----:B------:R-:W3:Y:S01]  /*15ad0*/  LDL R15, [R1+0x60c] ;  /* 0x00060c00010f7983 */ /* 0x000ee20000100800 */
[----:B0-----:R-:W-:-:S02]  /*15ae0*/  LOP3.LUT R4, R4, 0x3f, RZ, 0xc0, !PT ;  /* 0x0000003f04047812 */ /* 0x001fc400078ec0ff */
[----:B------:R-:W-:-:S03]  /*15af0*/  SEL R14, RZ, 0x90, !P1 ;  /* 0x00000090ff0e7807 */ /* 0x000fc60004800000 */
[----:B------:R-:W-:-:S05]  /*15b00*/  IMAD.SHL.U32 R4, R4, 0x2, RZ ;  /* 0x0000000204047824 */ /* 0x000fca00078e00ff */
[----:B------:R-:W-:Y:S02]  /*15b10*/  LOP3.LUT R14, R14, R4, RZ, 0x3c, !PT ;  /* 0x000000040e0e7212 */ /* 0x000fe400078e3cff */
[----:B------:R-:W-:Y:S01]  /*15b20*/  PRMT R23, RZ, 0x7610, R23 ;  /* 0x00007610ff177816 */ /* 0x000fe20000000017 */
[----:B------:R-:W4:Y:S01]  /*15b30*/  LDL R4, [R1+0x5ec] ;  /* 0x0005ec0001047983 */ /* 0x000f220000100800 */
[----:B------:R-:W-:-:S05]  /*15b40*/  LOP3.LUT R14, R14, 0x20, RZ, 0x3c, !PT ;  /* 0x000000200e0e7812 */ /* 0x000fca00078e3cff */
[----:B--2---:R3:W-:Y:S02]  /*15b50*/  STS.U16 [R14+0x3d00], R25 ;  /* 0x003d00190e007388 */ /* 0x0047e40000000400 */
[----:B---3--:R-:W-:Y:S02]  /*15b60*/  IADD3 R14, P1, R15, R2, RZ ;  /* 0x000000020f0e7210 */ /* 0x008fe40007f3e0ff */
[----:B------:R-:W2:Y:S03]  /*15b70*/  LDL R15, [R1+0x4bc] ;  /* 0x0004bc00010f7983 */ /* 0x000ea60000100800 */
[----:B--2---:R-:W-:-:S05]  /*15b80*/  IMAD.X R15, R15, 0x1, R0, P1 ;  /* 0x000000010f0f7824 */ /* 0x004fca00008e0600 */
[----:B------:R0:W2:Y:S04]  /*15b90*/  @!P0 LDG.E.U16 R23, [R14.64] ;  /* 0x000000060e178981 */ /* 0x0000a8000c1e1500 */
[----:B0-----:R-:W0:Y:S04]  /*15ba0*/  S2R R15, SR_TID.X ;  /* 0x00000000000f7919 */ /* 0x001e280000002100 */
[----:B------:R-:W1:Y:S01]  /*15bb0*/  S2R R14, SR_TID.X ;  /* 0x00000000000e7919 */ /* 0x000e620000002100 */
[----:B0-----:R-:W-:Y:S02]  /*15bc0*/  LOP3.LUT R15, R15, 0x3f, RZ, 0xc0, !PT ;  /* 0x0000003f0f0f7812 */ /* 0x001fe400078ec0ff */
[----:B-1----:R-:W-:-:S03]  /*15bd0*/  LOP3.LUT P1, RZ, R14, 0x40, RZ, 0xc0, !PT ;  /* 0x000000400eff7812 */ /* 0x002fc6000782c0ff */
[----:B------:R-:W-:Y:S01]  /*15be0*/  IMAD.SHL.U32 R15, R15, 0x2, RZ ;  /* 0x000000020f0f7824 */ /* 0x000fe200078e00ff */
[----:B------:R-:W-:-:S04]  /*15bf0*/  SEL R14, RZ, 0x90, !P1 ;  /* 0x00000090ff0e7807 */ /* 0x000fc80004800000 */
[----:B------:R-:W-:Y:S01]  /*15c00*/  LOP3.LUT R14, R14, R15, RZ, 0x3c, !PT ;  /* 0x0000000f0e0e7212 */ /* 0x000fe200078e3cff */
[----:B--2---:R0:W-:Y:S04]  /*15c10*/  STL [R1+0x4c], R23 ;  /* 0x00004c1701007387 */ /* 0x0041e80000100800 */
[----:B0-----:R-:W2:Y:S04]  /*15c20*/  LDL.LU R23, [R1+0x1544] ;  /* 0x0015440001177983 */ /* 0x001ea80000300800 */
[----:B------:R-:W3:Y:S01]  /*15c30*/  LDL R15, [R1+0x4b0] ;  /* 0x0004b000010f7983 */ /* 0x000ee20000100800 */
[----:B------:R-:W-:-:S05]  /*15c40*/  LOP3.LUT R14, R14, 0x20, RZ, 0x3c, !PT ;  /* 0x000000200e0e7812 */ /* 0x000fca00078e3cff */
[----:B--2---:R3:W-:Y:S02]  /*15c50*/  STS.U16 [R14+0x4100], R23 ;  /* 0x004100170e007388 */ /* 0x0047e40000000400 */
[----:B---3--:R-:W-:Y:S02]  /*15c60*/  IADD3 R14, P1, R15, R2, RZ ;  /* 0x000000020f0e7210 */ /* 0x008fe40007f3e0ff */
[----:B------:R-:W-:-:S03]  /*15c70*/  PRMT R23, RZ, 0x7610, R23 ;  /* 0x00007610ff177816 */ /* 0x000fc60000000017 */
[----:B------:R-:W-:Y:S01]  /*15c80*/  IMAD.X R15, R11, 0x1, R0, P1 ;  /* 0x000000010b0f7824 */ /* 0x000fe200008e0600 */
[----:B------:R-:W-:Y:S01]  /*15c90*/  PRMT R25, RZ, 0x7610, R25 ;  /* 0x00007610ff197816 */ /* 0x000fe20000000019 */
[----:B------:R-:W2:Y:S04]  /*15ca0*/  LDL R11, [R1+0x70c] ;  /* 0x00070c00010b7983 */ /* 0x000ea80000100800 */
[----:B------:R0:W3:Y:S04]  /*15cb0*/  @!P0 LDG.E.U16 R23, [R14.64] ;  /* 0x000000060e178981 */ /* 0x0000e8000c1e1500 */
[----:B0-----:R-:W0:Y:S04]  /*15cc0*/  S2R R15, SR_TID.X ;  /* 0x00000000000f7919 */ /* 0x001e280000002100 */
[----:B------:R-:W1:Y:S01]  /*15cd0*/  S2R R14, SR_TID.X ;  /* 0x00000000000e7919 */ /* 0x000e620000002100 */
[----:B0-----:R-:W-:-:S02]  /*15ce0*/  LOP3.LUT R15, R15, 0x3f, RZ, 0xc0, !PT ;  /* 0x0000003f0f0f7812 */ /* 0x001fc400078ec0ff */
[----:B-1----:R-:W-:-:S03]  /*15cf0*/  LOP3.LUT P1, RZ, R14, 0x40, RZ, 0xc0, !PT ;  /* 0x000000400eff7812 */ /* 0x002fc6000782c0ff */
[----:B------:R-:W-:Y:S01]  /*15d00*/  IMAD.SHL.U32 R15, R15, 0x2, RZ ;  /* 0x000000020f0f7824 */ /* 0x000fe200078e00ff */
[----:B------:R-:W-:-:S04]  /*15d10*/  SEL R14, RZ, 0x90, !P1 ;  /* 0x00000090ff0e7807 */ /* 0x000fc80004800000 */
[----:B------:R-:W-:Y:S02]  /*15d20*/  LOP3.LUT R14, R14, R15, RZ, 0x3c, !PT ;  /* 0x0000000f0e0e7212 */ /* 0x000fe400078e3cff */
[----:B------:R-:W2:Y:S02]  /*15d30*/  LDL R15, [R1+0x71c] ;  /* 0x00071c00010f7983 */ /* 0x000ea40000100800 */
[----:B------:R-:W-:-:S05]  /*15d40*/  LOP3.LUT R14, R14, 0x20, RZ, 0x3c, !PT ;  /* 0x000000200e0e7812 */ /* 0x000fca00078e3cff */
[----:B------:R2:W-:Y:S02]  /*15d50*/  STS.U16 [R14+0x4500], R22 ;  /* 0x004500160e007388 */ /* 0x0005e40000000400 */
[----:B--2---:R-:W-:Y:S02]  /*15d60*/  IADD3 R14, P1, R15, R2, RZ ;  /* 0x000000020f0e7210 */ /* 0x004fe40007f3e0ff */
[----:B------:R-:W2:Y:S03]  /*15d70*/  LDL R15, [R1+0x5f8] ;  /* 0x0005f800010f7983 */ /* 0x000ea60000100800 */
[----:B--2---:R-:W-:-:S05]  /*15d80*/  IMAD.X R15, R15, 0x1, R0, P1 ;  /* 0x000000010f0f7824 */ /* 0x004fca00008e0600 */
[----:B------:R0:W2:Y:S04]  /*15d90*/  @!P0 LDG.E.U16 R25, [R14.64] ;  /* 0x000000060e198981 */ /* 0x0000a8000c1e1500 */
[----:B0-----:R-:W0:Y:S02]  /*15da0*/  S2R R15, SR_TID.X ;  /* 0x00000000000f7919 */ /* 0x001e240000002100 */
[C---:B0-----:R-:W-:Y:S02]  /*15db0*/  LOP3.LUT R14, R15.reuse, 0x3f, RZ, 0xc0, !PT ;  /* 0x0000003f0f0e7812 */ /* 0x041fe400078ec0ff */
[----:B------:R-:W-:-:S03]  /*15dc0*/  LOP3.LUT P1, RZ, R15, 0x40, RZ, 0xc0, !PT ;  /* 0x000000400fff7812 */ /* 0x000fc6000782c0ff */
[----:B------:R-:W-:Y:S01]  /*15dd0*/  IMAD.SHL.U32 R14, R14, 0x2, RZ ;  /* 0x000000020e0e7824 */ /* 0x000fe200078e00ff */
[----:B------:R-:W-:-:S04]  /*15de0*/  SEL R15, RZ, 0x90, !P1 ;  /* 0x00000090ff0f7807 */ /* 0x000fc80004800000 */
[----:B------:R-:W-:-:S04]  /*15df0*/  LOP3.LUT R15, R15, R14, RZ, 0x3c, !PT ;  /* 0x0000000e0f0f7212 */ /* 0x000fc800078e3cff */
[----:B------:R-:W-:-:S05]  /*15e00*/  LOP3.LUT R15, R15, 0x20, RZ, 0x3c, !PT ;  /* 0x000000200f0f7812 */ /* 0x000fca00078e3cff */
[----:B------:R0:W-:Y:S04]  /*15e10*/  STS.U16 [R15+0x4900], R21 ;  /* 0x004900150f007388 */ /* 0x0001e80000000400 */
[----:B0-----:R-:W2:Y:S01]  /*15e20*/  LDL R15, [R1+0x49c] ;  /* 0x00049c00010f7983 */ /* 0x001ea20000100800 */
[----:B----4-:R-:W-:Y:S02]  /*15e30*/  IADD3 R14, P1, R4, R2, RZ ;  /* 0x00000002040e7210 */ /* 0x010fe40007f3e0ff */
[----:B------:R-:W-:-:S03]  /*15e40*/  PRMT R5, RZ, 0x7610, R5 ;  /* 0x00007610ff057816 */ /* 0x000fc60000000005 */
[----:B--2---:R-:W-:-:S05]  /*15e50*/  IMAD.X R15, R15, 0x1, R0, P1 ;  /* 0x000000010f0f7824 */ /* 0x004fca00008e0600 */
[----:B------:R0:W2:Y:S04]  /*15e60*/  @!P0 LDG.E.U16 R5, [R14.64] ;  /* 0x000000060e058981 */ /* 0x0000a8000c1e1500 */
[----:B------:R-:W1:Y:S04]  /*15e70*/  S2R R4, SR_TID.X ;  /* 0x0000000000047919 */ /* 0x000e680000002100 */
[----:B0-----:R-:W0:Y:S01]  /*15e80*/  S2R R15, SR_TID.X ;  /* 0x00000000000f7919 */ /* 0x001e220000002100 */
[----:B-1----:R-:W-:Y:S02]  /*15e90*/  LOP3.LUT P1, RZ, R4, 0x40, RZ, 0xc0, !PT ;  /* 0x0000004004ff7812 */ /* 0x002fe4000782c0ff */
[----:B0-----:R-:W-:-:S02]  /*15ea0*/  LOP3.LUT R15, R15, 0x3f, RZ, 0xc0, !PT ;  /* 0x0000003f0f0f7812 */ /* 0x001fc400078ec0ff */
[----:B------:R-:W-:-:S03]  /*15eb0*/  SEL R14, RZ, 0x90, !P1 ;  /* 0x00000090ff0e7807 */ /* 0x000fc60004800000 */
[----:B------:R-:W-:-:S05]  /*15ec0*/  IMAD.SHL.U32 R15, R15, 0x2, RZ ;  /* 0x000000020f0f7824 */ /* 0x000fca00078e00ff */
[----:B------:R-:W-:Y:S01]  /*15ed0*/  LOP3.LUT R14, R14, R15, RZ, 0x3c, !PT ;  /* 0x0000000f0e0e7212 */ /* 0x000fe200078e3cff */
[----:B--2---:R0:W-:Y:S04]  /*15ee0*/  STL [R1+0x48], R5 ;  /* 0x0000480501007387 */ /* 0x0041e80000100800 */
[----:B0-----:R-:W2:Y:S04]  /*15ef0*/  LDL.LU R5, [R1+0x1540] ;  /* 0x0015400001057983 */ /* 0x001ea80000300800 */
[----:B------:R-:W4:Y:S01]  /*15f00*/  LDL R15, [R1+0x490] ;  /* 0x00049000010f7983 */ /* 0x000f220000100800 */
[----:B------:R-:W-:-:S02]  /*15f10*/  LOP3.LUT R14, R14, 0x20, RZ, 0x3c, !PT ;  /* 0x000000200e0e7812 */ /* 0x000fc400078e3cff */
[----:B------:R-:W-:-:S05]  /*15f20*/  LOP3.LUT R4, R4, 0x3f, RZ, 0xc0, !PT ;  /* 0x0000003f04047812 */ /* 0x000fca00078ec0ff */
[----:B------:R-:W-:Y:S01]  /*15f30*/  IMAD.SHL.U32 R4, R4, 0x2, RZ ;  /* 0x0000000204047824 */ /* 0x000fe200078e00ff */
[----:B--2---:R0:W-:Y:S04]  /*15f40*/  STS.U16 [R14+0x4d00], R5 ;  /* 0x004d00050e007388 */ /* 0x0041e80000000400 */
[----:B0-----:R-:W0:Y:S01]  /*15f50*/  S2R R5, SR_TID.X ;  /* 0x0000000000057919 */ /* 0x001e220000002100 */
[----:B----4-:R-:W-:-:S03]  /*15f60*/  IADD3 R14, P1, R15, R2, RZ ;  /* 0x000000020f0e7210 */ /* 0x010fc60007f3e0ff */
[----:B------:R-:W2:Y:S01]  /*15f70*/  LDL R15, [R1+0x3c8] ;  /* 0x0003c800010f7983 */ /* 0x000ea20000100800 */
[----:B0-----:R-:W-:-:S04]  /*15f80*/  LOP3.LUT P2, RZ, R5, 0x40, RZ, 0xc0, !PT ;  /* 0x0000004005ff7812 */ /* 0x001fc8000784c0ff */
[----:B------:R-:W-:-:S04]  /*15f90*/  SEL R5, RZ, 0x90, !P2 ;  /* 0x00000090ff057807 */ /* 0x000fc80005000000 */
[----:B------:R-:W-:Y:S02]  /*15fa0*/  LOP3.LUT R5, R5, R4, RZ, 0x3c, !PT ;  /* 0x0000000405057212 */ /* 0x000fe400078e3cff */
[----:B------:R-:W4:Y:S01]  /*15fb0*/  LDL.LU R4, [R1+0x153c] ;  /* 0x00153c0001047983 */ /* 0x000f220000300800 */
[----:B--2---:R-:W-:Y:S01]  /*15fc0*/  IMAD.X R15, R15, 0x1, R0, P1 ;  /* 0x000000010f0f7824 */ /* 0x004fe200008e0600 */
[----:B----4-:R-:W-:-:S06]  /*15fd0*/  PRMT R4, RZ, 0x7610, R4 ;  /* 0x00007610ff047816 */ /* 0x010fcc0000000004 */
[----:B------:R-:W2:Y:S01]  /*15fe0*/  @!P0 LDG.E.U16 R4, [R14.64] ;  /* 0x000000060e048981 */ /* 0x000ea2000c1e1500 */
[----:B------:R-:W-:-:S03]  /*15ff0*/  LOP3.LUT R5, R5, 0x20, RZ, 0x3c, !PT ;  /* 0x0000002005057812 */ /* 0x000fc600078e3cff */
[----:B--2---:R0:W-:Y:S04]  /*16000*/  STL [R1+0x44], R4 ;  /* 0x0000440401007387 */ /* 0x0041e80000100800 */
[----:B0-----:R-:W2:Y:S04]  /*16010*/  LDL.LU R4, [R1+0x1538] ;  /* 0x0015380001047983 */ /* 0x001ea80000300800 */
[----:B--2---:R0:W-:Y:S04]  /*16020*/  STS.U16 [R5+0x5100], R4 ;  /* 0x0051000405007388 */ /* 0x0041e80000000400 */
[----:B0-----:R-:W2:Y:S01]  /*16030*/  LDL R5, [R1+0x5d8] ;  /* 0x0005d80001057983 */ /* 0x001ea20000100800 */
[----:B------:R-:W-:-:S02]  /*16040*/  IADD3 R4, P1, R11, R2, RZ ;  /* 0x000000020b047210 */ /* 0x000fc40007f3e0ff */
        /* <DEDUP_REMOVED lines=26> */
[----:B------:R-:W2:Y:S04]  /*161f0*/  @!P0 LDG.E.U16 R11, [R4.64] ;  /* 0x00000006040b8981 */ /* 0x000ea8000c1e1500 */
[----:B--2---:R0:W-:Y:S04]  /*16200*/  STL [R1+0x3c], R11 ;  /* 0x00003c0b01007387 */ /* 0x0041e80000100800 */
[----:B0-----:R-:W2:Y:S04]  /*16210*/  LDL.LU R11, [R1+0x152c] ;  /* 0x00152c00010b7983 */ /* 0x001ea80000300800 */
[----:B------:R-:W4:Y:S02]  /*16220*/  LDL R5, [R1+0x470] ;  /* 0x0004700001057983 */ /* 0x000f240000100800 */
[----:B----4-:R-:W-:-:S02]  /*16230*/  IADD3 R4, P1, R5, R2, RZ ;  /* 0x0000000205047210 */ /* 0x010fc40007f3e0ff */
[----:B------:R-:W4:Y:S01]  /*16240*/  LDL R5, [R1+0x3b8] ;  /* 0x0003b80001057983 */ /* 0x000f220000100800 */
[----:B------:R-:W-:Y:S02]  /*16250*/  PRMT R19, RZ, 0x7610, R19 ;  /* 0x00007610ff137816 */ /* 0x000fe40000000013 */
        /* <DEDUP_REMOVED lines=28> */
[----:B------:R-:W2:Y:S01]  /*16420*/  LDL R5, [R1+0x44c] ;  /* 0x00044c0001057983 */ /* 0x000ea20000100800 */
[----:B------:R-:W-:-:S02]  /*16430*/  IADD3 R4, P1, R3, R2, RZ ;  /* 0x0000000203047210 */ /* 0x000fc40007f3e0ff */
[----:B------:R-:W-:-:S03]  /*16440*/  PRMT R8, RZ, 0x7610, R8 ;  /* 0x00007610ff087816 */ /* 0x000fc60000000008 */
[----:B--2---:R-:W-:-:S05]  /*16450*/  IMAD.X R5, R5, 0x1, R0, P1 ;  /* 0x0000000105057824 */ /* 0x004fca00008e0600 */
[----:B------:R0:W2:Y:S04]  /*16460*/  @!P0 LDG.E.U16 R8, [R4.64] ;  /* 0x0000000604088981 */ /* 0x0000a8000c1e1500 */
[----:B------:R1:W-:Y:S01]  /*16470*/  STL [R1+0xad4], R3 ;  /* 0x000ad40301007387 */ /* 0x0003e20000100800 */
[----:B0-----:R-:W-:-:S03]  /*16480*/  IADD3 R4, P1, R29, R2, RZ ;  /* 0x000000021d047210 */ /* 0x001fc60007f3e0ff */
[----:B-1----:R-:W3:Y:S01]  /*16490*/  LDL.LU R3, [R1+0x6d4] ;  /* 0x0006d40001037983 */ /* 0x002ee20000300800 */
[----:B------:R-:W-:Y:S01]  /*164a0*/  PRMT R7, RZ, 0x7610, R7 ;  /* 0x00007610ff077816 */ /* 0x000fe20000000007 */
[----:B------:R-:W-:-:S05]  /*164b0*/  IMAD.X R5, R28, 0x1, R0, P1 ;  /* 0x000000011c057824 */ /* 0x000fca00008e0600 */
[----:B------:R3:W3:Y:S04]  /*164c0*/  @!P0 LDG.E.U16 R7, [R4.64] ;  /* 0x0000000604078981 */ /* 0x0006e8000c1e1500 */
[----:B--2---:R0:W-:Y:S04]  /*164d0*/  STL [R1+0x20], R8 ;  /* 0x0000200801007387 */ /* 0x0041e80000100800 */
[----:B0-----:R-:W2:Y:S04]  /*164e0*/  LDL.LU R8, [R1+0x1518] ;  /* 0x0015180001087983 */ /* 0x001ea80000300800 */
[----:B------:R0:W-:Y:S04]  /*164f0*/  STL [R1+0xad8], R29 ;  /* 0x000ad81d01007387 */ /* 0x0001e80000100800 */
[----:B0-----:R-:W2:Y:S01]  /*16500*/  LDL.LU R29, [R1+0x584] ;  /* 0x00058400011d7983 */ /* 0x001ea20000300800 */
[----:B---3--:R-:W-:-:S02]  /*16510*/  IADD3 R4, P1, R3, R2, RZ ;  /* 0x0000000203047210 */ /* 0x008fc40007f3e0ff */
[----:B------:R-:W-:Y:S01]  /*16520*/  PRMT R6, RZ, 0x7610, R6 ;  /* 0x00007610ff067816 */ /* 0x000fe20000000006 */
[----:B------:R0:W-:Y:S04]  /*16530*/  STL [R1+0xadc], R28 ;  /* 0x000adc1c01007387 */ /* 0x0001e80000100800 */
[----:B0-----:R-:W3:Y:S04]  /*16540*/  LDL.LU R28, [R1+0x578] ;  /* 0x00057800011c7983 */ /* 0x001ee80000300800 */
[----:B------:R0:W-:Y:S04]  /*16550*/  STL [R1+0x1c], R7 ;  /* 0x00001c0701007387 */ /* 0x0001e80000100800 */
[----:B0-----:R-:W4:Y:S04]  /*16560*/  LDL.LU R7, [R1+0x1514] ;  /* 0x0015140001077983 */ /* 0x001f280000300800 */
[----:B------:R0:W-:Y:S04]  /*16570*/  STL [R1+0xae0], R3 ;  /* 0x000ae00301007387 */ /* 0x0001e80000100800 */
[----:B0-----:R-:W4:Y:S01]  /*16580*/  LDL.LU R3, [R1+0x43c] ;  /* 0x00043c0001037983 */ /* 0x001f220000300800 */
[----:B--2---:R-:W-:-:S05]  /*16590*/  IMAD.X R5, R29, 0x1, R0, P1 ;  /* 0x000000011d057824 */ /* 0x004fca00008e0600 */
[----:B------:R3:W2:Y:S04]  /*165a0*/  @!P0 LDG.E.U16 R6, [R4.64] ;  /* 0x0000000604068981 */ /* 0x0006a8000c1e1500 */
[----:B------:R0:W-:Y:S01]  /*165b0*/  STL [R1+0xae4], R29 ;  /* 0x000ae41d01007387 */ /* 0x0001e20000100800 */
[----:B---3--:R-:W-:-:S03]  /*165c0*/  IADD3 R4, P1, R28, R2, RZ ;  /* 0x000000021c047210 */ /* 0x008fc60007f3e0ff */
[----:B0-----:R-:W3:Y:S01]  /*165d0*/  LDL.LU R29, [R1+0x780] ;  /* 0x00078000011d7983 */ /* 0x001ee20000300800 */
[----:B------:R-:W-:Y:S01]  /*165e0*/  PRMT R18, RZ, 0x7610, R18 ;  /* 0x00007610ff127816 */ /* 0x000fe20000000012 */
[----:B----4-:R-:W-:-:S05]  /*165f0*/  IMAD.X R5, R3, 0x1, R0, P1 ;  /* 0x0000000103057824 */ /* 0x010fca00008e0600 */
[----:B------:R3:W4:Y:S04]  /*16600*/  @!P0 LDG.E.U16 R18, [R4.64] ;  /* 0x0000000604128981 */ /* 0x000728000c1e1500 */
        /* <DEDUP_REMOVED lines=8> */
[----:B----4-:R0:W-:Y:S04]  /*16690*/  STL [R1+0x14], R18 ;  /* 0x0000141201007387 */ /* 0x0101e80000100800 */
[----:B0-----:R-:W4:Y:S04]  /*166a0*/  LDL.LU R18, [R1+0x150c] ;  /* 0x00150c0001127983 */ /* 0x001f280000300800 */
[----:B------:R0:W-:Y:S04]  /*166b0*/  STL [R1+0xaf0], R29 ;  /* 0x000af01d01007387 */ /* 0x0001e80000100800 */
[----:B0-----:R-:W4:Y:S01]  /*166c0*/  LDL.LU R29, [R1+0x564] ;  /* 0x00056400011d7983 */ /* 0x001f220000300800 */
[----:B--2---:R-:W-:-:S05]  /*166d0*/  IMAD.X R5, R28, 0x1, R0, P1 ;  /* 0x000000011c057824 */ /* 0x004fca00008e0600 */
[----:B------:R3:W2:Y:S04]  /*166e0*/  @!P0 LDG.E.U16 R17, [R4.64] ;  /* 0x0000000604118981 */ /* 0x0006a8000c1e1500 */
[----:B------:R0:W-:Y:S04]  /*166f0*/  STL [R1+0xaf4], R28 ;  /* 0x000af41c01007387 */ /* 0x0001e80000100800 */
[----:B0-----:R-:W2:Y:S01]  /*16700*/  LDL.LU R28, [R1+0x558] ;  /* 0x00055800011c7983 */ /* 0x001ea20000300800 */
[----:B---3--:R-:W-:Y:S02]  /*16710*/  IADD3 R4, P1, R3, R2, RZ ;  /* 0x0000000203047210 */ /* 0x008fe40007f3e0ff */
[----:B------:R-:W-:-:S03]  /*16720*/  PRMT R16, RZ, 0x7610, R16 ;  /* 0x00007610ff107816 */ /* 0x000fc60000000010 */
[----:B----4-:R-:W-:-:S05]  /*16730*/  IMAD.X R5, R29, 0x1, R0, P1 ;  /* 0x000000011d057824 */ /* 0x010fca00008e0600 */
[----:B------:R-:W3:Y:S04]  /*16740*/  @!P0 LDG.E.U16 R16, [R4.64] ;  /* 0x0000000604108981 */ /* 0x000ee8000c1e1500 */
[----:B--2---:R0:W-:Y:S04]  /*16750*/  STL [R1+0x10], R17 ;  /* 0x0000101101007387 */ /* 0x0041e80000100800 */
[----:B0-----:R-:W2:Y:S01]  /*16760*/  LDL.LU R17, [R1+0x1508] ;  /* 0x0015080001117983 */ /* 0x001ea20000300800 */
[----:B------:R-:W-:-:S05]  /*16770*/  LOP3.LUT R12, R12, 0x20, RZ, 0x3c, !PT ;  /* 0x000000200c0c7812 */ /* 0x000fca00078e3cff */
[----:B------:R-:W-:Y:S04]  /*16780*/  STS.U16 [R12+0x5900], R11 ;  /* 0x0059000b0c007388 */ /* 0x000fe80000000400 */
[----:B------:R-:W-:Y:S04]  /*16790*/  STS.U16 [R12+0x5d00], R19 ;  /* 0x005d00130c007388 */ /* 0x000fe80000000400 */
[----:B------:R-:W-:Y:S04]  /*167a0*/  STS.U16 [R12+0x6100], R20 ;  /* 0x006100140c007388 */ /* 0x000fe80000000400 */
[----:B------:R-:W-:Y:S04]  /*167b0*/  STS.U16 [R12+0x6500], R10 ;  /* 0x0065000a0c007388 */ /* 0x000fe80000000400 */
[----:B------:R-:W-:Y:S04]  /*167c0*/  STS.U16 [R12+0x6900], R9 ;  /* 0x006900090c007388 */ /* 0x000fe80000000400 */
[----:B------:R-:W-:Y:S04]  /*167d0*/  STS.U16 [R12+0x6d00], R8 ;  /* 0x006d00080c007388 */ /* 0x000fe80000000400 */
[----:B------:R0:W-:Y:S04]  /*167e0*/  STL [R1+0xaf8], R3 ;  /* 0x000af80301007387 */ /* 0x0001e80000100800 */
[----:B------:R-:W-:Y:S04]  /*167f0*/  STS.U16 [R12+0x7100], R7 ;  /* 0x007100070c007388 */ /* 0x000fe80000000400 */
[----:B------:R-:W-:Y:S04]  /*16800*/  STS.U16 [R12+0x7500], R6 ;  /* 0x007500060c007388 */ /* 0x000fe80000000400 */
[----:B0-----:R-:W4:Y:S04]  /*16810*/  LDL.LU R3, [R1+0x42c] ;  /* 0x00042c0001037983 */ /* 0x001f280000300800 */
[----:B------:R0:W-:Y:S04]  /*16820*/  STL [R1+0xafc], R29 ;  /* 0x000afc1d01007387 */ /* 0x0001e80000100800 */
[----:B------:R-:W-:Y:S04]  /*16830*/  STS.U16 [R12+0x7900], R18 ;  /* 0x007900120c007388 */ /* 0x000fe80000000400 */
[----:B0-----:R-:W0:Y:S02]  /*16840*/  S2R R29, SR_TID.X ;  /* 0x00000000001d7919 */ /* 0x001e240000002100 */
[----:B0-----:R-:W-:-:S05]  /*16850*/  LOP3.LUT R29, R29, 0x3f, RZ, 0xc0, !PT ;  /* 0x0000003f1d1d7812 */ /* 0x001fca00078ec0ff */
[----:B------:R-:W-:Y:S01]  /*16860*/  IMAD.SHL.U32 R29, R29, 0x2, RZ ;  /* 0x000000021d1d7824 */ /* 0x000fe200078e00ff */
[----:B--2---:R0:W-:Y:S04]  /*16870*/  STS.U16 [R12+0x7d00], R17 ;  /* 0x007d00110c007388 */ /* 0x0041e80000000400 */
[----:B0-----:R-:W0:Y:S02]  /*16880*/  S2R R12, SR_TID.X ;  /* 0x00000000000c7919 */ /* 0x001e240000002100 */
[----:B0-----:R-:W-:-:S04]  /*16890*/  LOP3.LUT P2, RZ, R12, 0x40, RZ, 0xc0, !PT ;  /* 0x000000400cff7812 */ /* 0x001fc8000784c0ff */
[----:B------:R-:W-:-:S04]  /*168a0*/  SEL R12, RZ, 0x90, !P2 ;  /* 0x00000090ff0c7807 */ /* 0x000fc80005000000 */
[----:B------:R-:W-:Y:S02]  /*168b0*/  LOP3.LUT R12, R12, R29, RZ, 0x3c, !PT ;  /* 0x0000001d0c0c7212 */ /* 0x000fe400078e3cff */
[----:B------:R-:W2:Y:S04]  /*168c0*/  LDL.LU R29, [R1+0x770] ;  /* 0x00077000011d7983 */ /* 0x000ea80000300800 */
[----:B---3--:R0:W-:Y:S04]  /*168d0*/  STL [R1+0xc], R16 ;  /* 0x00000c1001007387 */ /* 0x0081e80000100800 */
[----:B0-----:R-:W3:Y:S04]  /*168e0*/  LDL.LU R16, [R1+0x1504] ;  /* 0x0015040001107983 */ /* 0x001ee80000300800 */
[----:B------:R-:W2:Y:S01]  /*168f0*/  LDL.LU R5, [R1+0x88] ;  /* 0x0000880001057983 */ /* 0x000ea20000300800 */
[----:B------:R-:W-:-:S02]  /*16900*/  LOP3.LUT R12, R12, 0x40, RZ, 0x3c, !PT ;  /* 0x000000400c0c7812 */ /* 0x000fc400078e3cff */
[----:B------:R-:W-:Y:S02]  /*16910*/  IADD3 R4, P1, R28, R2, RZ ;  /* 0x000000021c047210 */ /* 0x000fe40007f3e0ff */
[----:B---3--:R-:W-:Y:S01]  /*16920*/  PRMT R16, RZ, 0x7610, R16 ;  /* 0x00007610ff107816 */ /* 0x008fe20000000010 */
[----:B--2---:R4:W-:Y:S02]  /*16930*/  STS.U16 [R12+0x200], R5 ;  /* 0x000200050c007388 */ /* 0x0049e40000000400 */
[----:B----4-:R-:W-:-:S05]  /*16940*/  IMAD.X R5, R3, 0x1, R0, P1 ;  /* 0x0000000103057824 */ /* 0x010fca00008e0600 */
[----:B------:R0:W2:Y:S04]  /*16950*/  @!P0 LDG.E.U16 R16, [R4.64] ;  /* 0x0000000604108981 */ /* 0x0000a8000c1e1500 */
[----:B------:R1:W-:Y:S04]  /*16960*/  STL [R1+0xb00], R28 ;  /* 0x000b001c01007387 */ /* 0x0003e80000100800 */
[----:B-1----:R-:W3:Y:S04]  /*16970*/  LDL.LU R28, [R1+0x6a0] ;  /* 0x0006a000011c7983 */ /* 0x002ee80000300800 */
[----:B------:R1:W-:Y:S04]  /*16980*/  STL [R1+0xb04], R3 ;  /* 0x000b040301007387 */ /* 0x0003e80000100800 */
[----:B-1----:R-:W4:Y:S01]  /*16990*/  LDL.LU R3, [R1+0x694] ;  /* 0x0006940001037983 */ /* 0x002f220000300800 */
[----:B0-----:R-:W-:-:S03]  /*169a0*/  IADD3 R4, P1, R29, R2, RZ ;  /* 0x000000021d047210 */ /* 0x001fc60007f3e0ff */
[----:B--2---:R0:W-:Y:S04]  /*169b0*/  STL [R1+0x8], R16 ;  /* 0x0000081001007387 */ /* 0x0041e80000100800 */
[----:B0-----:R-:W2:Y:S04]  /*169c0*/  LDL.LU R16, [R1+0x1500] ;  /* 0x0015000001107983 */ /* 0x001ea80000300800 */
[----:B------:R-:W2:Y:S04]  /*169d0*/  LDL.LU R5, [R1+0x84] ;  /* 0x0000840001057983 */ /* 0x000ea80000300800 */
[----:B------:R0:W-:Y:S04]  /*169e0*/  STL [R1+0xb08], R29 ;  /* 0x000b081d01007387 */ /* 0x0001e80000100800 */
[----:B0-----:R-:W4:Y:S01]  /*169f0*/  LDL.LU R29, [R1+0x544] ;  /* 0x00054400011d7983 */ /* 0x001f220000300800 */
[----:B------:R-:W-:-:S02]  /*16a00*/  PRMT R15, RZ, 0x7610, R15 ;  /* 0x00007610ff0f7816 */ /* 0x000fc4000000000f */
[----:B------:R-:W-:Y:S01]  /*16a10*/  PRMT R14, RZ, 0x7610, R14 ;  /* 0x00007610ff0e7816 */ /* 0x000fe2000000000e */
[----:B---3--:R-:W-:Y:S04]  /*16a20*/  STL [R1+0xb0c], R28 ;  /* 0x000b0c1c01007387 */ /* 0x008fe80000100800 */
[----:B--2---:R0:W-:Y:S02]  /*16a30*/  STS.U16 [R12+0x600], R5 ;  /* 0x000600050c007388 */ /* 0x0041e40000000400 */
[----:B0-----:R-:W-:Y:S02]  /*16a40*/  IMAD.X R5, R28, 0x1, R0, P1 ;  /* 0x000000011c057824 */ /* 0x001fe400008e0600 */
[----:B------:R-:W2:Y:S04]  /*16a50*/  LDL.LU R28, [R1+0x538] ;  /* 0x00053800011c7983 */ /* 0x000ea80000300800 */
[----:B------:R4:W3:Y:S02]  /*16a60*/  @!P0 LDG.E.U16 R15, [R4.64] ;  /* 0x00000006040f8981 */ /* 0x0008e4000c1e1500 */
[----:B----4-:R-:W-:-:S05]  /*16a70*/  IADD3 R4, P1, R3, R2, RZ ;  /* 0x0000000203047210 */ /* 0x010fca0007f3e0ff */
[----:B------:R-:W-:-:S05]  /*16a80*/  IMAD.X R5, R29, 0x1, R0, P1 ;  /* 0x000000011d057824 */ /* 0x000fca00008e0600 */
[----:B------:R2:W4:Y:S04]  /*16a90*/  @!P0 LDG.E.U16 R14, [R4.64] ;  /* 0x00000006040e8981 */ /* 0x000528000c1e1500 */
[----:B------:R0:W-:Y:S04]  /*16aa0*/  STL [R1+0xb10], R3 ;  /* 0x000b100301007387 */ /* 0x0001e80000100800 */
[----:B0-----:R-:W3:Y:S04]  /*16ab0*/  LDL.LU R3, [R1+0x41c] ;  /* 0x00041c0001037983 */ /* 0x001ee80000300800 */
[----:B------:R0:W-:Y:S04]  /*16ac0*/  STL [R1+0xb14], R29 ;  /* 0x000b141d01007387 */ /* 0x0001e80000100800 */
[----:B0-----:R-:W3:Y:S01]  /*16ad0*/  LDL.LU R29, [R1+0x760] ;  /* 0x00076000011d7983 */ /* 0x001ee20000300800 */
[----:B------:R-:W-:-:S02]  /*16ae0*/  PRMT R26, RZ, 0x7610, R26 ;  /* 0x00007610ff1a7816 */ /* 0x000fc4000000001a */
[----:B--2---:R-:W-:Y:S01]  /*16af0*/  IADD3 R4, P1, R28, R2, RZ ;  /* 0x000000021c047210 */ /* 0x004fe20007f3e0ff */
[----:B----4-:R0:W-:Y:S04]  /*16b00*/  STL [R1], R14 ;  /* 0x0000000e01007387 */ /* 0x0101e80000100800 */
[----:B0-----:R-:W2:Y:S04]  /*16b10*/  LDL R14, [R1+0x680] ;  /* 0x00068000010e7983 */ /* 0x001ea80000100800 */
[----:B---3--:R0:W-:Y:S01]  /*16b20*/  STL [R1+0x4], R15 ;  /* 0x0000040f01007387 */ /* 0x0081e20000100800 */
[----:B------:R-:W-:-:S05]  /*16b30*/  IMAD.X R5, R3, 0x1, R0, P1 ;  /* 0x0000000103057824 */ /* 0x000fca00008e0600 */
[----:B------:R1:W3:Y:S04]  /*16b40*/  @!P0 LDG.E.U16 R26, [R4.64] ;  /* 0x00000006041a8981 */ /* 0x0002e8000c1e1500 */
[----:B0-----:R-:W4:Y:S04]  /*16b50*/  LDL.LU R15, [R1+0x30] ;  /* 0x00003000010f7983 */ /* 0x001f280000300800 */
[----:B------:R0:W-:Y:S04]  /*16b60*/  STL [R1+0xb18], R28 ;  /* 0x000b181c01007387 */ /* 0x0001e80000100800 */
[----:B0-----:R-:W4:Y:S04]  /*16b70*/  LDL.LU R28, [R1+0x674] ;  /* 0x00067400011c7983 */ /* 0x001f280000300800 */
[----:B------:R0:W-:Y:S04]  /*16b80*/  STL [R1+0xb1c], R3 ;  /* 0x000b1c0301007387 */ /* 0x0001e80000100800 */
[----:B0-----:R-:W4:Y:S01]  /*16b90*/  LDL.LU R3, [R1+0x524] ;  /* 0x0005240001037983 */ /* 0x001f220000300800 */
[----:B-1----:R-:W-:-:S03]  /*16ba0*/  IADD3 R4, P1, R29, R2, RZ ;  /* 0x000000021d047210 */ /* 0x002fc60007f3e0ff */
[----:B------:R-:W-:Y:S04]  /*16bb0*/  STS.U16 [R12+0xa00], R16 ;  /* 0x000a00100c007388 */ /* 0x000fe80000000400 */
[----:B------:R-:W-:Y:S04]  /*16bc0*/  STS.U16 [R12+0xe00], R13 ;  /* 0x000e000d0c007388 */ /* 0x000fe80000000400 */
[----:B------:R0:W-:Y:S02]  /*16bd0*/  STS.U16 [R12+0x1200], R24 ;  /* 0x001200180c007388 */ /* 0x0001e40000000400 */
[----:B0-----:R-:W-:-:S02]  /*16be0*/  PRMT R24, RZ, 0x7610, R24 ;  /* 0x00007610ff187816 */ /* 0x001fc40000000018 */
[----:B------:R-:W-:Y:S01]  /*16bf0*/  PRMT R22, RZ, 0x7610, R22 ;  /* 0x00007610ff167816 */ /* 0x000fe20000000016 */
[----:B--2---:R-:W-:-:S05]  /*16c00*/  IMAD.X R5, R14, 0x1, R0, P1 ;  /* 0x000000010e057824 */ /* 0x004fca00008e0600 */
[----:B------:R4:W2:Y:S04]  /*16c10*/  @!P0 LDG.E.U16 R24, [R4.64] ;  /* 0x0000000604188981 */ /* 0x0008a8000c1e1500 */
[----:B---3--:R0:W-:Y:S04]  /*16c20*/  STL [R1+0x14d0], R26 ;  /* 0x0014d01a01007387 */ /* 0x0081e80000100800 */
[----:B0-----:R-:W3:Y:S01]  /*16c30*/  LDL.LU R26, [R1+0x38] ;  /* 0x00003800011a7983 */ /* 0x001ee20000300800 */
[----:B----4-:R-:W-:-:S03]  /*16c40*/  IADD3 R4, P1, R28, R2, RZ ;  /* 0x000000021c047210 */ /* 0x010fc60007f3e0ff */
[----:B------:R0:W-:Y:S04]  /*16c50*/  STL [R1+0xb20], R29 ;  /* 0x000b201d01007387 */ /* 0x0001e80000100800 */
[----:B0-----:R-:W4:Y:S01]  /*16c60*/  LDL.LU R29, [R1+0x518] ;  /* 0x00051800011d7983 */ /* 0x001f220000300800 */
[----:B------:R-:W-:-:S03]  /*16c70*/  IMAD.X R5, R3, 0x1, R0, P1 ;  /* 0x0000000103057824 */ /* 0x000fc600008e0600 */
[----:B------:R-:W3:Y:S04]  /*16c80*/  LDL R13, [R1+0x40c] ;  /* 0x00040c00010d7983 */ /* 0x000ee80000100800 */
[----:B------:R4:W3:Y:S04]  /*16c90*/  @!P0 LDG.E.U16 R22, [R4.64] ;  /* 0x0000000604168981 */ /* 0x0008e8000c1e1500 */
[----:B------:R-:W3:Y:S04]  /*16ca0*/  LDL.LU R14, [R1+0x80] ;  /* 0x00008000010e7983 */ /* 0x000ee80000300800 */
[----:B------:R-:W-:Y:S04]  /*16cb0*/  STS.U16 [R12+0x1600], R27 ;  /* 0x0016001b0c007388 */ /* 0x000fe80000000400 */
[----:B------:R-:W-:Y:S01]  /*16cc0*/  STS.U16 [R12+0x1a00], R15 ;  /* 0x001a000f0c007388 */ /* 0x000fe20000000400 */
[----:B------:R-:W-:-:S03]  /*16cd0*/  PRMT R20, RZ, 0x7610, R20 ;  /* 0x00007610ff147816 */ /* 0x000fc60000000014 */
[----:B--2---:R-:W-:Y:S04]  /*16ce0*/  STL [R1+0x14d4], R24 ;  /* 0x0014d41801007387 */ /* 0x004fe80000100800 */
[----:B------:R0:W-:Y:S04]  /*16cf0*/  STL [R1+0xb24], R28 ;  /* 0x000b241c01007387 */ /* 0x0001e80000100800 */
[----:B0-----:R-:W2:Y:S04]  /*16d00*/  LDL.LU R28, [R1+0x750] ;  /* 0x00075000011c7983 */ /* 0x001ea80000300800 */
[----:B------:R0:W-:Y:S04]  /*16d10*/  STL [R1+0xb28], R3 ;  /* 0x000b280301007387 */ /* 0x0001e80000100800 */
[----:B0-----:R-:W2:Y:S01]  /*16d20*/  LDL.LU R3, [R1+0x660] ;  /* 0x0006600001037983 */ /* 0x001ea20000300800 */
[----:B----4-:R-:W-:-:S03]  /*16d30*/  IADD3 R4, P1, R29, R2, RZ ;  /* 0x000000021d047210 */ /* 0x010fc60007f3e0ff */
[----:B---3--:R-:W-:Y:S04]  /*16d40*/  STL [R1+0x14d8], R22 ;  /* 0x0014d81601007387 */ /* 0x008fe80000100800 */
[----:B------:R-:W3:Y:S04]  /*16d50*/  LDL.LU R15, [R1+0x7c] ;  /* 0x00007c00010f7983 */ /* 0x000ee80000300800 */
[----:B------:R0:W-:Y:S01]  /*16d60*/  STL [R1+0xb2c], R29 ;  /* 0x000b2c1d01007387 */ /* 0x0001e20000100800 */
[----:B------:R-:W-:-:S05]  /*16d70*/  IMAD.X R5, R13, 0x1, R0, P1 ;  /* 0x000000010d057824 */ /* 0x000fca00008e0600 */
[----:B------:R2:W4:Y:S04]  /*16d80*/  @!P0 LDG.E.U16 R20, [R4.64] ;  /* 0x0000000604148981 */ /* 0x000528000c1e1500 */
[----:B0-----:R-:W3:Y:S04]  /*16d90*/  LDL.LU R29, [R1+0x654] ;  /* 0x00065400011d7983 */ /* 0x001ee80000300800 */
[----:B------:R-:W4:Y:S01]  /*16da0*/  LDL R13, [R1+0x504] ;  /* 0x00050400010d7983 */ /* 0x000f220000100800 */
[----:B------:R-:W-:Y:S02]  /*16db0*/  PRMT R18, RZ, 0x7610, R18 ;  /* 0x00007610ff127816 */ /* 0x000fe40000000012 */
[----:B------:R-:W-:-:S02]  /*16dc0*/  PRMT R16, RZ, 0x7610, R16 ;  /* 0x00007610ff107816 */ /* 0x000fc40000000010 */
[----:B--2---:R-:W-:-:S05]  /*16dd0*/  IADD3 R4, P1, R28, R2, RZ ;  /* 0x000000021c047210 */ /* 0x004fca0007f3e0ff */
[----:B------:R-:W-:-:S05]  /*16de0*/  IMAD.X R5, R3, 0x1, R0, P1 ;  /* 0x0000000103057824 */ /* 0x000fca00008e0600 */
[----:B------:R3:W2:Y:S02]  /*16df0*/  @!P0 LDG.E.U16 R18, [R4.64] ;  /* 0x0000000604128981 */ /* 0x0006a4000c1e1500 */
[----:B---3--:R-:W-:-:S05]  /*16e00*/  IADD3 R4, P1, R29, R2, RZ ;  /* 0x000000021d047210 */ /* 0x008fca0007f3e0ff */
[----:B----4-:R-:W-:-:S05]  /*16e10*/  IMAD.X R5, R13, 0x1, R0, P1 ;  /* 0x000000010d057824 */ /* 0x010fca00008e0600 */
[----:B------:R-:W3:Y:S04]  /*16e20*/  @!P0 LDG.E.U16 R16, [R4.64] ;  /* 0x0000000604108981 */ /* 0x000ee8000c1e1500 */
[----:B------:R-:W-:Y:S04]  /*16e30*/  STL [R1+0x14dc], R20 ;  /* 0x0014dc1401007387 */ /* 0x000fe80000100800 */
[----:B------:R-:W4:Y:S04]  /*16e40*/  LDL.LU R24, [R1+0x78] ;  /* 0x0000780001187983 */ /* 0x000f280000300800 */
[----:B------:R0:W-:Y:S04]  /*16e50*/  STL [R1+0xb30], R28 ;  /* 0x000b301c01007387 */ /* 0x0001e80000100800 */
[----:B0-----:R-:W4:Y:S04]  /*16e60*/  LDL.LU R28, [R1+0x4f8] ;  /* 0x0004f800011c7983 */ /* 0x001f280000300800 */
[----:B------:R0:W-:Y:S04]  /*16e70*/  STL [R1+0xb34], R3 ;  /* 0x000b340301007387 */ /* 0x0001e80000100800 */
[----:B0-----:R-:W4:Y:S04]  /*16e80*/  LDL.LU R3, [R1+0x3fc] ;  /* 0x0003fc0001037983 */ /* 0x001f280000300800 */
[----:B------:R0:W-:Y:S04]  /*16e90*/  STS.U16 [R12+0x1e00], R26 ;  /* 0x001e001a0c007388 */ /* 0x0001e80000000400 */
[----:B------:R1:W-:Y:S04]  /*16ea0*/  STS.U16 [R12+0x2200], R14 ;  /* 0x0022000e0c007388 */ /* 0x0003e80000000400 */
[----:B0-----:R-:W0:Y:S04]  /*16eb0*/  S2R R26, SR_TID.X ;  /* 0x00000000001a7919 */ /* 0x001e280000002100 */
[----:B-1----:R-:W1:Y:S01]  /*16ec0*/  S2R R14, SR_TID.X ;  /* 0x00000000000e7919 */ /* 0x002e620000002100 */
[----:B0-----:R-:W-:-:S02]  /*16ed0*/  LOP3.LUT P3, RZ, R26, 0x40, RZ, 0xc0, !PT ;  /* 0x000000401aff7812 */ /* 0x001fc4000786c0ff */
[----:B-1----:R-:W-:-:S05]  /*16ee0*/  LOP3.LUT R14, R14, 0x3f, RZ, 0xc0, !PT ;  /* 0x0000003f0e0e7812 */ /* 0x002fca00078ec0ff */
[----:B------:R-:W-:Y:S01]  /*16ef0*/  IMAD.SHL.U32 R14, R14, 0x2, RZ ;  /* 0x000000020e0e7824 */ /* 0x000fe200078e00ff */
[----:B------:R-:W-:Y:S01]  /*16f00*/  PRMT R11, RZ, 0x7610, R11 ;  /* 0x00007610ff0b7816 */ /* 0x000fe2000000000b */
[----:B--2---:R-:W-:Y:S04]  /*16f10*/  STL [R1+0x14e0], R18 ;  /* 0x0014e01201007387 */ /* 0x004fe80000100800 */
[----:B------:R-:W2:Y:S04]  /*16f20*/  LDL.LU R12, [R1+0x74] ;  /* 0x00007400010c7983 */ /* 0x000ea80000300800 */
[----:B------:R0:W-:Y:S04]  /*16f30*/  STL [R1+0xb38], R29 ;  /* 0x000b381d01007387 */ /* 0x0001e80000100800 */
[----:B0-----:R-:W2:Y:S04]  /*16f40*/  LDL.LU R29, [R1+0x740] ;  /* 0x00074000011d7983 */ /* 0x001ea80000300800 */
[----:B------:R-:W2:Y:S04]  /*16f50*/  LDL R13, [R1+0x640] ;  /* 0x00064000010d7983 */ /* 0x000ea80000100800 */
[----:B---3--:R0:W-:Y:S04]  /*16f60*/  STL [R1+0x14e4], R16 ;  /* 0x0014e41001007387 */ /* 0x0081e80000100800 */
[----:B------:R-:W3:Y:S01]  /*16f70*/  LDL.LU R26, [R1+0x70] ;  /* 0x00007000011a7983 */ /* 0x000ee20000300800 */
[----:B0-----:R-:W-:-:S04]  /*16f80*/  SEL R16, RZ, 0x90, !P3 ;  /* 0x00000090ff107807 */ /* 0x001fc80005800000 */
[----:B------:R-:W-:Y:S02]  /*16f90*/  LOP3.LUT R16, R16, R14, RZ, 0x3c, !PT ;  /* 0x0000000e10107212 */ /* 0x000fe400078e3cff */
[----:B------:R-:W3:Y:S02]  /*16fa0*/  LDL R14, [R1+0x3ec] ;  /* 0x0003ec00010e7983 */ /* 0x000ee40000100800 */
[----:B------:R-:W-:Y:S02]  /*16fb0*/  LOP3.LUT R16, R16, 0x40, RZ, 0x3c, !PT ;  /* 0x0000004010107812 */ /* 0x000fe400078e3cff */
[----:B----4-:R-:W-:-:S03]  /*16fc0*/  IADD3 R4, P1, R28, R2, RZ ;  /* 0x000000021c047210 */ /* 0x010fc60007f3e0ff */
[----:B------:R0:W-:Y:S04]  /*16fd0*/  STS.U16 [R16+0x2600], R15 ;  /* 0x0026000f10007388 */ /* 0x0001e80000000400 */
[----:B0-----:R-:W4:Y:S04]  /*16fe0*/  LDL.LU R15, [R1+0x6c] ;  /* 0x00006c00010f7983 */ /* 0x001f280000300800 */
[----:B------:R0:W-:Y:S01]  /*16ff0*/  STL [R1+0xb3c], R28 ;  /* 0x000b3c1c01007387 */ /* 0x0001e20000100800 */
[----:B------:R-:W-:-:S05]  /*17000*/  IMAD.X R5, R3, 0x1, R0, P1 ;  /* 0x0000000103057824 */ /* 0x000fca00008e0600 */
[----:B------:R2:W3:Y:S04]  /*17010*/  @!P0 LDG.E.U16 R11, [R4.64] ;  /* 0x00000006040b8981 */ /* 0x0004e8000c1e1500 */
[----:B0-----:R-:W3:Y:S04]  /*17020*/  LDL.LU R28, [R1+0x634] ;  /* 0x00063400011c7983 */ /* 0x001ee80000300800 */
[----:B------:R0:W-:Y:S04]  /*17030*/  STL [R1+0xb40], R3 ;  /* 0x000b400301007387 */ /* 0x0001e80000100800 */
[----:B0-----:R-:W4:Y:S01]  /*17040*/  LDL.LU R3, [R1+0x4e4] ;  /* 0x0004e40001037983 */ /* 0x001f220000300800 */
[----:B------:R-:W-:-:S02]  /*17050*/  PRMT R10, RZ, 0x7610, R10 ;  /* 0x00007610ff0a7816 */ /* 0x000fc4000000000a */
[----:B------:R-:W-:Y:S02]  /*17060*/  PRMT R9, RZ, 0x7610, R9 ;  /* 0x00007610ff097816 */ /* 0x000fe40000000009 */
[----:B--2---:R-:W-:-:S05]  /*17070*/  IADD3 R4, P1, R29, R2, RZ ;  /* 0x000000021d047210 */ /* 0x004fca0007f3e0ff */
[----:B------:R-:W-:-:S05]  /*17080*/  IMAD.X R5, R13, 0x1, R0, P1 ;  /* 0x000000010d057824 */ /* 0x000fca00008e0600 */
[----:B------:R3:W2:Y:S02]  /*17090*/  @!P0 LDG.E.U16 R10, [R4.64] ;  /* 0x00000006040a8981 */ /* 0x0006a4000c1e1500 */
[----:B---3--:R-:W-:Y:S02]  /*170a0*/  IADD3 R4, P1, R28, R2, RZ ;  /* 0x000000021c047210 */ /* 0x008fe40007f3e0ff */
[----:B------:R-:W-:Y:S04]  /*170b0*/  STL [R1+0x14e8], R11 ;  /* 0x0014e80b01007387 */ /* 0x000fe80000100800 */
[----:B------:R0:W-:Y:S01]  /*170c0*/  STL [R1+0xb44], R29 ;  /* 0x000b441d01007387 */ /* 0x0001e20000100800 */
[----:B----4-:R-:W-:-:S03]  /*170d0*/  IMAD.X R5, R3, 0x1, R0, P1 ;  /* 0x0000000103057824 */ /* 0x010fc600008e0600 */
[----:B0-----:R-:W3:Y:S04]  /*170e0*/  LDL.LU R29, [R1+0x4d8] ;  /* 0x0004d800011d7983 */ /* 0x001ee80000300800 */
[----:B------:R3:W4:Y:S04]  /*170f0*/  @!P0 LDG.E.U16 R9, [R4.64] ;  /* 0x0000000604098981 */ /* 0x000728000c1e1500 */
[----:B------:R-:W-:Y:S04]  /*17100*/  STS.U16 [R16+0x2a00], R24 ;  /* 0x002a001810007388 */ /* 0x000fe80000000400 */
[----:B------:R-:W-:Y:S01]  /*17110*/  STS.U16 [R16+0x2e00], R12 ;  /* 0x002e000c10007388 */ /* 0x000fe20000000400 */
[----:B------:R-:W-:-:S03]  /*17120*/  PRMT R8, RZ, 0x7610, R8 ;  /* 0x00007610ff087816 */ /* 0x000fc60000000008 */
[----:B--2---:R0:W-:Y:S04]  /*17130*/  STL [R1+0x14ec], R10 ;  /* 0x0014ec0a01007387 */ /* 0x0041e80000100800 */
[----:B------:R-:W2:Y:S04]  /*17140*/  LDL.LU R13, [R1+0x68] ;  /* 0x00006800010d7983 */ /* 0x000ea80000300800 */
[----:B0-----:R-:W2:Y:S04]  /*17150*/  LDL R10, [R1+0x4c4] ;  /* 0x0004c400010a7983 */ /* 0x001ea80000100800 */
[----:B------:R-:W2:Y:S04]  /*17160*/  LDL.LU R12, [R1+0x64] ;  /* 0x00006400010c7983 */ /* 0x000ea80000300800 */
[----:B------:R0:W-:Y:S04]  /*17170*/  STL [R1+0xb48], R28 ;  /* 0x000b481c01007387 */ /* 0x0001e80000100800 */
[----:B0-----:R-:W2:Y:S04]  /*17180*/  LDL.LU R28, [R1+0x730] ;  /* 0x00073000011c7983 */ /* 0x001ea80000300800 */
[----:B------:R0:W-:Y:S04]  /*17190*/  STL [R1+0xb4c], R3 ;  /* 0x000b4c0301007387 */ /* 0x0001e80000100800 */
[----:B0-----:R-:W2:Y:S01]  /*171a0*/  LDL.LU R3, [R1+0x620] ;  /* 0x0006200001037983 */ /* 0x001ea20000300800 */
[----:B---3--:R-:W-:-:S03]  /*171b0*/  IADD3 R4, P1, R29, R2, RZ ;  /* 0x000000021d047210 */ /* 0x008fc60007f3e0ff */
[----:B----4-:R-:W-:Y:S04]  /*171c0*/  STL [R1+0x14f0], R9 ;  /* 0x0014f00901007387 */ /* 0x010fe80000100800 */
[----:B------:R0:W-:Y:S01]  /*171d0*/  STL [R1+0xb50], R29 ;  /* 0x000b501d01007387 */ /* 0x0001e20000100800 */
[----:B------:R-:W-:-:S05]  /*171e0*/  IMAD.X R5, R14, 0x1, R0, P1 ;  /* 0x000000010e057824 */ /* 0x000fca00008e0600 */
[----:B------:R2:W3:Y:S04]  /*171f0*/  @!P0 LDG.E.U16 R8, [R4.64] ;  /* 0x0000000604088981 */ /* 0x0004e8000c1e1500 */
[----:B0-----:R-:W4:Y:S01]  /*17200*/  LDL.LU R29, [R1+0x614] ;  /* 0x00061400011d7983 */ /* 0x001f220000300800 */
[----:B------:R-:W-:Y:S02]  /*17210*/  PRMT R7, RZ, 0x7610, R7 ;  /* 0x00007610ff077816 */ /* 0x000fe40000000007 */
[----:B------:R-:W-:Y:S01]  /*17220*/  PRMT R6, RZ, 0x7610, R6 ;  /* 0x00007610ff067816 */ /* 0x000fe20000000006 */
[----:B------:R-:W-:Y:S04]  /*17230*/  STS.U16 [R16+0x3200], R26 ;  /* 0x0032001a10007388 */ /* 0x000fe80000000400 */
[----:B------:R-:W-:Y:S01]  /*17240*/  STS.U16 [R16+0x3600], R15 ;  /* 0x0036000f10007388 */ /* 0x000fe20000000400 */
[----:B--2---:R-:W-:-:S05]  /*17250*/  IADD3 R4, P1, R28, R2, RZ ;  /* 0x000000021c047210 */ /* 0x004fca0007f3e0ff */
[----:B------:R-:W-:-:S05]  /*17260*/  IMAD.X R5, R3, 0x1, R0, P1 ;  /* 0x0000000103057824 */ /* 0x000fca00008e0600 */
[----:B------:R4:W2:Y:S02]  /*17270*/  @!P0 LDG.E.U16 R7, [R4.64] ;  /* 0x0000000604078981 */ /* 0x0008a4000c1e1500 */
[-C--:B----4-:R-:W-:Y:S02]  /*17280*/  IADD3 R4, P1, R29, R2.reuse, RZ ;  /* 0x000000021d047210 */ /* 0x090fe40007f3e0ff */
[----:B---3--:R0:W-:Y:S03]  /*17290*/  STL [R1+0x14f4], R8 ;  /* 0x0014f40801007387 */ /* 0x0081e60000100800 */
[----:B------:R-:W-:Y:S01]  /*172a0*/  IMAD.X R5, R10, 0x1, R0, P1 ;  /* 0x000000010a057824 */ /* 0x000fe200008e0600 */
[----:B------:R-:W3:Y:S04]  /*172b0*/  LDL.LU R14, [R1+0x60] ;  /* 0x00006000010e7983 */ /* 0x000ee80000300800 */
[----:B------:R-:W4:Y:S04]  /*172c0*/  @!P0 LDG.E.U16 R6, [R4.64] ;  /* 0x0000000604068981 */ /* 0x000f28000c1e1500 */
[----:B0-----:R-:W3:Y:S04]  /*172d0*/  LDL R8, [R1+0x600] ;  /* 0x0006000001087983 */ /* 0x001ee80000100800 */
[----:B------:R-:W3:Y:S04]  /*172e0*/  LDL.LU R15, [R1+0x5c] ;  /* 0x00005c00010f7983 */ /* 0x000ee80000300800 */
[----:B------:R0:W-:Y:S04]  /*172f0*/  STL [R1+0xb54], R28 ;  /* 0x000b541c01007387 */ /* 0x0001e80000100800 */
[----:B0-----:R-:W3:Y:S04]  /*17300*/  LDL.LU R28, [R1+0x4b8] ;  /* 0x0004b800011c7983 */ /* 0x001ee80000300800 */
[----:B------:R0:W-:Y:S04]  /*17310*/  STL [R1+0xb58], R3 ;  /* 0x000b580301007387 */ /* 0x0001e80000100800 */
[----:B0-----:R-:W3:Y:S04]  /*17320*/  LDL.LU R3, [R1+0x3dc] ;  /* 0x0003dc0001037983 */ /* 0x001ee80000300800 */
[----:B------:R-:W-:Y:S04]  /*17330*/  STS.U16 [R16+0x3a00], R13 ;  /* 0x003a000d10007388 */ /* 0x000fe80000000400 */
[----:B------:R-:W-:Y:S04]  /*17340*/  STS.U16 [R16+0x3e00], R12 ;  /* 0x003e000c10007388 */ /* 0x000fe80000000400 */
[----:B--2---:R-:W-:Y:S04]  /*17350*/  STL [R1+0x14f8], R7 ;  /* 0x0014f80701007387 */ /* 0x004fe80000100800 */
[----:B------:R0:W-:Y:S04]  /*17360*/  STL [R1+0xb5c], R29 ;  /* 0x000b5c1d01007387 */ /* 0x0001e80000100800 */
[----:B0-----:R-:W2:Y:S04]  /*17370*/  LDL.LU R29, [R1+0x720] ;  /* 0x00072000011d7983 */ /* 0x001ea80000300800 */
[----:B------:R-:W2:Y:S04]  /*17380*/  LDL.LU R20, [R1+0x58] ;  /* 0x0000580001147983 */ /* 0x000ea80000300800 */
[----:B----4-:R0:W-:Y:S04]  /*17390*/  STL [R1+0x14fc], R6 ;  /* 0x0014fc0601007387 */ /* 0x0101e80000100800 */
[----:B0-----:R-:W4:Y:S04]  /*173a0*/  LDL R6, [R1+0x3cc] ;  /* 0x0003cc0001067983 */ /* 0x001f280000100800 */
[----:B------:R-:W4:Y:S01]  /*173b0*/  LDL.LU R22, [R1+0x54] ;  /* 0x0000540001167983 */ /* 0x000f220000300800 */
[----:B---3--:R-:W-:-:S03]  /*173c0*/  IADD3 R12, P1, R28, R2, RZ ;  /* 0x000000021c0c7210 */ /* 0x008fc60007f3e0ff */
[----:B------:R0:W-:Y:S04]  /*173d0*/  STL [R1+0xb60], R28 ;  /* 0x000b601c01007387 */ /* 0x0001e80000100800 */
[----:B0-----:R-:W3:Y:S01]  /*173e0*/  LDL.LU R28, [R1+0x5f4] ;  /* 0x0005f400011c7983 */ /* 0x001ee20000300800 */
[----:B------:R-:W-:-:S03]  /*173f0*/  IMAD.X R13, R3, 0x1, R0, P1 ;  /* 0x00000001030d7824 */ /* 0x000fc600008e0600 */
[----:B------:R0:W-:Y:S04]  /*17400*/  STL [R1+0xb64], R3 ;  /* 0x000b640301007387 */ /* 0x0001e80000100800 */
[----:B0-----:R-:W4:Y:S01]  /*17410*/  LDL.LU R3, [R1+0x4a4] ;  /* 0x0004a40001037983 */ /* 0x001f220000300800 */
[----:B------:R-:W-:-:S06]  /*17420*/  PRMT R5, RZ, 0x7610, R5 ;  /* 0x00007610ff057816 */ /* 0x000fcc0000000005 */
[----:B------:R2:W4:Y:S04]  /*17430*/  @!P0 LDG.E.U16 R5, [R12.64] ;  /* 0x000000060c058981 */ /* 0x000528000c1e1500 */
[----:B------:R-:W-:Y:S04]  /*17440*/  STS.U16 [R16+0x4200], R14 ;  /* 0x0042000e10007388 */ /* 0x000fe80000000400 */
[----:B------:R-:W-:Y:S01]  /*17450*/  STS.U16 [R16+0x4600], R15 ;  /* 0x0046000f10007388 */ /* 0x000fe20000000400 */
[----:B--2---:R-:W-:-:S03]  /*17460*/  IADD3 R12, P1, R29, R2, RZ ;  /* 0x000000021d0c7210 */ /* 0x004fc60007f3e0ff */
[----:B------:R0:W-:Y:S04]  /*17470*/  STL [R1+0xb68], R29 ;  /* 0x000b681d01007387 */ /* 0x0001e80000100800 */
[----:B0-----:R-:W2:Y:S01]  /*17480*/  LDL.LU R29, [R1+0x498] ;  /* 0x00049800011d7983 */ /* 0x001ea20000300800 */
[----:B------:R-:W-:-:S03]  /*17490*/  IMAD.X R13, R8, 0x1, R0, P1 ;  /* 0x00000001080d7824 */ /* 0x000fc600008e0600 */
[----:B------:R-:W2:Y:S04]  /*174a0*/  LDL.LU R24, [R1+0x50] ;  /* 0x0000500001187983 */ /* 0x000ea80000300800 */
[----:B------:R-:W2:Y:S04]  /*174b0*/  LDL R7, [R1+0x484] ;  /* 0x0004840001077983 */ /* 0x000ea80000100800 */
[----:B------:R-:W2:Y:S01]  /*174c0*/  LDL.LU R26, [R1+0x4c] ;  /* 0x00004c00011a7983 */ /* 0x000ea20000300800 */
[----:B---3--:R-:W-:-:S03]  /*174d0*/  IADD3 R14, P1, R28, R2, RZ ;  /* 0x000000021c0e7210 */ /* 0x008fc60007f3e0ff */
[----:B------:R0:W-:Y:S04]  /*174e0*/  STL [R1+0xb6c], R28 ;  /* 0x000b6c1c01007387 */ /* 0x0001e80000100800 */
[----:B0-----:R-:W3:Y:S01]  /*174f0*/  LDL.LU R28, [R1+0x710] ;  /* 0x00071000011c7983 */ /* 0x001ee20000300800 */
[----:B----4-:R-:W-:-:S03]  /*17500*/  IMAD.X R15, R3, 0x1, R0, P1 ;  /* 0x00000001030f7824 */ /* 0x010fc600008e0600 */
[----:B------:R0:W-:Y:S04]  /*17510*/  STL [R1+0xb70], R3 ;  /* 0x000b700301007387 */ /* 0x0001e80000100800 */
[----:B0-----:R-:W4:Y:S01]  /*17520*/  LDL.LU R3, [R1+0x5e0] ;  /* 0x0005e00001037983 */ /* 0x001f220000300800 */
[----:B------:R-:W-:-:S06]  /*17530*/  PRMT R4, RZ, 0x7610, R4 ;  /* 0x00007610ff047816 */ /* 0x000fcc0000000004 */
[----:B------:R0:W4:Y:S02]  /*17540*/  @!P0 LDG.E.U16 R4, [R12.64] ;  /* 0x000000060c048981 */ /* 0x000124000c1e1500 */
[----:B0-----:R-:W-:-:S06]  /*17550*/  PRMT R12, RZ, 0x7610, R12 ;  /* 0x00007610ff0c7816 */ /* 0x001fcc000000000c */
[----:B------:R2:W4:Y:S01]  /*17560*/  @!P0 LDG.E.U16 R12, [R14.64] ;  /* 0x000000060e0c8981 */ /* 0x000522000c1e1500 */
[----:B------:R-:W-:Y:S02]  /*17570*/  PRMT R13, RZ, 0x7610, R13 ;  /* 0x00007610ff0d7816 */ /* 0x000fe4000000000d */
[----:B--2---:R-:W-:Y:S01]  /*17580*/  IADD3 R14, P1, R29, R2, RZ ;  /* 0x000000021d0e7210 */ /* 0x004fe20007f3e0ff */
[----:B------:R0:W-:Y:S04]  /*17590*/  STL [R1+0xb74], R29 ;  /* 0x000b741d01007387 */ /* 0x0001e80000100800 */
[----:B------:R-:W-:-:S05]  /*175a0*/  IMAD.X R15, R6, 0x1, R0, P1 ;  /* 0x00000001060f7824 */ /* 0x000fca00008e0600 */
[----:B------:R3:W2:Y:S04]  /*175b0*/  @!P0 LDG.E.U16 R13, [R14.64] ;  /* 0x000000060e0d8981 */ /* 0x0006a8000c1e1500 */
[----:B0-----:R-:W2:Y:S04]  /*175c0*/  LDL.LU R29, [R1+0x5d4] ;  /* 0x0005d400011d7983 */ /* 0x001ea80000300800 */
[----:B------:R-:W2:Y:S01]  /*175d0*/  LDL R6, [R1+0x5c0] ;  /* 0x0005c00001067983 */ /* 0x000ea20000100800 */
[----:B---3--:R-:W-:-:S03]  /*175e0*/  IADD3 R14, P1, R28, R2, RZ ;  /* 0x000000021c0e7210 */ /* 0x008fc60007f3e0ff */
[----:B------:R0:W-:Y:S04]  /*175f0*/  STL [R1+0xb78], R28 ;  /* 0x000b781c01007387 */ /* 0x0001e80000100800 */
[----:B0-----:R-:W3:Y:S01]  /*17600*/  LDL.LU R28, [R1+0x478] ;  /* 0x00047800011c7983 */ /* 0x001ee20000300800 */
[----:B----4-:R-:W-:-:S03]  /*17610*/  IMAD.X R15, R3, 0x1, R0, P1 ;  /* 0x00000001030f7824 */ /* 0x010fc600008e0600 */
[----:B------:R0:W-:Y:S04]  /*17620*/  STL [R1+0xb7c], R3 ;  /* 0x000b7c0301007387 */ /* 0x0001e80000100800 */
[----:B0-----:R-:W4:Y:S01]  /*17630*/  LDL.LU R3, [R1+0x3bc] ;  /* 0x0003bc0001037983 */ /* 0x001f220000300800 */
[----:B------:R-:W-:-:S06]  /*17640*/  PRMT R17, RZ, 0x7610, R17 ;  /* 0x00007610ff117816 */ /* 0x000fcc0000000011 */
[----:B------:R2:W4:Y:S01]  /*17650*/  @!P0 LDG.E.U16 R17, [R14.64] ;  /* 0x000000060e118981 */ /* 0x000522000c1e1500 */
[----:B------:R-:W-:Y:S02]  /*17660*/  PRMT R19, RZ, 0x7610, R19 ;  /* 0x00007610ff137816 */ /* 0x000fe40000000013 */
[----:B--2---:R-:W-:Y:S01]  /*17670*/  IADD3 R14, P1, R29, R2, RZ ;  /* 0x000000021d0e7210 */ /* 0x004fe20007f3e0ff */
[----:B------:R0:W-:Y:S04]  /*17680*/  STL [R1+0xb80], R29 ;  /* 0x000b801d01007387 */ /* 0x0001e80000100800 */
[----:B------:R-:W-:-:S05]  /*17690*/  IMAD.X R15, R7, 0x1, R0, P1 ;  /* 0x00000001070f7824 */ /* 0x000fca00008e0600 */
[----:B------:R3:W2:Y:S04]  /*176a0*/  @!P0 LDG.E.U16 R19, [R14.64] ;  /* 0x000000060e138981 */ /* 0x0006a8000c1e1500 */
[----:B0-----:R-:W2:Y:S01]  /*176b0*/  LDL.LU R29, [R1+0x700] ;  /* 0x00070000011d7983 */ /* 0x001ea20000300800 */
[----:B---3--:R-:W-:-:S03]  /*176c0*/  IADD3 R14, P1, R28, R2, RZ ;  /* 0x000000021c0e7210 */ /* 0x008fc60007f3e0ff */
[----:B------:R0:W-:Y:S04]  /*176d0*/  STL [R1+0xb84], R28 ;  /* 0x000b841c01007387 */ /* 0x0001e80000100800 */
[----:B0-----:R-:W3:Y:S01]  /*176e0*/  LDL.LU R28, [R1+0x5b4] ;  /* 0x0005b400011c7983 */ /* 0x001ee20000300800 */
[----:B----4-:R-:W-:-:S03]  /*176f0*/  IMAD.X R15, R3, 0x1, R0, P1 ;  /* 0x00000001030f7824 */ /* 0x010fc600008e0600 */
[----:B------:R0:W-:Y:S04]  /*17700*/  STL [R1+0xb88], R3 ;  /* 0x000b880301007387 */ /* 0x0001e80000100800 */
[----:B0-----:R-:W4:Y:S01]  /*17710*/  LDL.LU R3, [R1+0x464] ;  /* 0x0004640001037983 */ /* 0x001f220000300800 */
[----:B------:R-:W-:-:S03]  /*17720*/  PRMT R21, RZ, 0x7610, R21 ;  /* 0x00007610ff157816 */ /* 0x000fc60000000015 */
[----:B------:R-:W-:Y:S04]  /*17730*/  STS.U16 [R16+0x4a00], R20 ;  /* 0x004a001410007388 */ /* 0x000fe80000000400 */
[----:B------:R2:W4:Y:S04]  /*17740*/  @!P0 LDG.E.U16 R21, [R14.64] ;  /* 0x000000060e158981 */ /* 0x000528000c1e1500 */
[----:B------:R-:W-:Y:S04]  /*17750*/  STS.U16 [R16+0x4e00], R22 ;  /* 0x004e001610007388 */ /* 0x000fe80000000400 */
[----:B------:R-:W-:Y:S04]  /*17760*/  STS.U16 [R16+0x5200], R24 ;  /* 0x0052001810007388 */ /* 0x000fe80000000400 */
[----:B------:R-:W-:Y:S04]  /*17770*/  STS.U16 [R16+0x5600], R26 ;  /* 0x0056001a10007388 */ /* 0x000fe80000000400 */
[----:B------:R0:W-:Y:S02]  /*17780*/  STS.U16 [R16+0x5a00], R23 ;  /* 0x005a001710007388 */ /* 0x0001e40000000400 */
[----:B0-----:R-:W-:-:S02]  /*17790*/  PRMT R23, RZ, 0x7610, R23 ;  /* 0x00007610ff177816 */ /* 0x001fc40000000017 */
[----:B------:R0:W-:Y:S02]  /*177a0*/  STS.U16 [R16+0x5e00], R25 ;  /* 0x005e001910007388 */ /* 0x0001e40000000400 */
[----:B0-----:R-:W-:Y:S02]  /*177b0*/  PRMT R25, RZ, 0x7610, R25 ;  /* 0x00007610ff197816 */ /* 0x001fe40000000019 */
[----:B--2---:R-:W-:Y:S01]  /*177c0*/  IADD3 R14, P1, R29, R2, RZ ;  /* 0x000000021d0e7210 */ /* 0x004fe20007f3e0ff */
[----:B------:R0:W-:Y:S04]  /*177d0*/  STL [R1+0xb8c], R29 ;  /* 0x000b8c1d01007387 */ /* 0x0001e80000100800 */
[----:B------:R-:W-:-:S05]  /*177e0*/  IMAD.X R15, R6, 0x1, R0, P1 ;  /* 0x00000001060f7824 */ /* 0x000fca00008e0600 */
[----:B------:R3:W2:Y:S04]  /*177f0*/  @!P0 LDG.E.U16 R23, [R14.64] ;  /* 0x000000060e178981 */ /* 0x0006a8000c1e1500 */
[----:B0-----:R-:W2:Y:S04]  /*17800*/  LDL.LU R29, [R1+0x458] ;  /* 0x00045800011d7983 */ /* 0x001ea80000300800 */
[----:B------:R-:W2:Y:S04]  /*17810*/  LDL R9, [R1+0x3ac] ;  /* 0x0003ac0001097983 */ /* 0x000ea80000100800 */
        /* <DEDUP_REMOVED lines=9> */
[----:B------:R-:W2:Y:S01]  /*178b0*/  LDL.LU R26, [R1+0x18] ;  /* 0x00001800011a7983 */ /* 0x000ea20000300800 */
[----:B---3--:R-:W-:-:S03]  /*178c0*/  IADD3 R14, P1, R28, R2, RZ ;  /* 0x000000021c0e7210 */ /* 0x008fc60007f3e0ff */
[----:B------:R0:W-:Y:S04]  /*178d0*/  STL [R1+0xc68], R28 ;  /* 0x000c681c01007387 */ /* 0x0001e80000100800 */
[----:B0-----:R-:W3:Y:S01]  /*178e0*/  LDL.LU R28, [R1+0x40] ;  /* 0x00004000011c7983 */ /* 0x001ee20000300800 */
[----:B----4-:R-:W-:-:S03]  /*178f0*/  IMAD.X R15, R3, 0x1, R0, P1 ;  /* 0x00000001030f7824 */ /* 0x010fc600008e0600 */
[----:B------:R0:W-:Y:S04]  /*17900*/  STL [R1+0xc6c], R3 ;  /* 0x000c6c0301007387 */ /* 0x0001e80000100800 */
[----:B------:R1:W4:Y:S04]  /*17910*/  @!P0 LDG.E.U16 R25, [R14.64] ;  /* 0x000000060e198981 */ /* 0x000328000c1e1500 */
[----:B0-----:R-:W3:Y:S04]  /*17920*/  LDL.LU R3, [R1] ;  /* 0x0000000001037983 */ /* 0x001ee80000300800 */
[----:B-1----:R-:W3:Y:S01]  /*17930*/  LDL.LU R15, [R1+0x48] ;  /* 0x00004800010f7983 */ /* 0x002ee20000300800 */
[----:B------:R-:W-:-:S02]  /*17940*/  PRMT R27, RZ, 0x7610, R27 ;  /* 0x00007610ff1b7816 */ /* 0x000fc4000000001b */
[----:B--2---:R-:W-:Y:S01]  /*17950*/  IADD3 R14, P1, R29, R2, RZ ;  /* 0x000000021d0e7210 */ /* 0x004fe20007f3e0ff */
[----:B------:R0:W-:Y:S04]  /*17960*/  STL [R1+0xc74], R29 ;  /* 0x000c741d01007387 */ /* 0x0001e80000100800 */
[----:B0-----:R-:W2:Y:S04]  /*17970*/  LDL.LU R29, [R1+0x4] ;  /* 0x00000400011d7983 */ /* 0x001ea80000300800 */
[----:B------:R0:W-:Y:S04]  /*17980*/  STL [R1+0xc70], R2 ;  /* 0x000c700201007387 */ /* 0x0001e80000100800 */
[----:B0-----:R-:W2:Y:S04]  /*17990*/  LDL.LU R2, [R1+0x8] ;  /* 0x0000080001027983 */ /* 0x001ea80000300800 */
[----:B------:R-:W-:Y:S04]  /*179a0*/  STL [R1+0xc78], R0 ;  /* 0x000c780001007387 */ /* 0x000fe80000100800 */
[----:B---3--:R0:W-:Y:S04]  /*179b0*/  STS.U16 [R16+0x6200], R15 ;  /* 0x0062000f10007388 */ /* 0x0081e80000000400 */
[----:B------:R-:W-:Y:S04]  /*179c0*/  STS.U16 [R16+0x6600], R6 ;  /* 0x0066000610007388 */ /* 0x000fe80000000400 */
[----:B------:R1:W-:Y:S01]  /*179d0*/  STS.U16 [R16+0x6a00], R28 ;  /* 0x006a001c10007388 */ /* 0x0003e20000000400 */
[----:B0-----:R-:W-:-:S03]  /*179e0*/  IMAD.X R15, R9, 0x1, R0, P1 ;  /* 0x00000001090f7824 */ /* 0x001fc600008e0600 */
[----:B------:R-:W0:Y:S04]  /*179f0*/  S2R R9, SR_TID.X ;  /* 0x0000000000097919 */ /* 0x000e280000002100 */
[----:B------:R-:W3:Y:S04]  /*17a00*/  LDL.LU R0, [R1+0xc] ;  /* 0x00000c0001007983 */ /* 0x000ee80000300800 */
[----:B-1----:R-:W1:Y:S04]  /*17a10*/  S2R R28, SR_TID.X ;  /* 0x00000000001c7919 */ /* 0x002e680000002100 */
[----:B------:R4:W2:Y:S04]  /*17a20*/  @!P0 LDG.E.U16 R27, [R14.64] ;  /* 0x000000060e1b8981 */ /* 0x0008a8000c1e1500 */
[----:B------:R1:W-:Y:S04]  /*17a30*/  STS.U16 [R16+0x6e00], R7 ;  /* 0x006e000710007388 */ /* 0x0003e80000000400 */
[----:B----4-:R-:W4:Y:S01]  /*17a40*/  LDL.LU R14, [R1+0x14] ;  /* 0x00001400010e7983 */ /* 0x010f220000300800 */
[----:B0-----:R-:W-:-:S03]  /*17a50*/  LOP3.LUT R9, R9, 0x3f, RZ, 0xc0, !PT ;  /* 0x0000003f09097812 */ /* 0x001fc600078ec0ff */
[----:B------:R-:W2:Y:S02]  /*17a60*/  LDL.LU R15, [R1+0x10] ;  /* 0x00001000010f7983 */ /* 0x000ea40000300800 */
[----:B------:R-:W-:Y:S02]  /*17a70*/  IMAD.SHL.U32 R9, R9, 0x2, RZ ;  /* 0x0000000209097824 */ /* 0x000fe400078e00ff */
[----:B------:R-:W3:Y:S01]  /*17a80*/  LDL.LU R6, [R1+0x14fc] ;  /* 0x0014fc0001067983 */ /* 0x000ee20000300800 */
[----:B-1----:R-:W-:-:S03]  /*17a90*/  LOP3.LUT P2, RZ, R28, 0x40, RZ, 0xc0, !PT ;  /* 0x000000401cff7812 */ /* 0x002fc6000784c0ff */
[----:B------:R-:W3:Y:S01]  /*17aa0*/  LDL.LU R7, [R1+0x14f8] ;  /* 0x0014f80001077983 */ /* 0x000ee20000300800 */
[----:B------:R-:W-:-:S04]  /*17ab0*/  SEL R28, RZ, 0x90, !P2 ;  /* 0x00000090ff1c7807 */ /* 0x000fc80005000000 */
[----:B------:R-:W-:Y:S01]  /*17ac0*/  LOP3.LUT R28, R28, R9, RZ, 0x3c, !PT ;  /* 0x000000091c1c7212 */ /* 0x000fe200078e3cff */
[----:B------:R0:W-:Y:S03]  /*17ad0*/  STS.U16 [R16+0x7200], R8 ;  /* 0x0072000810007388 */ /* 0x0001e60000000400 */
[----:B------:R-:W-:Y:S01]  /*17ae0*/  LOP3.LUT R28, R28, 0x60, RZ, 0x3c, !PT ;  /* 0x000000601c1c7812 */ /* 0x000fe200078e3cff */
[----:B------:R1:W-:Y:S04]  /*17af0*/  STS.U16 [R16+0x7600], R10 ;  /* 0x0076000a10007388 */ /* 0x0003e80000000400 */
[----:B------:R1:W-:Y:S04]  /*17b00*/  STS.U16 [R16+0x7a00], R11 ;  /* 0x007a000b10007388 */ /* 0x0003e80000000400 */
[----:B0-----:R-:W3:Y:S04]  /*17b10*/  LDL.LU R8, [R1+0x14f4] ;  /* 0x0014f40001087983 */ /* 0x001ee80000300800 */
[----:B------:R-:W3:Y:S04]  /*17b20*/  LDL.LU R9, [R1+0x14f0] ;  /* 0x0014f00001097983 */ /* 0x000ee80000300800 */
[----:B-1----:R-:W3:Y:S04]  /*17b30*/  LDL.LU R10, [R1+0x14ec] ;  /* 0x0014ec00010a7983 */ /* 0x002ee80000300800 */
[----:B------:R-:W3:Y:S04]  /*17b40*/  LDL.LU R11, [R1+0x14e8] ;  /* 0x0014e800010b7983 */ /* 0x000ee80000300800 */
[----:B------:R0:W-:Y:S04]  /*17b50*/  STS.U16 [R16+0x7e00], R18 ;  /* 0x007e001210007388 */ /* 0x0001e80000000400 */
        /* <DEDUP_REMOVED lines=8> */
[----:B0-----:R-:W3:Y:S04]  /*17be0*/  LDL.LU R24, [R1+0x14d4] ;  /* 0x0014d40001187983 */ /* 0x001ee80000300800 */
[----:B-1----:R-:W3:Y:S04]  /*17bf0*/  LDL.LU R26, [R1+0x14d0] ;  /* 0x0014d000011a7983 */ /* 0x002ee80000300800 */
[----:B----4-:R0:W-:Y:S04]  /*17c00*/  STS.U16 [R28+0xf00], R14 ;  /* 0x000f000e1c007388 */ /* 0x0101e80000000400 */
[----:B--2---:R-:W-:Y:S04]  /*17c10*/  STS.U16 [R28+0x1300], R15 ;  /* 0x0013000f1c007388 */ /* 0x004fe80000000400 */
[----:B---3--:R-:W-:Y:S04]  /*17c20*/  STS.U16 [R28+0x1700], R0 ;  /* 0x001700001c007388 */ /* 0x008fe80000000400 */
[----:B------:R1:W-:Y:S04]  /*17c30*/  STS.U16 [R28+0x1b00], R2 ;  /* 0x001b00021c007388 */ /* 0x0003e80000000400 */
[----:B------:R-:W-:Y:S04]  /*17c40*/  STS.U16 [R28+0x1f00], R29 ;  /* 0x001f001d1c007388 */ /* 0x000fe80000000400 */
[----:B------:R2:W-:Y:S04]  /*17c50*/  STS.U16 [R28+0x2300], R3 ;  /* 0x002300031c007388 */ /* 0x0005e80000000400 */
[----:B0-----:R-:W3:Y:S04]  /*17c60*/  LDL R14, [R1+0x394] ;  /* 0x00039400010e7983 */ /* 0x001ee80000100800 */
[----:B-1----:R-:W4:Y:S04]  /*17c70*/  LDL R2, [R1+0x39c] ;  /* 0x00039c0001027983 */ /* 0x002f280000100800 */
[----:B--2---:R-:W2:Y:S04]  /*17c80*/  LDL R3, [R1+0x3a0] ;  /* 0x0003a00001037983 */ /* 0x004ea80000100800 */
[----:B------:R-:W2:Y:S04]  /*17c90*/  LDL R0, [R1+0x398] ;  /* 0x0003980001007983 */ /* 0x000ea80000100800 */
[----:B------:R-:W-:Y:S04]  /*17ca0*/  STS.U16 [R28+0x2700], R26 ;  /* 0x0027001a1c007388 */ /* 0x000fe80000000400 */
[----:B------:R-:W-:Y:S04]  /*17cb0*/  STS.U16 [R28+0x2b00], R24 ;  /* 0x002b00181c007388 */ /* 0x000fe80000000400 */
[----:B------:R0:W-:Y:S04]  /*17cc0*/  STS.U16 [R28+0x2f00], R22 ;  /* 0x002f00161c007388 */ /* 0x0001e80000000400 */
[----:B0-----:R-:W2:Y:S04]  /*17cd0*/  LDL R22, [R1+0x388] ;  /* 0x0003880001167983 */ /* 0x001ea80000100800 */
[----:B------:R-:W-:Y:S04]  /*17ce0*/  STS.U16 [R28+0x3300], R20 ;  /* 0x003300141c007388 */ /* 0x000fe80000000400 */
        /* <DEDUP_REMOVED lines=18> */
[----:B------:R-:W-:Y:S06]  /*17e10*/  BAR.SYNC.DEFER_BLOCKING 0x0 ;  /* 0x0000000000007b1d */ /* 0x000fec0000010000 */
[----:B---3--:R-:W-:Y:S04]  /*17e20*/  LDSM.16.MT88.4 R16, [R14+0x8000] ;  /* 0x008000000e10783b */ /* 0x008fe80000004200 */
[----:B----4-:R-:W-:Y:S04]  /*17e30*/  LDSM.16.MT88.4 R8, [R2+0x8000] ;  /* 0x008000000208783b */ /* 0x010fe80000004200 */
[----:B--2---:R-:W0:Y:S04]  /*17e40*/  LDSM.16.MT88.4 R12, [R3+0x8000] ;  /* 0x00800000030c783b */ /* 0x004e280000004200 */
[----:B------:R-:W1:Y:S04]  /*17e50*/  LDSM.16.M88.4 R4, [R22] ;  /* 0x000000001604783b */ /* 0x000e680000000200 */
[----:B0-----:R-:W-:Y:S04]  /*17e60*/  STL.64 [R1+0x14b8], R14 ;  /* 0x0014b80e01007387 */ /* 0x001fe80000100a00 */
[----:B------:R-:W0:Y:S04]  /*17e70*/  LDSM.16.M88.4 R24, [R22+0x1000] ;  /* 0x001000001618783b */ /* 0x000e280000000200 */
[----:B-1----:R-:W-:Y:S04]  /*17e80*/  STL.64 [R1+0x50], R4 ;  /* 0x0000500401007387 */ /* 0x002fe80000100a00 */
[----:B------:R-:W-:Y:S04]  /*17e90*/  STL.64 [R1+0x58], R6 ;  /* 0x0000580601007387 */ /* 0x000fe80000100a00 */
[----:B------:R1:W-:Y:S01]  /*17ea0*/  STL.64 [R1+0x14b0], R12 ;  /* 0x0014b00c01007387 */ /* 0x0003e20000100a00 */
[----:B0-----:R-:W-:-:S02]  /*17eb0*/  IMAD.MOV.U32 R21, RZ, RZ, R24 ;  /* 0x000000ffff157224 */ /* 0x001fc400078e0018 */
[----:B------:R-:W-:Y:S01]  /*17ec0*/  IMAD.MOV.U32 R20, RZ, RZ, R25 ;  /* 0x000000ffff147224 */ /* 0x000fe200078e0019 */
[----:B------:R-:W-:Y:S04]  /*17ed0*/  LDSM.16.MT88.4 R4, [R0+0x8000] ;  /* 0x008000000004783b */ /* 0x000fe80000004200 */
[----:B-1----:R-:W2:Y:S04]  /*17ee0*/  LDL.LU.64 R12, [R1+0x50] ;  /* 0x00005000010c7983 */ /* 0x002ea80000300a00 */
[----:B------:R-:W-:Y:S04]  /*17ef0*/  STL.64 [R1+0x14a8], R10 ;  /* 0x0014a80a01007387 */ /* 0x000fe80000100a00 */
[----:B------:R0:W-:Y:S04]  /*17f00*/  STL.64 [R1+0x14a0], R8 ;  /* 0x0014a00801007387 */ /* 0x0001e80000100a00 */
[----:B0-----:R-:W3:Y:S04]  /*17f10*/  LDL.LU.64 R8, [R1+0x160] ;  /* 0x0001600001087983 */ /* 0x001ee80000300a00 */
[----:B------:R-:W4:Y:S04]  /*17f20*/  LDL.LU.64 R10, [R1+0x168] ;  /* 0x00016800010a7983 */ /* 0x000f280000300a00 */
[----:B----4-:R-:W-:Y:S04]  /*17f30*/  STL.64 [R1+0x14c8], R10 ;  /* 0x0014c80a01007387 */ /* 0x010fe80000100a00 */
[----:B---3--:R0:W-:Y:S04]  /*17f40*/  STL.64 [R1+0x14c0], R8 ;  /* 0x0014c00801007387 */ /* 0x0081e80000100a00 */
[----:B0-----:R-:W3:Y:S04]  /*17f50*/  LDL.LU.64 R8, [R1+0x2c0] ;  /* 0x0002c00001087983 */ /* 0x001ee80000300a00 */
[----:B------:R-:W3:Y:S04]  /*17f60*/  LDL.LU.64 R10, [R1+0x2c8] ;  /* 0x0002c800010a7983 */ /* 0x000ee80000300a00 */
[----:B------:R-:W-:Y:S04]  /*17f70*/  STL.64 [R1+0x48], R26 ;  /* 0x0000481a01007387 */ /* 0x000fe80000100a00 */
[----:B------:R-:W0:Y:S01]  /*17f80*/  LDSM.16.M88.4 R24, [R22+0x2000] ;  /* 0x002000001618783b */ /* 0x000e220000000200 */
[----:B--2---:R-:W-:-:S02]  /*17f90*/  IMAD.MOV.U32 R2, RZ, RZ, R12 ;  /* 0x000000ffff027224 */ /* 0x004fc400078e000c */
[----:B------:R-:W-:Y:S01]  /*17fa0*/  IMAD.MOV.U32 R0, RZ, RZ, R13 ;  /* 0x000000ffff007224 */ /* 0x000fe200078e000d */
[----:B0-----:R-:W-:Y:S04]  /*17fb0*/  STL.64 [R1+0x38], R26 ;  /* 0x0000381a01007387 */ /* 0x001fe80000100a00 */
[----:B------:R-:W-:Y:S01]  /*17fc0*/  STL [R1+0x13f0], R22 ;  /* 0x0013f01601007387 */ /* 0x000fe20000100800 */
[----:B---3--:R-:W-:Y:S11]  /*17fd0*/  HMMA.16816.F32.BF16 R8, R16, R12, R8 ;  /* 0x0000000c1008723c */ /* 0x008ff60000041808 */
[----:B------:R-:W-:Y:S11]  /*17fe0*/  @!UPT UIADD3 URZ, URZ, URZ, URZ ;  /* 0x0000003f3f3ff290 */ /* 0x000ff6000fffe03f */
[----:B------:R-:W-:Y:S01]  /*17ff0*/  @!UPT UIADD3 URZ, URZ, URZ, URZ ;  /* 0x0000003f3f3ff290 */ /* 0x000fe2000fffe03f */
[----:B------:R-:W-:Y:S04]  /*18000*/  STL.64 [R1+0xd0], R8 ;  /* 0x0000d00801007387 */ /* 0x000fe80000100a00 */
[----:B------:R0:W-:Y:S04]  /*18010*/  STL.64 [R1+0xd8], R10 ;  /* 0x0000d80a01007387 */ /* 0x0001e80000100a00 */
[----:B0-----:R-:W2:Y:S04]  /*18020*/  LDL.LU.64 R10, [R1+0x14c8] ;  /* 0x0014c800010a7983 */ /* 0x001ea80000300a00 */
[----:B------:R-:W2:Y:S04]  /*18030*/  LDL.LU.64 R8, [R1+0x14c0] ;  /* 0x0014c00001087983 */ /* 0x000ea80000300a00 */
[----:B------:R-:W2:Y:S04]  /*18040*/  LDL.LU.64 R14, [R1+0x14b8] ;  /* 0x0014b800010e7983 */ /* 0x000ea80000300a00 */
[----:B------:R-:W2:Y:S04]  /*18050*/  LDL.LU.64 R12, [R1+0x14b0] ;  /* 0x0014b000010c7983 */ /* 0x000ea80000300a00 */
[----:B------:R-:W-:Y:S04]  /*18060*/  STL.64 [R1+0x1490], R18 ;  /* 0x0014901201007387 */ /* 0x000fe80000100a00 */
[----:B------:R0:W-:Y:S02]  /*18070*/  STL.64 [R1+0x1488], R16 ;  /* 0x0014881001007387 */ /* 0x0001e40000100a00 */
[----:B0-----:R-:W-:-:S02]  /*18080*/  IMAD.MOV.U32 R16, RZ, RZ, R2 ;  /* 0x000000ffff107224 */ /* 0x001fc400078e0002 */
[----:B------:R-:W-:-:S07]  /*18090*/  IMAD.MOV.U32 R17, RZ, RZ, R0 ;  /* 0x000000ffff117224 */ /* 0x000fce00078e0000 */
[----:B--2---:R-:W-:Y:S11]  /*180a0*/  HMMA.16816.F32.BF16 R8, R12, R16, R8 ;  /* 0x000000100c08723c */ /* 0x004ff60000041808 */
[----:B------:R-:W-:Y:S11]  /*180b0*/  @!UPT UIADD3 URZ, URZ, URZ, URZ ;  /* 0x0000003f3f3ff290 */ /* 0x000ff6000fffe03f */
[----:B------:R-:W-:Y:S01]  /*180c0*/  @!UPT UIADD3 URZ, URZ, URZ, URZ ;  /* 0x0000003f3f3ff290 */ /* 0x000fe2000fffe03f */
[----:B------:R-:W-:Y:S04]  /*180d0*/  STL.64 [R1+0x160], R8 ;  /* 0x0001600801007387 */ /* 0x000fe80000100a00 */
[----:B------:R0:W-:Y:S04]  /*180e0*/  STL.64 [R1+0x168], R10 ;  /* 0x0001680a01007387 */ /* 0x0001e80000100a00 */
[----:B0-----:R-:W2:Y:S04]  /*180f0*/  LDL.LU.64 R10, [R1+0x14a8] ;  /* 0x0014a800010a7983 */ /* 0x001ea80000300a00 */
[----:B------:R-:W3:Y:S04]  /*18100*/  LDL.LU.64 R8, [R1+0x14a0] ;  /* 0x0014a00001087983 */ /* 0x000ee80000300a00 */
[----:B------:R-:W-:Y:S04]  /*18110*/  STL.64 [R1+0x1480], R14 ;  /* 0x0014800e01007387 */ /* 0x000fe80000100a00 */
[----:B------:R0:W-:Y:S04]  /*18120*/  STL.64 [R1+0x1478], R12 ;  /* 0x0014780c01007387 */ /* 0x0001e80000100a00 */
[----:B0-----:R-:W4:Y:S04]  /*18130*/  LDL.LU.64 R12, [R1+0xc0] ;  /* 0x0000c000010c7983 */ /* 0x001f280000300a00 */
[----:B------:R-:W4:Y:S01]  /*18140*/  LDL.LU.64 R14, [R1+0xc8] ;  /* 0x0000c800010e7983 */ /* 0x000f220000300a00 */
[----:B------:R-:W-:-:S02]  /*18150*/  IMAD.MOV.U32 R29, RZ, RZ, R24 ;  /* 0x000000ffff1d7224 */ /* 0x000fc400078e0018 */
[----:B------:R-:W-:Y:S02]  /*18160*/  IMAD.MOV.U32 R23, RZ, RZ, R25 ;  /* 0x000000ffff177224 */ /* 0x000fe400078e0019 */
[----:B------:R-:W0:Y:S04]  /*18170*/  LDSM.16.M88.4 R24, [R22+0x3000] ;  /* 0x003000001618783b */ /* 0x000e280000000200 */
[----:B--2---:R-:W-:Y:S04]  /*18180*/  STL.64 [R1+0x1470], R10 ;  /* 0x0014700a01007387 */ /* 0x004fe80000100a00 */
[----:B---3--:R-:W-:Y:S04]  /*18190*/  STL.64 [R1+0x1468], R8 ;  /* 0x0014680801007387 */ /* 0x008fe80000100a00 */
[----:B0-----:R-:W-:Y:S04]  /*181a0*/  STL.64 [R1+0x28], R26 ;  /* 0x0000281a01007387 */ /* 0x001fe80000100a00 */
[----:B------:R0:W-:Y:S01]  /*181b0*/  STL.64 [R1+0x1418], R24 ;  /* 0x0014181801007387 */ /* 0x0001e20000100a00 */
[----:B----4-:R-:W-:Y:S01]  /*181c0*/  HMMA.16816.F32.BF16 R12, R8, R16, R12 ;  /* 0x00000010080c723c */ /* 0x010fe2000004180c */
[----:B0-----:R-:W-:-:S02]  /*181d0*/  IMAD.MOV.U32 R24, RZ, RZ, R29 ;  /* 0x000000ffff187224 */ /* 0x001fc400078e001d */
[----:B------:R-:W-:-:S05]  /*181e0*/  IMAD.MOV.U32 R25, RZ, RZ, R23 ;  /* 0x000000ffff197224 */ /* 0x000fca00078e0017 */
[----:B------:R0:W-:Y:S02]  /*181f0*/  STL.64 [R1+0x1440], R24 ;  /* 0x0014401801007387 */ /* 0x0001e40000100a00 */
[----:B0-----:R-:W-:Y:S02]  /*18200*/  IMAD.MOV.U32 R24, RZ, RZ, R21 ;  /* 0x000000ffff187224 */ /* 0x001fe400078e0015 */
[----:B------:R-:W-:Y:S11]  /*18210*/  IMAD.MOV.U32 R25, RZ, RZ, R20 ;  /* 0x000000ffff197224 */ /* 0x000ff600078e0014 */
[----:B------:R-:W-:Y:S01]  /*18220*/  @!UPT UIADD3 URZ, URZ, URZ, URZ ;  /* 0x0000003f3f3ff290 */ /* 0x000fe2000fffe03f */
[----:B------:R-:W-:Y:S01]  /*18230*/  IMAD.MOV.U32 R28, RZ, RZ, R12 ;  /* 0x000000ffff1c7224 */ /* 0x000fe200078e000c */
[----:B------:R0:W-:Y:S01]  /*18240*/  STL.64 [R1+0x1498], R24 ;  /* 0x0014981801007387 */ /* 0x0001e20000100a00 */
[----:B------:R-:W-:Y:S02]  /*18250*/  IMAD.MOV.U32 R3, RZ, RZ, R13 ;  /* 0x000000ffff037224 */ /* 0x000fe400078e000d */
[----:B------:R-:W-:Y:S02]  /*18260*/  IMAD.MOV.U32 R2, RZ, RZ, R14 ;  /* 0x000000ffff027224 */ /* 0x000fe400078e000e */
[----:B------:R-:W-:Y:S01]  /*18270*/  IMAD.MOV.U32 R0, RZ, RZ, R15 ;  /* 0x000000ffff007224 */ /* 0x000fe200078e000f */
[----:B0-----:R-:W2:Y:S04]  /*18280*/  LDL.LU.64 R24, [R1+0xb0] ;  /* 0x0000b00001187983 */ /* 0x001ea80000300a00 */
[----:B------:R-:W2:Y:S04]  /*18290*/  LDL.LU.64 R26, [R1+0xb8] ;  /* 0x0000b800011a7983 */ /* 0x000ea80000300a00 */
[----:B------:R-:W3:Y:S04]  /*182a0*/  LDL.LU.64 R12, [R1+0x2d0] ;  /* 0x0002d000010c7983 */ /* 0x000ee80000300a00 */
[----:B------:R-:W3:Y:S04]  /*182b0*/  LDL.LU.64 R14, [R1+0x2d8] ;  /* 0x0002d800010e7983 */ /* 0x000ee80000300a00 */
[----:B------:R-:W4:Y:S04]  /*182c0*/  LDL.LU.64 R8, [R1+0x240] ;  /* 0x0002400001087983 */ /* 0x000f280000300a00 */
[----:B------:R-:W4:Y:S04]  /*182d0*/  LDL.LU.64 R10, [R1+0x248] ;  /* 0x00024800010a7983 */ /* 0x000f280000300a00 */
[----:B------:R-:W2:Y:S04]  /*182e0*/  LDL.LU.64 R20, [R1+0x260] ;  /* 0x0002600001147983 */ /* 0x000ea80000300a00 */
[----:B------:R-:W2:Y:S04]  /*182f0*/  LDL.LU.64 R22, [R1+0x268] ;  /* 0x0002680001167983 */ /* 0x000ea80000300a00 */
[----:B--2---:R-:W-:Y:S04]  /*18300*/  STL.64 [R1+0x1450], R22 ;  /* 0x0014501601007387 */ /* 0x004fe80000100a00 */
[----:B------:R0:W-:Y:S04]  /*18310*/  STL.64 [R1+0x1448], R20 ;  /* 0x0014481401007387 */ /* 0x0001e80000100a00 */
[----:B0-----:R-:W2:Y:S04]  /*18320*/  LDL.LU.64 R20, [R1+0xe0] ;  /* 0x0000e00001147983 */ /* 0x001ea80000300a00 */
[----:B------:R-:W2:Y:S01]  /*18330*/  LDL.LU.64 R22, [R1+0xe8] ;  /* 0x0000e80001167983 */ /* 0x000ea20000300a00 */
[----:B------:R-:W-:Y:S03]  /*18340*/  HMMA.16816.F32.BF16 R16, R4, R16, R24 ;  /* 0x000000100410723c */ /* 0x000fe60000041818 */
[----:B--2---:R-:W-:Y:S04]  /*18350*/  STL.64 [R1+0x1460], R22 ;  /* 0x0014601601007387 */ /* 0x004fe80000100a00 */
[----:B------:R0:W-:Y:S04]  /*18360*/  STL.64 [R1+0x1458], R20 ;  /* 0x0014581401007387 */ /* 0x0001e80000100a00 */
[----:B0-----:R-:W2:Y:S04]  /*18370*/  LDL.LU.64 R20, [R1+0x130] ;  /* 0x0001300001147983 */ /* 0x001ea80000300a00 */
[----:B------:R-:W2:Y:S04]  /*18380*/  LDL.LU.64 R22, [R1+0x138] ;  /* 0x0001380001167983 */ /* 0x000ea80000300a00 */
[----:B------:R-:W-:Y:S04]  /*18390*/  STL [R1+0x11d4], R0 ;  /* 0x0011d40001007387 */ /* 0x000fe80000100800 */
[----:B------:R-:W-:Y:S04]  /*183a0*/  STL [R1+0x11d0], R3 ;  /* 0x0011d00301007387 */ /* 0x000fe80000100800 */
[----:B------:R-:W-:Y:S04]  /*183b0*/  STL [R1+0x11cc], R28 ;  /* 0x0011cc1c01007387 */ /* 0x000fe80000100800 */
[----:B------:R-:W-:Y:S04]  /*183c0*/  STL [R1+0x11c8], R2 ;  /* 0x0011c80201007387 */ /* 0x000fe80000100800 */
[----:B------:R-:W3:Y:S04]  /*183d0*/  LDL.LU.64 R24, [R1+0x1498] ;  /* 0x0014980001187983 */ /* 0x000ee80000300a00 */
[----:B------:R-:W-:Y:S04]  /*183e0*/  STL.64 [R1+0x1f0], R16 ;  /* 0x0001f01001007387 */ /* 0x000fe80000100a00 */
[----:B------:R0:W-:Y:S04]  /*183f0*/  STL.64 [R1+0x1f8], R18 ;  /* 0x0001f81201007387 */ /* 0x0001e80000100a00 */
[----:B0-----:R-:W3:Y:S04]  /*18400*/  LDL.LU.64 R18, [R1+0x1490] ;  /* 0x0014900001127983 */ /* 0x001ee80000300a00 */
[----:B------:R-:W3:Y:S02]  /*18410*/  LDL.LU.64 R16, [R1+0x1488] ;  /* 0x0014880001107983 */ /* 0x000ee40000300a00 */
[----:B---3--:R-:W-:Y:S11]  /*18420*/  HMMA.16816.F32.BF16 R12, R16, R24, R12 ;  /* 0x00000018100c723c */ /* 0x008ff6000004180c */
[----:B------:R-:W-:Y:S11]  /*18430*/  @!UPT UIADD3 URZ, URZ, URZ, URZ ;  /* 0x0000003f3f3ff290 */ /* 0x000ff6000fffe03f */
[----:B------:R-:W-:Y:S01]  /*18440*/  @!UPT UIADD3 URZ, URZ, URZ, URZ ;  /* 0x0000003f3f3ff290 */ /* 0x000fe2000fffe03f */
[----:B------:R-:W-:Y:S01]  /*18450*/  STL.64 [R1+0xc0], R12 ;  /* 0x0000c00c01007387 */ /* 0x000fe20000100a00 */
[----:B------:R-:W-:-:S03]  /*18460*/  IMAD.MOV.U32 R29, RZ, RZ, R15 ;  /* 0x000000ffff1d7224 */ /* 0x000fc600078e000f */
[----:B------:R0:W-:Y:S04]  /*18470*/  STL [R1+0xc8], R14 ;  /* 0x0000c80e01007387 */ /* 0x0001e80000100800 */
[----:B0-----:R-:W4:Y:S04]  /*18480*/  LDL.LU.64 R14, [R1+0x1480] ;  /* 0x00148000010e7983 */ /* 0x001f280000300a00 */
[----:B------:R-:W4:Y:S04]  /*18490*/  LDL.LU.64 R12, [R1+0x1478] ;  /* 0x00147800010c7983 */ /* 0x000f280000300a00 */
[----:B------:R-:W-:Y:S01]  /*184a0*/  STL [R1+0x1318], R29 ;  /* 0x0013181d01007387 */ /* 0x000fe20000100800 */
[-C--:B----4-:R-:W-:Y:S11]  /*184b0*/  HMMA.16816.F32.BF16 R8, R12, R24.reuse, R8 ;  /* 0x000000180c08723c */ /* 0x090ff60000041808 */
[----:B------:R-:W-:Y:S11]  /*184c0*/  @!UPT UIADD3 URZ, URZ, URZ, URZ ;  /* 0x0000003f3f3ff290 */ /* 0x000ff6000fffe03f */
[----:B------:R-:W-:Y:S01]  /*184d0*/  @!UPT UIADD3 URZ, URZ, URZ, URZ ;  /* 0x0000003f3f3ff290 */ /* 0x000fe2000fffe03f */
[----:B------:R-:W-:Y:S04]  /*184e0*/  STL.64 [R1+0x150], R8 ;  /* 0x0001500801007387 */ /* 0x000fe80000100a00 */
[----:B------:R0:W-:Y:S04]  /*184f0*/  STL.64 [R1+0x158], R10 ;  /* 0x0001580a01007387 */ /* 0x0001e80000100a00 */
[----:B0-----:R-:W2:Y:S04]  /*18500*/  LDL.LU.64 R10, [R1+0x1470] ;  /* 0x00147000010a7983 */ /* 0x001ea80000300a00 */
[----:B------:R-:W2:Y:S02]  /*18510*/  LDL.LU.64 R8, [R1+0x1468] ;  /* 0x0014680001087983 */ /* 0x000ea40000300a00 */
[-C--:B--2---:R-:W-:Y:S11]  /*18520*/  HMMA.16816.F32.BF16 R20, R8, R24.reuse, R20 ;  /* 0x000000180814723c */ /* 0x084ff60000041814 */
[----:B------:R-:W-:Y:S11]  /*18530*/  @!UPT UIADD3 URZ, URZ, URZ, URZ ;  /* 0x0000003f3f3ff290 */ /* 0x000ff6000fffe03f */
[----:B------:R-:W-:Y:S01]  /*18540*/  @!UPT UIADD3 URZ, URZ, URZ, URZ ;  /* 0x0000003f3f3ff290 */ /* 0x000fe2000fffe03f */
[----:B------:R-:W-:Y:S04]  /*18550*/  STL.64 [R1+0x180], R20 ;  /* 0x0001801401007387 */ /* 0x000fe80000100a00 */
[----:B------:R0:W-:Y:S04]  /*18560*/  STL.64 [R1+0x188], R22 ;  /* 0x0001881601007387 */ /* 0x0001e80000100a00 */
[----:B0-----:R-:W2:Y:S04]  /*18570*/  LDL.LU.64 R22, [R1+0x1460] ;  /* 0x0014600001167983 */ /* 0x001ea80000300a00 */
[----:B------:R-:W2:Y:S02]  /*18580*/  LDL.LU.64 R20, [R1+0x1458] ;  /* 0x0014580001147983 */ /* 0x000ea40000300a00 */
[----:B--2---:R-:W-:Y:S02]  /*18590*/  HMMA.16816.F32.BF16 R24, R4, R24, R20 ;  /* 0x000000180418723c */ /* 0x004fe40000041814 */
[----:B------:R-:W2:Y:S04]  /*185a0*/  LDL.LU.64 R22, [R1+0x1450] ;  /* 0x0014500001167983 */ /* 0x000ea80000300a00 */
[----:B------:R-:W2:Y:S11]  /*185b0*/  LDL.LU.64 R20, [R1+0x1448] ;  /* 0x0014480001147983 */ /* 0x000eb60000300a00 */
[----:B------:R-:W-:Y:S06]  /*185c0*/  @!UPT UIADD3 URZ, URZ, URZ, URZ ;  /* 0x0000003f3f3ff290 */ /* 0x000fec000fffe03f */
[----:B------:R0:W-:Y:S04]  /*185d0*/  STL.64 [R1+0x230], R24 ;  /* 0x0002301801007387 */ /* 0x0001e80000100a00 */
[----:B------:R-:W-:Y:S04]  /*185e0*/  STL.64 [R1+0x238], R26 ;  /* 0x0002381a01007387 */ /* 0x000fe80000100a00 */
[----:B0-----:R-:W2:Y:S04]  /*185f0*/  LDL.LU.64 R24, [R1+0x1440] ;  /* 0x0014400001187983 */ /* 0x001ea80000300a00 */
[----:B------:R-:W-:Y:S04]  /*18600*/  STL.64 [R1+0x1438], R6 ;  /* 0x0014380601007387 */ /* 0x000fe80000100a00 */
[----:B------:R0:W-:Y:S04]  /*18610*/  STL.64 [R1+0x1430], R4 ;  /* 0x0014300401007387 */ /* 0x0001e80000100a00 */
[----:B0-----:R-:W3:Y:S04]  /*18620*/  LDL.LU.64 R4, [R1+0x2e0] ;  /* 0x0002e00001047983 */ /* 0x001ee80000300a00 */
[----:B------:R-:W3:Y:S01]  /*18630*/  LDL.LU.64 R6, [R1+0x2e8] ;  /* 0x0002e80001067983 */ /* 0x000ee20000300a00 */
[-C--:B--2---:R-:W-:Y:S08]  /*18640*/  HMMA.16816.F32.BF16 R20, R12, R24.reuse, R20 ;  /* 0x000000180c14723c */ /* 0x084ff00000041814 */
[----:B---3--:R-:W-:Y:S11]  /*18650*/  HMMA.16816.F32.BF16 R4, R16, R24, R4 ;  /* 0x000000181004723c */ /* 0x008ff60000041804 */
[----:B------:R-:W-:Y:S11]  /*18660*/  @!UPT UIADD3 URZ, URZ, URZ, URZ ;  /* 0x0000003f3f3ff290 */ /* 0x000ff6000fffe03f */
[----:B------:R-:W-:Y:S01]  /*18670*/  @!UPT UIADD3 URZ, URZ, URZ, URZ ;  /* 0x0000003f3f3ff290 */ /* 0x000fe2000fffe03f */
[----:B------:R0:W-:Y:S01]  /*18680*/  STL.64 [R1+0xb0], R4 ;  /* 0x0000b00401007387 */ /* 0x0001e20000100a00 */
[----:B------:R-:W-:-:S03]  /*18690*/  IMAD.MOV.U32 R29, RZ, RZ, R7 ;  /* 0x000000ffff1d7224 */ /* 0x000fc600078e0007 */
[----:B------:R1:W-:Y:S04]  /*186a0*/  STL [R1+0xb8], R6 ;  /* 0x0000b80601007387 */ /* 0x0003e80000100800 */
[----:B0-----:R-:W2:Y:S04]  /*186b0*/  LDL.LU.64 R4, [R1+0x190] ;  /* 0x0001900001047983 */ /* 0x001ea80000300a00 */
[----:B-1----:R-:W2:Y:S04]  /*186c0*/  LDL.LU.64 R6, [R1+0x198] ;  /* 0x0001980001067983 */ /* 0x002ea80000300a00 */
[----:B------:R-:W-:Y:S04]  /*186d0*/  STL.64 [R1+0x1428], R18 ;  /* 0x0014281201007387 */ /* 0x000fe80000100a00 */
[----:B------:R0:W-:Y:S04]  /*186e0*/  STL.64 [R1+0x1420], R16 ;  /* 0x0014201001007387 */ /* 0x0001e80000100a00 */
[----:B------:R-:W-:Y:S04]  /*186f0*/  STL [R1+0x131c], R29 ;  /* 0x00131c1d01007387 */ /* 0x000fe80000100800 */
[----:B0-----:R-:W3:Y:S04]  /*18700*/  LDL.LU.64 R16, [R1+0xf0] ;  /* 0x0000f00001107983 */ /* 0x001ee80000300a00 */
[----:B------:R-:W3:Y:S04]  /*18710*/  LDL.LU.64 R18, [R1+0xf8] ;  /* 0x0000f80001127983 */ /* 0x000ee80000300a00 */
[----:B------:R-:W-:Y:S04]  /*18720*/  STL.64 [R1+0x140], R20 ;  /* 0x0001401401007387 */ /* 0x000fe80000100a00 */
[----:B------:R-:W-:Y:S04]  /*18730*/  STL.64 [R1+0x148], R22 ;  /* 0x0001481601007387 */ /* 0x000fe80000100a00 */
[----:B------:R-:W-:Y:S04]  /*18740*/  STL.64 [R1+0x1410], R14 ;  /* 0x0014100e01007387 */ /* 0x000fe80000100a00 */
[----:B------:R0:W-:Y:S04]  /*18750*/  STL.64 [R1+0x1408], R12 ;  /* 0x0014080c01007387 */ /* 0x0001e80000100a00 */
[----:B0-----:R-:W4:Y:S04]  /*18760*/  LDL.LU.64 R12, [R1+0x330] ;  /* 0x00033000010c7983 */ /* 0x001f280000300a00 */
[----:B------:R-:W4:Y:S04]  /*18770*/  LDL.LU.64 R14, [R1+0x338] ;  /* 0x00033800010e7983 */ /* 0x000f280000300a00 */
[----:B------:R-:W3:Y:S04]  /*18780*/  LDL.LU.64 R20, [R1+0x1b0] ;  /* 0x0001b00001147983 */ /* 0x000ee80000300a00 */
[----:B------:R-:W3:Y:S01]  /*18790*/  LDL.LU.64 R22, [R1+0x1b8] ;  /* 0x0001b80001167983 */ /* 0x000ee20000300a00 */
[-C--:B--2---:R-:W-:Y:S11]  /*187a0*/  HMMA.16816.F32.BF16 R4, R8, R24.reuse, R4 ;  /* 0x000000180804723c */ /* 0x084ff60000041804 */
[----:B------:R-:W-:Y:S11]  /*187b0*/  @!UPT UIADD3 URZ, URZ, URZ, URZ ;  /* 0x0000003f3f3ff290 */ /* 0x000ff6000fffe03f */
[----:B------:R-:W-:Y:S02]  /*187c0*/  @!UPT UIADD3 URZ, URZ, URZ, URZ ;  /* 0x0000003f3f3ff290 */ /* 0x000fe4000fffe03f */
[----:B------:R-:W-:Y:S02]  /*187d0*/  IMAD.MOV.U32 R28, RZ, RZ, R6 ;  /* 0x000000ffff1c7224 */ /* 0x000fe400078e0006 */
[----:B------:R-:W-:Y:S02]  /*187e0*/  IMAD.MOV.U32 R2, RZ, RZ, R7 ;  /* 0x000000ffff027224 */ /* 0x000fe400078e0007 */
[----:B------:R-:W-:Y:S02]  /*187f0*/  IMAD.MOV.U32 R0, RZ, RZ, R4 ;  /* 0x000000ffff007224 */ /* 0x000fe400078e0004 */
[----:B------:R-:W-:Y:S01]  /*18800*/  IMAD.MOV.U32 R3, RZ, RZ, R5 ;  /* 0x000000ffff037224 */ /* 0x000fe200078e0005 */
[----:B---3--:R-:W-:Y:S04]  /*18810*/  STL.64 [R1+0x1400], R22 ;  /* 0x0014001601007387 */ /* 0x008fe80000100a00 */
[----:B------:R0:W-:Y:S04]  /*18820*/  STL.64 [R1+0x13f8], R20 ;  /* 0x0013f81401007387 */ /* 0x0001e80000100a00 */
[----:B0-----:R-:W2:Y:S04]  /*18830*/  LDL.LU.64 R20, [R1+0x270] ;  /* 0x0002700001147983 */ /* 0x001ea80000300a00 */
[----:B------:R-:W2:Y:S04]  /*18840*/  LDL.LU.64 R22, [R1+0x278] ;  /* 0x0002780001167983 */ /* 0x000ea80000300a00 */
[----:B------:R-:W3:Y:S04]  /*18850*/  LDL.LU.64 R6, [R1+0x1438] ;  /* 0x0014380001067983 */ /* 0x000ee80000300a00 */
[----:B------:R-:W3:Y:S04]  /*18860*/  LDL.LU.64 R4, [R1+0x1430] ;  /* 0x0014300001047983 */ /* 0x000ee80000300a00 */
[----:B------:R-:W-:Y:S04]  /*18870*/  STL [R1+0x11e4], R0 ;  /* 0x0011e40001007387 */ /* 0x000fe80000100800 */
[----:B------:R-:W-:Y:S04]  /*18880*/  STL [R1+0x11e0], R3 ;  /* 0x0011e00301007387 */ /* 0x000fe80000100800 */
[----:B------:R-:W-:Y:S04]  /*18890*/  STL [R1+0x11dc], R28 ;  /* 0x0011dc1c01007387 */ /* 0x000fe80000100800 */
[----:B------:R-:W-:Y:S01]  /*188a0*/  STL [R1+0x11d8], R2 ;  /* 0x0011d80201007387 */ /* 0x000fe20000100800 */
[----:B---3--:R-:W-:Y:S03]  /*188b0*/  HMMA.16816.F32.BF16 R24, R4, R24, R16 ;  /* 0x000000180418723c */ /* 0x008fe60000041810 */
[----:B------:R-:W4:Y:S04]  /*188c0*/  LDL.LU.64 R18, [R1+0x1428] ;  /* 0x0014280001127983 */ /* 0x000f280000300a00 */
[----:B------:R-:W4:Y:S11]  /*188d0*/  LDL.LU.64 R16, [R1+0x1420] ;  /* 0x0014200001107983 */ /* 0x000f360000300a00 */
[----:B------:R-:W-:Y:S05]  /*188e0*/  @!UPT UIADD3 URZ, URZ, URZ, URZ ;  /* 0x0000003f3f3ff290 */ /* 0x000fea000fffe03f */
[----:B------:R0:W-:Y:S04]  /*188f0*/  STL.64 [R1+0x240], R24 ;  /* 0x0002401801007387 */ /* 0x0001e80000100a00 */
[----:B------:R-:W-:Y:S04]  /*18900*/  STL.64 [R1+0x248], R26 ;  /* 0x0002481a01007387 */ /* 0x000fe80000100a00 */
[----:B0-----:R-:W4:Y:S02]  /*18910*/  LDL.LU.64 R24, [R1+0x1418] ;  /* 0x0014180001187983 */ /* 0x001f240000300a00 */
        /* <DEDUP_REMOVED lines=13> */
[----:B------:R-:W2:Y:S04]  /*189f0*/  LDL.LU.64 R20, [R1+0x13f8] ;  /* 0x0013f80001147983 */ /* 0x000ea80000300a00 */
[----:B------:R-:W-:Y:S04]  /*18a00*/  STL.64 [R1+0x13c8], R14 ;  /* 0x0013c80e01007387 */ /* 0x000fe80000100a00 */
[----:B------:R0:W-:Y:S04]  /*18a10*/  STL.64 [R1+0x13c0], R12 ;  /* 0x0013c00c01007387 */ /* 0x0001e80000100a00 */
[----:B0-----:R-:W3:Y:S04]  /*18a20*/  LDL.LU.64 R12, [R1+0x100] ;  /* 0x00010000010c7983 */ /* 0x001ee80000300a00 */
[----:B------:R-:W3:Y:S01]  /*18a30*/  LDL.LU.64 R14, [R1+0x108] ;  /* 0x00010800010e7983 */ /* 0x000ee20000300a00 */
[-C--:B--2---:R-:W-:Y:S11]  /*18a40*/  HMMA.16816.F32.BF16 R20, R8, R24.reuse, R20 ;  /* 0x000000180814723c */ /* 0x084ff60000041814 */
[----:B------:R-:W-:Y:S11]  /*18a50*/  @!UPT UIADD3 URZ, URZ, URZ, URZ ;  /* 0x0000003f3f3ff290 */ /* 0x000ff6000fffe03f */
[----:B------:R-:W-:Y:S01]  /*18a60*/  @!UPT UIADD3 URZ, URZ, URZ, URZ ;  /* 0x0000003f3f3ff290 */ /* 0x000fe2000fffe03f */
[----:B------:R-:W-:Y:S01]  /*18a70*/  STL [R1+0x1dc], R23 ;  /* 0x0001dc1701007387 */ /* 0x000fe20000100800 */
[----:B------:R-:W-:Y:S02]  /*18a80*/  IMAD.MOV.U32 R3, RZ, RZ, R20 ;  /* 0x000000ffff037224 */ /* 0x000fe400078e0014 */
[----:B------:R-:W-:Y:S02]  /*18a90*/  IMAD.MOV.U32 R28, RZ, RZ, R21 ;  /* 0x000000ffff1c7224 */ /* 0x000fe400078e0015 */
[----:B------:R-:W-:Y:S02]  /*18aa0*/  IMAD.MOV.U32 R2, RZ, RZ, R22 ;  /* 0x000000ffff027224 */ /* 0x000fe400078e0016 */
[----:B------:R-:W2:Y:S04]  /*18ab0*/  LDL.LU R22, [R1+0x13f0] ;  /* 0x0013f00001167983 */ /* 0x000ea80000300800 */
[----:B------:R-:W-:Y:S04]  /*18ac0*/  STL.64 [R1+0x1390], R10 ;  /* 0x0013900a01007387 */ /* 0x000fe80000100a00 */
[----:B------:R0:W-:Y:S04]  /*18ad0*/  STL.64 [R1+0x1388], R8 ;  /* 0x0013880801007387 */ /* 0x0001e80000100a00 */
[----:B------:R-:W-:Y:S04]  /*18ae0*/  STL [R1+0x11f0], R3 ;  /* 0x0011f00301007387 */ /* 0x000fe80000100800 */
[----:B------:R-:W-:Y:S04]  /*18af0*/  STL [R1+0x11ec], R28 ;  /* 0x0011ec1c01007387 */ /* 0x000fe80000100800 */
[----:B------:R-:W-:Y:S04]  /*18b00*/  STL [R1+0x11e8], R2 ;  /* 0x0011e80201007387 */ /* 0x000fe80000100800 */
[----:B0-----:R-:W4:Y:S04]  /*18b10*/  LDL.LU.64 R8, [R1+0x360] ;  /* 0x0003600001087983 */ /* 0x001f280000300a00 */
[----:B------:R-:W4:Y:S01]  /*18b20*/  LDL.LU.64 R10, [R1+0x368] ;  /* 0x00036800010a7983 */ /* 0x000f220000300a00 */
[----:B---3--:R-:W-:Y:S11]  /*18b30*/  HMMA.16816.F32.BF16 R12, R4, R24, R12 ;  /* 0x00000018040c723c */ /* 0x008ff6000004180c */
[----:B------:R-:W-:Y:S11]  /*18b40*/  @!UPT UIADD3 URZ, URZ, URZ, URZ ;  /* 0x0000003f3f3ff290 */ /* 0x000ff6000fffe03f */
[----:B------:R-:W-:Y:S01]  /*18b50*/  @!UPT UIADD3 URZ, URZ, URZ, URZ ;  /* 0x0000003f3f3ff290 */ /* 0x000fe2000fffe03f */
[----:B------:R-:W-:Y:S04]  /*18b60*/  STL.64 [R1+0x250], R12 ;  /* 0x0002500c01007387 */ /* 0x000fe80000100a00 */
[----:B------:R-:W-:Y:S04]  /*18b70*/  STL.64 [R1+0x258], R14 ;  /* 0x0002580e01007387 */ /* 0x000fe80000100a00 */
[----:B--2---:R-:W-:Y:S04]  /*18b80*/  LDSM.16.M88.4 R24, [R22+0x6000] ;  /* 0x006000001618783b */ /* 0x004fe80000000200 */
[----:B------:R-:W0:Y:S04]  /*18b90*/  LDSM.16.M88.4 R12, [R22+0x5000] ;  /* 0x00500000160c783b */ /* 0x000e280000000200 */
[----:B----4-:R-:W-:Y:S04]  /*18ba0*/  STL.64 [R1+0x13d8], R10 ;  /* 0x0013d80a01007387 */ /* 0x010fe80000100a00 */
[----:B------:R-:W-:Y:S04]  /*18bb0*/  STL.64 [R1+0x13d0], R8 ;  /* 0x0013d00801007387 */ /* 0x000fe80000100a00 */
[----:B------:R-:W2:Y:S04]  /*18bc0*/  LDL R0, [R1+0x394] ;  /* 0x0003940001007983 */ /* 0x000ea80000100800 */
[----:B------:R-:W-:Y:S04]  /*18bd0*/  STL.64 [R1+0x1348], R6 ;  /* 0x0013480601007387 */ /* 0x000fe80000100a00 */
[----:B------:R1:W-:Y:S04]  /*18be0*/  STL.64 [R1+0x1340], R4 ;  /* 0x0013400401007387 */ /* 0x0003e80000100a00 */
[----:B------:R-:W3:Y:S01]  /*18bf0*/  LDSM.16.M88.4 R8, [R22+0x4000] ;  /* 0x004000001608783b */ /* 0x000ee20000000200 */
[----:B0-----:R-:W-:-:S02]  /*18c00*/  IMAD.MOV.U32 R3, RZ, RZ, R12 ;  /* 0x000000ffff037224 */ /* 0x001fc400078e000c */
[----:B------:R-:W-:Y:S01]  /*18c10*/  IMAD.MOV.U32 R2, RZ, RZ, R13 ;  /* 0x000000ffff027224 */ /* 0x000fe200078e000d */
[----:B------:R-:W0:Y:S04]  /*18c20*/  LDSM.16.M88.4 R20, [R22+0x7000] ;  /* 0x007000001614783b */ /* 0x000e280000000200 */
[----:B-1----:R-:W4:Y:S04]  /*18c30*/  LDL.LU.64 R4, [R1+0x350] ;  /* 0x0003500001047983 */ /* 0x002f280000300a00 */
[----:B------:R-:W2:Y:S04]  /*18c40*/  LDL.LU.64 R6, [R1+0x358] ;  /* 0x0003580001067983 */ /* 0x000ea80000300a00 */
[----:B--2---:R-:W-:Y:S04]  /*18c50*/  STL.64 [R1+0x13e8], R6 ;  /* 0x0013e80601007387 */ /* 0x004fe80000100a00 */
[----:B----4-:R1:W-:Y:S04]  /*18c60*/  STL.64 [R1+0x13e0], R4 ;  /* 0x0013e00401007387 */ /* 0x0103e80000100a00 */
[----:B-1----:R-:W2:Y:S04]  /*18c70*/  LDL.LU.64 R4, [R1+0x370] ;  /* 0x0003700001047983 */ /* 0x002ea80000300a00 */
[----:B------:R-:W2:Y:S01]  /*18c80*/  LDL.LU.64 R6, [R1+0x378] ;  /* 0x0003780001067983 */ /* 0x000ea20000300a00 */
[----:B---3--:R-:W-:-:S05]  /*18c90*/  IMAD.MOV.U32 R29, RZ, RZ, R11 ;  /* 0x000000ffff1d7224 */ /* 0x008fca00078e000b */
[----:B------:R-:W-:Y:S04]  /*18ca0*/  STL [R1+0x1370], R29 ;  /* 0x0013701d01007387 */ /* 0x000fe80000100800 */
[----:B------:R-:W-:Y:S04]  /*18cb0*/  STL.64 [R1+0x10], R8 ;  /* 0x0000100801007387 */ /* 0x000fe80000100a00 */
[----:B------:R2:W-:Y:S04]  /*18cc0*/  STL.64 [R1+0x18], R10 ;  /* 0x0000180a01007387 */ /* 0x0005e80000100a00 */
[----:B------:R-:W-:Y:S04]  /*18cd0*/  STL [R1+0x1304], R26 ;  /* 0x0013041a01007387 */ /* 0x000fe80000100800 */
[----:B------:R-:W-:Y:S04]  /*18ce0*/  STL [R1+0x1300], R27 ;  /* 0x0013001b01007387 */ /* 0x000fe80000100800 */
[----:B------:R-:W-:Y:S04]  /*18cf0*/  STL.64 [R1], R12 ;  /* 0x0000000c01007387 */ /* 0x000fe80000100a00 */
[----:B------:R-:W-:Y:S01]  /*18d00*/  STL.64 [R1+0x8], R14 ;  /* 0x0000080e01007387 */ /* 0x000fe20000100a00 */
[C---:B--2---:R-:W-:Y:S03]  /*18d10*/  HMMA.16816.F32.BF16 R8, R16.reuse, R8, R4 ;  /* 0x000000081008723c */ /* 0x044fe60000041804 */
[----:B------:R-:W2:Y:S04]  /*18d20*/  LDL.LU.64 R6, [R1+0x13e8] ;  /* 0x0013e80001067983 */ /* 0x000ea80000300a00 */
[----:B------:R-:W2:Y:S11]  /*18d30*/  LDL.LU.64 R4, [R1+0x13e0] ;  /* 0x0013e00001047983 */ /* 0x000eb60000300a00 */
[----:B------:R-:W-:Y:S05]  /*18d40*/  @!UPT UIADD3 URZ, URZ, URZ, URZ ;  /* 0x0000003f3f3ff290 */ /* 0x000fea000fffe03f */
[----:B------:R-:W-:Y:S04]  /*18d50*/  STL.64 [R1+0x90], R8 ;  /* 0x0000900801007387 */ /* 0x000fe80000100a00 */
[----:B------:R1:W-:Y:S04]  /*18d60*/  STL.64 [R1+0x98], R10 ;  /* 0x0000980a01007387 */ /* 0x0003e80000100a00 */
[----:B-1----:R-:W3:Y:S04]  /*18d70*/  LDL.LU.64 R10, [R1+0x13d8] ;  /* 0x0013d800010a7983 */ /* 0x002ee80000300a00 */
[----:B------:R-:W3:Y:S02]  /*18d80*/  LDL.LU.64 R8, [R1+0x13d0] ;  /* 0x0013d00001087983 */ /* 0x000ee40000300a00 */
[----:B---3--:R-:W-:Y:S11]  /*18d90*/  HMMA.16816.F32.BF16 R8, R16, R12, R8 ;  /* 0x0000000c1008723c */ /* 0x008ff60000041808 */
[----:B------:R-:W-:Y:S11]  /*18da0*/  @!UPT UIADD3 URZ, URZ, URZ, URZ ;  /* 0x0000003f3f3ff290 */ /* 0x000ff6000fffe03f */
[----:B------:R-:W-:Y:S01]  /*18db0*/  @!UPT UIADD3 URZ, URZ, URZ, URZ ;  /* 0x0000003f3f3ff290 */ /* 0x000fe2000fffe03f */
[----:B------:R1:W-:Y:S01]  /*18dc0*/  STL.64 [R1+0x80], R8 ;  /* 0x0000800801007387 */ /* 0x0003e20000100a00 */
[----:B------:R-:W-:-:S03]  /*18dd0*/  IMAD.MOV.U32 R26, RZ, RZ, R10 ;  /* 0x000000ffff1a7224 */ /* 0x000fc600078e000a */
[----:B------:R-:W0:Y:S01]  /*18de0*/  LDL.LU.64 R12, [R1+0x340] ;  /* 0x00034000010c7983 */ /* 0x000e220000300a00 */
[----:B------:R-:W-:-:S03]  /*18df0*/  IMAD.MOV.U32 R27, RZ, RZ, R11 ;  /* 0x000000ffff1b7224 */ /* 0x000fc600078e000b */
[----:B------:R-:W0:Y:S04]  /*18e00*/  LDL.LU.64 R14, [R1+0x348] ;  /* 0x00034800010e7983 */ /* 0x000e280000300a00 */
[----:B-1----:R-:W3:Y:S04]  /*18e10*/  LDL.LU.64 R8, [R1+0x300] ;  /* 0x0003000001087983 */ /* 0x002ee80000300a00 */
[----:B------:R-:W4:Y:S04]  /*18e20*/  LDL.LU.64 R10, [R1+0x308] ;  /* 0x00030800010a7983 */ /* 0x000f280000300a00 */
[----:B----4-:R-:W-:Y:S04]  /*18e30*/  STL.64 [R1+0x13a0], R10 ;  /* 0x0013a00a01007387 */ /* 0x010fe80000100a00 */
[----:B---3--:R1:W-:Y:S02]  /*18e40*/  STL.64 [R1+0x1398], R8 ;  /* 0x0013980801007387 */ /* 0x0083e40000100a00 */
[----:B-1----:R-:W-:-:S02]  /*18e50*/  IMAD.MOV.U32 R8, RZ, RZ, R3 ;  /* 0x000000ffff087224 */ /* 0x002fc400078e0003 */
[----:B------:R-:W-:-:S05]  /*18e60*/  IMAD.MOV.U32 R9, RZ, RZ, R2 ;  /* 0x000000ffff097224 */ /* 0x000fca00078e0002 */
[----:B------:R2:W-:Y:S02]  /*18e70*/  STL.64 [R1+0x13b8], R8 ;  /* 0x0013b80801007387 */ /* 0x0005e40000100a00 */
[C---:B--2---:R-:W-:Y:S08]  /*18e80*/  HMMA.16816.F32.BF16 R8, R16.reuse, R24, R4 ;  /* 0x000000181008723c */ /* 0x044ff00000041804 */
[----:B0-----:R-:W-:Y:S11]  /*18e90*/  HMMA.16816.F32.BF16 R16, R16, R20, R12 ;  /* 0x000000141010723c */ /* 0x001ff6000004180c */
[----:B------:R-:W-:Y:S05]  /*18ea0*/  @!UPT UIADD3 URZ, URZ, URZ, URZ ;  /* 0x0000003f3f3ff290 */ /* 0x000fea000fffe03f */
[----:B------:R-:W-:Y:S02]  /*18eb0*/  IMAD.MOV.U32 R7, RZ, RZ, R8 ;  /* 0x000000ffff077224 */ /* 0x000fe400078e0008 */
[----:B------:R-:W-:Y:S02]  /*18ec0*/  IMAD.MOV.U32 R6, RZ, RZ, R9 ;  /* 0x000000ffff067224 */ /* 0x000fe400078e0009 */
[----:B------:R-:W-:Y:S01]  /*18ed0*/  IMAD.MOV.U32 R5, RZ, RZ, R10 ;  /* 0x000000ffff057224 */ /* 0x000fe200078e000a */
[----:B------:R-:W2:Y:S01]  /*18ee0*/  LDL.LU.64 R8, [R1+0x320] ;  /* 0x0003200001087983 */ /* 0x000ea20000300a00 */
[----:B------:R-:W-:-:S03]  /*18ef0*/  IMAD.MOV.U32 R4, RZ, RZ, R11 ;  /* 0x000000ffff047224 */ /* 0x000fc600078e000b */
[----:B------:R-:W2:Y:S04]  /*18f00*/  LDL.LU.64 R10, [R1+0x328] ;  /* 0x00032800010a7983 */ /* 0x000ea80000300a00 */
[----:B------:R-:W-:Y:S04]  /*18f10*/  STL.64 [R1+0x13b0], R26 ;  /* 0x0013b01a01007387 */ /* 0x000fe80000100a00 */
[----:B------:R0:W-:Y:S04]  /*18f20*/  STL.64 [R1+0x13a8], R24 ;  /* 0x0013a81801007387 */ /* 0x0001e80000100a00 */
[----:B0-----:R-:W3:Y:S04]  /*18f30*/  LDL.LU.64 R24, [R1+0x310] ;  /* 0x0003100001187983 */ /* 0x001ee80000300a00 */
[----:B------:R-:W3:Y:S04]  /*18f40*/  LDL.LU.64 R26, [R1+0x318] ;  /* 0x00031800011a7983 */ /* 0x000ee80000300a00 */
[----:B------:R-:W-:Y:S04]  /*18f50*/  STL.64 [R1+0x1380], R6 ;  /* 0x0013800601007387 */ /* 0x000fe80000100a00 */
[----:B------:R0:W-:Y:S04]  /*18f60*/  STL.64 [R1+0x1378], R4 ;  /* 0x0013780401007387 */ /* 0x0001e80000100a00 */
[----:B0-----:R-:W2:Y:S04]  /*18f70*/  LDL.LU.64 R4, [R1+0x10] ;  /* 0x0000100001047983 */ /* 0x001ea80000300a00 */
[----:B------:R-:W2:Y:S04]  /*18f80*/  LDL.LU.64 R14, [R1+0x13c8] ;  /* 0x0013c800010e7983 */ /* 0x000ea80000300a00 */
[----:B------:R-:W2:Y:S04]  /*18f90*/  LDL.LU.64 R12, [R1+0x13c0] ;  /* 0x0013c000010c7983 */ /* 0x000ea80000300a00 */
[----:B------:R-:W-:Y:S04]  /*18fa0*/  STL.64 [R1+0x60], R16 ;  /* 0x0000601001007387 */ /* 0x000fe80000100a00 */
[----:B------:R-:W-:Y:S04]  /*18fb0*/  STL.64 [R1+0x68], R18 ;  /* 0x0000681201007387 */ /* 0x000fe80000100a00 */
[----:B------:R-:W0:Y:S04]  /*18fc0*/  LDSM.16.MT88.4 R16, [R0+0x8800] ;  /* 0x008800000010783b */ /* 0x000e280000004200 */
[----:B0-----:R-:W-:Y:S04]  /*18fd0*/  STL.64 [R1+0x1310], R18 ;  /* 0x0013101201007387 */ /* 0x001fe80000100a00 */
[----:B------:R0:W-:Y:S04]  /*18fe0*/  STL.64 [R1+0x1308], R16 ;  /* 0x0013081001007387 */ /* 0x0001e80000100a00 */
[----:B0-----:R-:W4:Y:S04]  /*18ff0*/  LDL.LU.64 R16, [R1+0x2b0] ;  /* 0x0002b00001107983 */ /* 0x001f280000300a00 */
[----:B------:R-:W4:Y:S01]  /*19000*/  LDL.LU.64 R18, [R1+0x2b8] ;  /* 0x0002b80001127983 */ /* 0x000f220000300a00 */
[C---:B--2---:R-:W-:Y:S11]  /*19010*/  HMMA.16816.F32.BF16 R8, R12.reuse, R4, R8 ;  /* 0x000000040c08723c */ /* 0x044ff60000041808 */
[----:B------:R-:W-:Y:S11]  /*19020*/  @!UPT UIADD3 URZ, URZ, URZ, URZ ;  /* 0x0000003f3f3ff290 */ /* 0x000ff6000fffe03f */
[----:B------:R-:W-:Y:S01]  /*19030*/  @!UPT UIADD3 URZ, URZ, URZ, URZ ;  /* 0x0000003f3f3ff290 */ /* 0x000fe2000fffe03f */
[----:B------:R0:W-:Y:S04]  /*19040*/  STL.64 [R1+0x110], R8 ;  /* 0x0001100801007387 */ /* 0x0001e80000100a00 */
[----:B------:R3:W-:Y:S04]  /*19050*/  STL.64 [R1+0x118], R10 ;  /* 0x0001180a01007387 */ /* 0x0007e80000100a00 */
[----:B0-----:R-:W3:Y:S02]  /*19060*/  LDL.LU.64 R8, [R1+0x13b8] ;  /* 0x0013b80001087983 */ /* 0x001ee40000300a00 */
[C---:B---3--:R-:W-:Y:S02]  /*19070*/  HMMA.16816.F32.BF16 R8, R12.reuse, R8, R24 ;  /* 0x000000080c08723c */ /* 0x048fe40000041818 */
[----:B------:R-:W2:Y:S04]  /*19080*/  LDL.LU.64 R26, [R1+0x13b0] ;  /* 0x0013b000011a7983 */ /* 0x000ea80000300a00 */
[----:B------:R-:W3:Y:S11]  /*19090*/  LDL.LU.64 R24, [R1+0x13a8] ;  /* 0x0013a80001187983 */ /* 0x000ef60000300a00 */
[----:B------:R-:W-:Y:S06]  /*190a0*/  @!UPT UIADD3 URZ, URZ, URZ, URZ ;  /* 0x0000003f3f3ff290 */ /* 0x000fec000fffe03f */
[----:B------:R-:W-:Y:S04]  /*190b0*/  STL.64 [R1+0x100], R8 ;  /* 0x0001000801007387 */ /* 0x000fe80000100a00 */
[----:B------:R0:W-:Y:S04]  /*190c0*/  STL.64 [R1+0x108], R10 ;  /* 0x0001080a01007387 */ /* 0x0001e80000100a00 */
[----:B0-----:R-:W3:Y:S04]  /*190d0*/  LDL.LU.64 R10, [R1+0x13a0] ;  /* 0x0013a000010a7983 */ /* 0x001ee80000300a00 */
[----:B------:R-:W3:Y:S02]  /*190e0*/  LDL.LU.64 R8, [R1+0x1398] ;  /* 0x0013980001087983 */ /* 0x000ee40000300a00 */
[----:B---3--:R-:W-:Y:S11]  /*190f0*/  HMMA.16816.F32.BF16 R8, R12, R24, R8 ;  /* 0x000000180c08723c */ /* 0x008ff60000041808 */
[----:B------:R-:W-:Y:S11]  /*19100*/  @!UPT UIADD3 URZ, URZ, URZ, URZ ;  /* 0x0000003f3f3ff290 */ /* 0x000ff6000fffe03f */
[----:B------:R-:W-:Y:S01]  /*19110*/  @!UPT UIADD3 URZ, URZ, URZ, URZ ;  /* 0x0000003f3f3ff290 */ /* 0x000fe2000fffe03f */
[----:B------:R-:W-:Y:S04]  /*19120*/  STL.64 [R1+0xf0], R8 ;  /* 0x0000f00801007387 */ /* 0x000fe80000100a00 */
[----:B------:R0:W-:Y:S04]  /*19130*/  STL.64 [R1+0xf8], R10 ;  /* 0x0000f80a01007387 */ /* 0x0001e80000100a00 */
[----:B0-----:R-:W4:Y:S04]  /*19140*/  LDL.LU.64 R10, [R1+0x1390] ;  /* 0x00139000010a7983 */ /* 0x001f280000300a00 */
[----:B------:R-:W4:Y:S04]  /*19150*/  LDL.LU.64 R8, [R1+0x1388] ;  /* 0x0013880001087983 */ /* 0x000f280000300a00 */
[----:B--2---:R-:W-:Y:S04]  /*19160*/  STL.64 [R1+0x1368], R26 ;  /* 0x0013681a01007387 */ /* 0x004fe80000100a00 */
[----:B------:R0:W-:Y:S04]  /*19170*/  STL.64 [R1+0x1360], R24 ;  /* 0x0013601801007387 */ /* 0x0001e80000100a00 */
[----:B0-----:R-:W2:Y:S04]  /*19180*/  LDL.LU.64 R24, [R1+0x2f0] ;  /* 0x0002f00001187983 */ /* 0x001ea80000300a00 */
[----:B------:R-:W2:Y:S04]  /*19190*/  LDL.LU.64 R26, [R1+0x2f8] ;  /* 0x0002f800011a7983 */ /* 0x000ea80000300a00 */
[----:B------:R-:W-:Y:S01]  /*191a0*/  STL.64 [R1+0x1358], R22 ;  /* 0x0013581601007387 */ /* 0x000fe20000100a00 */
[----:B------:R-:W-:-:S03]  /*191b0*/  IMAD.MOV.U32 R29, RZ, RZ, R4 ;  /* 0x000000ffff1d7224 */ /* 0x000fc600078e0004 */
[----:B------:R-:W-:Y:S01]  /*191c0*/  STL.64 [R1+0x1350], R20 ;  /* 0x0013501401007387 */ /* 0x000fe20000100a00 */
[----:B------:R-:W-:Y:S01]  /*191d0*/  IMAD.MOV.U32 R3, RZ, RZ, R5 ;  /* 0x000000ffff037224 */ /* 0x000fe200078e0005 */
[----:B----4-:R-:W-:Y:S08]  /*191e0*/  HMMA.16816.F32.BF16 R16, R8, R4, R16 ;  /* 0x000000040810723c */ /* 0x010ff00000041810 */
[----:B--2---:R-:W-:Y:S11]  /*191f0*/  HMMA.16816.F32.BF16 R12, R12, R20, R24 ;  /* 0x000000140c0c723c */ /* 0x004ff60000041818 */
[----:B------:R-:W-:Y:S11]  /*19200*/  @!UPT UIADD3 URZ, URZ, URZ, URZ ;  /* 0x0000003f3f3ff290 */ /* 0x000ff6000fffe03f */
[----:B------:R-:W-:Y:S01]  /*19210*/  @!UPT UIADD3 URZ, URZ, URZ, URZ ;  /* 0x0000003f3f3ff290 */ /* 0x000fe2000fffe03f */
[----:B------:R0:W-:Y:S04]  /*19220*/  STL.64 [R1+0xe0], R12 ;  /* 0x0000e00c01007387 */ /* 0x0001e80000100a00 */
[----:B------:R1:W-:Y:S04]  /*19230*/  STL.64 [R1+0xe8], R14 ;  /* 0x0000e80e01007387 */ /* 0x0003e80000100a00 */
[----:B------:R-:W2:Y:S04]  /*19240*/  LDL.LU.64 R6, [R1+0x1380] ;  /* 0x0013800001067983 */ /* 0x000ea80000300a00 */
[----:B------:R-:W3:Y:S04]  /*19250*/  LDL.LU.64 R4, [R1+0x1378] ;  /* 0x0013780001047983 */ /* 0x000ee80000300a00 */
[----:B------:R-:W-:Y:S04]  /*19260*/  STL [R1+0x1b8], R18 ;  /* 0x0001b81201007387 */ /* 0x000fe80000100800 */
[----:B------:R-:W4:Y:S04]  /*19270*/  LDL.LU.64 R24, [R1+0x2a0] ;  /* 0x0002a00001187983 */ /* 0x000f280000300a00 */
[----:B------:R-:W4:Y:S04]  /*19280*/  LDL.LU.64 R26, [R1+0x2a8] ;  /* 0x0002a800011a7983 */ /* 0x000f280000300a00 */
[----:B0-----:R-:W2:Y:S04]  /*19290*/  LDL.LU R12, [R1+0x60] ;  /* 0x00006000010c7983 */ /* 0x001ea80000300800 */
[----:B------:R-:W2:Y:S04]  /*192a0*/  LDL.LU R13, [R1+0x64] ;  /* 0x00006400010d7983 */ /* 0x000ea80000300800 */
[----:B-1----:R-:W2:Y:S04]  /*192b0*/  LDL.LU R14, [R1+0x68] ;  /* 0x00006800010e7983 */ /* 0x002ea80000300800 */
[----:B------:R-:W2:Y:S01]  /*192c0*/  LDL.LU R15, [R1+0x6c] ;  /* 0x00006c00010f7983 */ /* 0x000ea20000300800 */
[----:B------:R-:W-:-:S02]  /*192d0*/  IMAD.MOV.U32 R28, RZ, RZ, R16 ;  /* 0x000000ffff1c7224 */ /* 0x000fc400078e0010 */
[----:B------:R-:W-:Y:S02]  /*192e0*/  IMAD.MOV.U32 R2, RZ, RZ, R17 ;  /* 0x000000ffff027224 */ /* 0x000fe400078e0011 */
[----:B------:R-:W-:Y:S01]  /*192f0*/  IMAD.MOV.U32 R0, RZ, RZ, R19 ;  /* 0x000000ffff007224 */ /* 0x000fe200078e0013 */
[----:B--2---:R3:W-:Y:S04]  /*19300*/  STL.64 [R1+0x1270], R14 ;  /* 0x0012700e01007387 */ /* 0x0047e80000100a00 */
[----:B------:R0:W-:Y:S04]  /*19310*/  STL.64 [R1+0x1268], R12 ;  /* 0x0012680c01007387 */ /* 0x0001e80000100a00 */
[----:B------:R-:W2:Y:S01]  /*19320*/  LDL.LU.64 R20, [R1+0x290] ;  /* 0x0002900001147983 */ /* 0x000ea20000300a00 */
[----:B---3--:R-:W-:-:S03]  /*19330*/  IMAD.MOV.U32 R14, RZ, RZ, R5 ;  /* 0x000000ffff0e7224 */ /* 0x008fc600078e0005 */
[----:B------:R-:W2:Y:S01]  /*19340*/  LDL.LU.64 R22, [R1+0x298] ;  /* 0x0002980001167983 */ /* 0x000ea20000300a00 */
[----:B------:R-:W-:Y:S02]  /*19350*/  IMAD.MOV.U32 R15, RZ, RZ, R4 ;  /* 0x000000ffff0f7224 */ /* 0x000fe400078e0004 */
[----:B0-----:R-:W-:Y:S01]  /*19360*/  IMAD.MOV.U32 R12, RZ, RZ, R7 ;  /* 0x000000ffff0c7224 */ /* 0x001fe200078e0007 */
[----:B------:R-:W3:Y:S01]  /*19370*/  LDL.LU.64 R4, [R1+0x280] ;  /* 0x0002800001047983 */ /* 0x000ee20000300a00 */
[----:B------:R-:W-:-:S03]  /*19380*/  IMAD.MOV.U32 R13, RZ, RZ, R6 ;  /* 0x000000ffff0d7224 */ /* 0x000fc600078e0006 */
[----:B------:R-:W3:Y:S04]  /*19390*/  LDL.LU.64 R6, [R1+0x288] ;  /* 0x0002880001067983 */ /* 0x000ee80000300a00 */
[----:B------:R-:W2:Y:S04]  /*193a0*/  LDL.LU.64 R16, [R1+0x200] ;  /* 0x0002000001107983 */ /* 0x000ea80000300a00 */
[----:B------:R-:W2:Y:S04]  /*193b0*/  LDL.LU.64 R18, [R1+0x208] ;  /* 0x0002080001127983 */ /* 0x000ea80000300a00 */
[----:B--2---:R-:W-:Y:S04]  /*193c0*/  STL.64 [R1+0x1328], R18 ;  /* 0x0013281201007387 */ /* 0x004fe80000100a00 */
[----:B------:R0:W-:Y:S02]  /*193d0*/  STL.64 [R1+0x1320], R16 ;  /* 0x0013201001007387 */ /* 0x0001e40000100a00 */
[----:B0-----:R-:W-:-:S02]  /*193e0*/  IMAD.MOV.U32 R16, RZ, RZ, R29 ;  /* 0x000000ffff107224 */ /* 0x001fc400078e001d */
[----:B------:R-:W2:Y:S04]  /*193f0*/  LDL.LU R29, [R1+0x1370] ;  /* 0x00137000011d7983 */ /* 0x000ea80000300800 */
[----:B------:R-:W-:Y:S04]  /*19400*/  STL.64 [R1+0x1280], R14 ;  /* 0x0012800e01007387 */ /* 0x000fe80000100a00 */
[----:B------:R0:W-:Y:S04]  /*19410*/  STL.64 [R1+0x1278], R12 ;  /* 0x0012780c01007387 */ /* 0x0001e80000100a00 */
[----:B0-----:R-:W4:Y:S01]  /*19420*/  LDL.LU.64 R12, [R1] ;  /* 0x00000000010c7983 */ /* 0x001f220000300a00 */
[----:B------:R-:W-:-:S03]  /*19430*/  IMAD.MOV.U32 R17, RZ, RZ, R3 ;  /* 0x000000ffff117224 */ /* 0x000fc600078e0003 */
[----:B------:R-:W2:Y:S04]  /*19440*/  LDL.64 R14, [R1+0x8] ;  /* 0x00000800010e7983 */ /* 0x000ea80000100a00 */
[----:B------:R-:W-:Y:S01]  /*19450*/  STL [R1+0x1260], R28 ;  /* 0x0012601c01007387 */ /* 0x000fe20000100800 */
[----:B----4-:R-:W-:Y:S11]  /*19460*/  HMMA.16816.F32.BF16 R24, R8, R12, R24 ;  /* 0x0000000c0818723c */ /* 0x010ff60000041818 */
[----:B------:R-:W-:Y:S11]  /*19470*/  @!UPT UIADD3 URZ, URZ, URZ, URZ ;  /* 0x0000003f3f3ff290 */ /* 0x000ff6000fffe03f */
[----:B------:R-:W-:Y:S01]  /*19480*/  @!UPT UIADD3 URZ, URZ, URZ, URZ ;  /* 0x0000003f3f3ff290 */ /* 0x000fe2000fffe03f */
[----:B------:R-:W-:Y:S01]  /*19490*/  STL.64 [R1+0x1a0], R24 ;  /* 0x0001a01801007387 */ /* 0x000fe20000100a00 */
[----:B------:R-:W-:-:S03]  /*194a0*/  IMAD.MOV.U32 R3, RZ, RZ, R27 ;  /* 0x000000ffff037224 */ /* 0x000fc600078e001b */
[----:B------:R0:W-:Y:S04]  /*194b0*/  STL [R1+0x1a8], R26 ;  /* 0x0001a81a01007387 */ /* 0x0001e80000100800 */
[----:B0-----:R-:W4:Y:S04]  /*194c0*/  LDL.LU.64 R26, [R1+0x1368] ;  /* 0x00136800011a7983 */ /* 0x001f280000300a00 */
[----:B------:R-:W3:Y:S04]  /*194d0*/  LDL.LU.64 R24, [R1+0x1360] ;  /* 0x0013600001187983 */ /* 0x000ee80000300a00 */
[----:B--2---:R-:W-:Y:S04]  /*194e0*/  STL.64 [R1+0x1338], R14 ;  /* 0x0013380e01007387 */ /* 0x004fe80000100a00 */
[----:B------:R0:W-:Y:S04]  /*194f0*/  STL.64 [R1+0x1330], R12 ;  /* 0x0013300c01007387 */ /* 0x0001e80000100a00 */
[----:B0-----:R-:W2:Y:S04]  /*19500*/  LDL.LU.64 R12, [R1+0x220] ;  /* 0x00022000010c7983 */ /* 0x001ea80000300a00 */
[----:B------:R-:W2:Y:S01]  /*19510*/  LDL.LU.64 R14, [R1+0x228] ;  /* 0x00022800010e7983 */ /* 0x000ea20000300a00 */
[C---:B---3--:R-:W-:Y:S11]  /*19520*/  HMMA.16816.F32.BF16 R20, R8.reuse, R24, R20 ;  /* 0x000000180814723c */ /* 0x048ff60000041814 */
[----:B------:R-:W-:Y:S11]  /*19530*/  @!UPT UIADD3 URZ, URZ, URZ, URZ ;  /* 0x0000003f3f3ff290 */ /* 0x000ff6000fffe03f */
[----:B------:R-:W-:Y:S01]  /*19540*/  @!UPT UIADD3 URZ, URZ, URZ, URZ ;  /* 0x0000003f3f3ff290 */ /* 0x000fe2000fffe03f */
[----:B------:R-:W-:Y:S04]  /*19550*/  STL.64 [R1+0x190], R20 ;  /* 0x0001901401007387 */ /* 0x000fe80000100a00 */
[----:B------:R0:W-:Y:S04]  /*19560*/  STL.64 [R1+0x198], R22 ;  /* 0x0001981601007387 */ /* 0x0001e80000100a00 */
[----:B0-----:R-:W3:Y:S04]  /*19570*/  LDL.LU.64 R22, [R1+0x1358] ;  /* 0x0013580001167983 */ /* 0x001ee80000300a00 */
[----:B------:R-:W2:Y:S02]  /*19580*/  LDL.LU.64 R20, [R1+0x1350] ;  /* 0x0013500001147983 */ /* 0x000ea40000300a00 */
[----:B--2---:R-:W-:Y:S02]  /*19590*/  HMMA.16816.F32.BF16 R8, R8, R20, R4 ;  /* 0x000000140808723c */ /* 0x004fe40000041804 */
[----:B------:R-:W2:Y:S04]  /*195a0*/  LDL.LU.64 R6, [R1+0x1348] ;  /* 0x0013480001067983 */ /* 0x000ea80000300a00 */
[----:B------:R-:W2:Y:S11]  /*195b0*/  LDL.LU.64 R4, [R1+0x1340] ;  /* 0x0013400001047983 */ /* 0x000eb60000300a00 */
[----:B------:R-:W-:Y:S06]  /*195c0*/  @!UPT UIADD3 URZ, URZ, URZ, URZ ;  /* 0x0000003f3f3ff290 */ /* 0x000fec000fffe03f */
[----:B------:R0:W-:Y:S04]  /*195d0*/  STL.64 [R1+0x170], R8 ;  /* 0x0001700801007387 */ /* 0x0001e80000100a00 */
[----:B------:R1:W-:Y:S04]  /*195e0*/  STL.64 [R1+0x178], R10 ;  /* 0x0001780a01007387 */ /* 0x0003e80000100a00 */
[----:B0-----:R-:W3:Y:S04]  /*195f0*/  LDL.LU.64 R8, [R1+0x210] ;  /* 0x0002100001087983 */ /* 0x001ee80000300a00 */
[----:B-1----:R-:W3:Y:S01]  /*19600*/  LDL.LU.64 R10, [R1+0x218] ;  /* 0x00021800010a7983 */ /* 0x002ee20000300a00 */
[C---:B--2---:R-:W-:Y:S03]  /*19610*/  HMMA.16816.F32.BF16 R16, R4.reuse, R16, R12 ;  /* 0x000000100410723c */ /* 0x044fe6000004180c */
[----:B------:R-:W2:Y:S04]  /*19620*/  LDL.LU.64 R14, [R1+0x1338] ;  /* 0x00133800010e7983 */ /* 0x000ea80000300a00 */
[----:B------:R-:W3:Y:S11]  /*19630*/  LDL.LU.64 R12, [R1+0x1330] ;  /* 0x00133000010c7983 */ /* 0x000ef60000300a00 */
[----:B------:R-:W-:Y:S05]  /*19640*/  @!UPT UIADD3 URZ, URZ, URZ, URZ ;  /* 0x0000003f3f3ff290 */ /* 0x000fea000fffe03f */
[----:B------:R-:W-:Y:S04]  /*19650*/  STL.64 [R1+0x220], R16 ;  /* 0x0002201001007387 */ /* 0x000fe80000100a00 */
[----:B------:R0:W-:Y:S04]  /*19660*/  STL.64 [R1+0x228], R18 ;  /* 0x0002281201007387 */ /* 0x0001e80000100a00 */
[----:B0-----:R-:W4:Y:S04]  /*19670*/  LDL.LU.64 R18, [R1+0x1328] ;  /* 0x0013280001127983 */ /* 0x001f280000300a00 */
[----:B------:R-:W4:Y:S04]  /*19680*/  LDL.LU.64 R16, [R1+0x1320] ;  /* 0x0013200001107983 */ /* 0x000f280000300a00 */
[----:B--2---:R0:W-:Y:S04]  /*19690*/  STL.64 [R1+0x1298], R14 ;  /* 0x0012980e01007387 */ /* 0x0041e80000100a00 */
[----:B0-----:R-:W2:Y:S01]  /*196a0*/  LDL R14, [R1+0x18] ;  /* 0x00001800010e7983 */ /* 0x001ea20000100800 */
[C---:B---3--:R-:W-:Y:S01]  /*196b0*/  HMMA.16816.F32.BF16 R8, R4.reuse, R12, R8 ;  /* 0x0000000c0408723c */ /* 0x048fe20000041808 */
[----:B------:R-:W-:Y:S11]  /*196c0*/  IMAD.MOV.U32 R15, RZ, RZ, R29 ;  /* 0x000000ffff0f7224 */ /* 0x000ff600078e001d */
[----:B------:R-:W-:Y:S11]  /*196d0*/  @!UPT UIADD3 URZ, URZ, URZ, URZ ;  /* 0x0000003f3f3ff290 */ /* 0x000ff6000fffe03f */
[----:B------:R-:W-:Y:S04]  /*196e0*/  STL.64 [R1+0x210], R8 ;  /* 0x0002100801007387 */ /* 0x000fe80000100a00 */
[----:B------:R-:W-:Y:S04]  /*196f0*/  STL.64 [R1+0x218], R10 ;  /* 0x0002180a01007387 */ /* 0x000fe80000100a00 */
[----:B------:R-:W3:Y:S04]  /*19700*/  LDL.LU R29, [R1+0x131c] ;  /* 0x00131c00011d7983 */ /* 0x000ee80000300800 */
[----:B--2---:R0:W-:Y:S04]  /*19710*/  STL.64 [R1+0x12b0], R14 ;  /* 0x0012b00e01007387 */ /* 0x0041e80000100a00 */
[----:B0-----:R-:W2:Y:S01]  /*19720*/  LDL.64 R14, [R1+0x28] ;  /* 0x00002800010e7983 */ /* 0x001ea20000100a00 */
[----:B----4-:R-:W-:Y:S03]  /*19730*/  HMMA.16816.F32.BF16 R8, R4, R24, R16 ;  /* 0x000000180408723c */ /* 0x010fe60000041810 */
[----:B--2---:R-:W-:Y:S04]  /*19740*/  STL.64 [R1+0x12c8], R14 ;  /* 0x0012c80e01007387 */ /* 0x004fe80000100a00 */
[----:B------:R-:W2:Y:S04]  /*19750*/  LDL.LU.64 R16, [R1+0x1e0] ;  /* 0x0001e00001107983 */ /* 0x000ea80000300a00 */
[----:B------:R-:W2:Y:S11]  /*19760*/  LDL.LU.64 R18, [R1+0x1e8] ;  /* 0x0001e80001127983 */ /* 0x000eb60000300a00 */
[----:B------:R-:W-:Y:S01]  /*19770*/  @!UPT UIADD3 URZ, URZ, URZ, URZ ;  /* 0x0000003f3f3ff290 */ /* 0x000fe2000fffe03f */
[----:B------:R0:W-:Y:S04]  /*19780*/  STL.64 [R1+0x200], R8 ;  /* 0x0002000801007387 */ /* 0x0001e80000100a00 */
[----:B------:R1:W-:Y:S04]  /*19790*/  STL.64 [R1+0x208], R10 ;  /* 0x0002080a01007387 */ /* 0x0003e80000100a00 */
[----:B0-----:R-:W4:Y:S04]  /*197a0*/  LDL.LU R8, [R1+0xb0] ;  /* 0x0000b00001087983 */ /* 0x001f280000300800 */
[----:B------:R-:W4:Y:S04]  /*197b0*/  LDL.LU R9, [R1+0xb4] ;  /* 0x0000b40001097983 */ /* 0x000f280000300800 */
[----:B-1----:R-:W2:Y:S01]  /*197c0*/  LDL.LU R10, [R1+0xb8] ;  /* 0x0000b800010a7983 */ /* 0x002ea20000300800 */
[----:B---3--:R-:W-:-:S03]  /*197d0*/  IMAD.MOV.U32 R11, RZ, RZ, R29 ;  /* 0x000000ffff0b7224 */ /* 0x008fc600078e001d */
[----:B------:R-:W3:Y:S04]  /*197e0*/  LDL.LU R29, [R1+0x1318] ;  /* 0x00131800011d7983 */ /* 0x000ee80000300800 */
[----:B--2---:R0:W-:Y:S04]  /*197f0*/  STL.64 [R1+0x12d8], R10 ;  /* 0x0012d80a01007387 */ /* 0x0041e80000100a00 */
[----:B----4-:R1:W-:Y:S04]  /*19800*/  STL.64 [R1+0x12d0], R8 ;  /* 0x0012d00801007387 */ /* 0x0103e80000100a00 */
[----:B0-----:R-:W2:Y:S04]  /*19810*/  LDL.64 R10, [R1+0x48] ;  /* 0x00004800010a7983 */ /* 0x001ea80000100a00 */
[----:B--2---:R0:W-:Y:S04]  /*19820*/  STL.64 [R1+0x12e8], R10 ;  /* 0x0012e80a01007387 */ /* 0x0041e80000100a00 */
[----:B-1----:R-:W2:Y:S04]  /*19830*/  LDL.LU R8, [R1+0xd0] ;  /* 0x0000d00001087983 */ /* 0x002ea80000300800 */
[----:B------:R-:W2:Y:S04]  /*19840*/  LDL.LU R9, [R1+0xd4] ;  /* 0x0000d40001097983 */ /* 0x000ea80000300800 */
[----:B0-----:R-:W2:Y:S04]  /*19850*/  LDL.LU R10, [R1+0xd8] ;  /* 0x0000d800010a7983 */ /* 0x001ea80000300800 */
[----:B------:R-:W2:Y:S04]  /*19860*/  LDL.LU R11, [R1+0xdc] ;  /* 0x0000dc00010b7983 */ /* 0x000ea80000300800 */
[----:B------:R-:W4:Y:S01]  /*19870*/  LDL.64 R14, [R1+0x38] ;  /* 0x00003800010e7983 */ /* 0x000f220000100a00 */
[----:B------:R-:W-:Y:S03]  /*19880*/  HMMA.16816.F32.BF16 R4, R4, R20, R16 ;  /* 0x000000140404723c */ /* 0x000fe60000041810 */
[----:B----4-:R0:W-:Y:S04]  /*19890*/  STL.64 [R1+0x12e0], R14 ;  /* 0x0012e00e01007387 */ /* 0x0101e80000100a00 */
[----:B------:R-:W4:Y:S04]  /*198a0*/  LDL.LU R12, [R1+0xc0] ;  /* 0x0000c000010c7983 */ /* 0x000f280000300800 */
[----:B------:R-:W4:Y:S04]  /*198b0*/  LDL.LU R13, [R1+0xc4] ;  /* 0x0000c400010d7983 */ /* 0x000f280000300800 */
[----:B0-----:R-:W2:Y:S01]  /*198c0*/  LDL.LU R14, [R1+0xc8] ;  /* 0x0000c800010e7983 */ /* 0x001ea20000300800 */
[----:B---3--:R-:W-:-:S08]  /*198d0*/  IMAD.MOV.U32 R15, RZ, RZ, R29 ;  /* 0x000000ffff0f7224 */ /* 0x008fd000078e001d */
[----:B------:R-:W-:Y:S01]  /*198e0*/  IMAD.MOV.U32 R21, RZ, RZ, R7 ;  /* 0x000000ffff157224 */ /* 0x000fe200078e0007 */
[----:B--2---:R0:W-:Y:S04]  /*198f0*/  STL.64 [R1+0x12f8], R14 ;  /* 0x0012f80e01007387 */ /* 0x0041e80000100a00 */
[----:B----4-:R-:W-:Y:S04]  /*19900*/  STL.64 [R1+0x12f0], R12 ;  /* 0x0012f00c01007387 */ /* 0x010fe80000100a00 */
[----:B------:R-:W2:Y:S04]  /*19910*/  LDL R25, [R1+0x398] ;  /* 0x0003980001197983 */ /* 0x000ea80000100800 */
[----:B0-----:R-:W3:Y:S04]  /*19920*/  LDL.64 R14, [R1+0x58] ;  /* 0x00005800010e7983 */ /* 0x001ee80000100a00 */
[----:B------:R-:W3:Y:S04]  /*19930*/  LDL.LU.64 R18, [R1+0x1310] ;  /* 0x0013100001127983 */ /* 0x000ee80000300a00 */
[----:B------:R-:W3:Y:S04]  /*19940*/  LDL.LU.64 R16, [R1+0x1308] ;  /* 0x0013080001107983 */ /* 0x000ee80000300a00 */
[----:B------:R-:W-:Y:S04]  /*19950*/  STL.64 [R1+0x1e0], R4 ;  /* 0x0001e00401007387 */ /* 0x000fe80000100a00 */
[----:B------:R-:W-:Y:S04]  /*19960*/  STL.64 [R1+0x1290], R22 ;  /* 0x0012901601007387 */ /* 0x000fe80000100a00 */
[----:B------:R0:W-:Y:S04]  /*19970*/  STL [R1+0x1288], R21 ;  /* 0x0012881501007387 */ /* 0x0001e80000100800 */
[----:B------:R-:W4:Y:S04]  /*19980*/  LDL.LU R20, [R1+0x80] ;  /* 0x0000800001147983 */ /* 0x000f280000300800 */
[----:B0-----:R-:W4:Y:S01]  /*19990*/  LDL.LU R21, [R1+0x84] ;  /* 0x0000840001157983 */ /* 0x001f220000300800 */
[----:B------:R-:W-:-:S02]  /*199a0*/  IMAD.MOV.U32 R22, RZ, RZ, R26 ;  /* 0x000000ffff167224 */ /* 0x000fc400078e001a */
[----:B------:R-:W-:Y:S01]  /*199b0*/  IMAD.MOV.U32 R23, RZ, RZ, R27 ;  /* 0x000000ffff177224 */ /* 0x000fe200078e001b */
[----:B------:R-:W2:Y:S04]  /*199c0*/  LDL.LU R26, [R1+0x1304] ;  /* 0x00130400011a7983 */ /* 0x000ea80000300800 */
[----:B------:R-:W2:Y:S04]  /*199d0*/  LDL.LU R27, [R1+0x1300] ;  /* 0x00130000011b7983 */ /* 0x000ea80000300800 */
[----:B------:R-:W-:Y:S04]  /*199e0*/  STL.64 [R1+0x12a8], R22 ;  /* 0x0012a81601007387 */ /* 0x000fe80000100a00 */
[----:B----4-:R0:W-:Y:S04]  /*199f0*/  STL.64 [R1+0x12a0], R20 ;  /* 0x0012a01401007387 */ /* 0x0101e80000100a00 */
[----:B0-----:R-:W4:Y:S04]  /*19a00*/  LDL.LU R20, [R1+0x90] ;  /* 0x0000900001147983 */ /* 0x001f280000300800 */
[----:B------:R-:W4:Y:S04]  /*19a10*/  LDL.LU R21, [R1+0x94] ;  /* 0x0000940001157983 */ /* 0x000f280000300800 */
[----:B------:R-:W2:Y:S04]  /*19a20*/  LDL.LU R22, [R1+0x98] ;  /* 0x0000980001167983 */ /* 0x000ea80000300800 */
[----:B------:R-:W2:Y:S01]  /*19a30*/  LDL.LU R23, [R1+0x9c] ;  /* 0x00009c0001177983 */ /* 0x000ea20000300800 */
[----:B---3--:R-:W-:Y:S01]  /*19a40*/  HMMA.16816.F32.BF16 R8, R16, R14, R8 ;  /* 0x0000000e1008723c */ /* 0x008fe20000041808 */
[----:B------:R-:W-:-:S02]  /*19a50*/  IMAD.MOV.U32 R5, RZ, RZ, R14 ;  /* 0x000000ffff057224 */ /* 0x000fc400078e000e */
[----:B------:R-:W-:Y:S11]  /*19a60*/  IMAD.MOV.U32 R4, RZ, RZ, R15 ;  /* 0x000000ffff047224 */ /* 0x000ff600078e000f */
[----:B------:R-:W-:Y:S10]  /*19a70*/  @!UPT UIADD3 URZ, URZ, URZ, URZ ;  /* 0x0000003f3f3ff290 */ /* 0x000ff4000fffe03f */
[----:B------:R-:W-:Y:S01]  /*19a80*/  IMAD.MOV.U32 R24, RZ, RZ, R11 ;  /* 0x000000ffff187224 */ /* 0x000fe200078e000b */
[----:B--2---:R-:W-:Y:S04]  /*19a90*/  STL.64 [R1+0x12c0], R22 ;  /* 0x0012c01601007387 */ /* 0x004fe80000100a00 */
[----:B----4-:R0:W-:Y:S04]  /*19aa0*/  STL.64 [R1+0x12b8], R20 ;  /* 0x0012b81401007387 */ /* 0x0101e80000100a00 */
[----:B0-----:R-:W2:Y:S04]  /*19ab0*/  LDL.LU R20, [R1+0xa0] ;  /* 0x0000a00001147983 */ /* 0x001ea80000300800 */
[----:B------:R-:W2:Y:S04]  /*19ac0*/  LDL.LU R21, [R1+0xa4] ;  /* 0x0000a40001157983 */ /* 0x000ea80000300800 */
[----:B------:R-:W2:Y:S04]  /*19ad0*/  LDL.LU R22, [R1+0xa8] ;  /* 0x0000a80001167983 */ /* 0x000ea80000300800 */
[----:B------:R-:W2:Y:S04]  /*19ae0*/  LDL.LU R23, [R1+0xac] ;  /* 0x0000ac0001177983 */ /* 0x000ea80000300800 */
[----:B------:R-:W3:Y:S04]  /*19af0*/  LDL.LU.64 R14, [R1+0x12f8] ;  /* 0x0012f800010e7983 */ /* 0x000ee80000300a00 */
[----:B------:R-:W3:Y:S04]  /*19b00*/  LDL.LU.64 R12, [R1+0x12f0] ;  /* 0x0012f000010c7983 */ /* 0x000ee80000300a00 */
[----:B------:R-:W-:Y:S04]  /*19b10*/  STL.64 [R1+0x270], R8 ;  /* 0x0002700801007387 */ /* 0x000fe80000100a00 */
[----:B------:R0:W-:Y:S04]  /*19b20*/  STL [R1+0x278], R10 ;  /* 0x0002780a01007387 */ /* 0x0001e80000100800 */
[----:B0-----:R-:W3:Y:S01]  /*19b30*/  LDL.LU.64 R10, [R1+0x12e8] ;  /* 0x0012e800010a7983 */ /* 0x001ee20000300a00 */
[----:B------:R-:W-:-:S03]  /*19b40*/  IMAD.MOV.U32 R29, RZ, RZ, R6 ;  /* 0x000000ffff1d7224 */ /* 0x000fc600078e0006 */
[----:B------:R-:W-:Y:S01]  /*19b50*/  STL [R1+0x10a0], R24 ;  /* 0x0010a01801007387 */ /* 0x000fe20000100800 */
[C---:B---3--:R-:W-:Y:S01]  /*19b60*/  HMMA.16816.F32.BF16 R12, R16.reuse, R10, R12 ;  /* 0x0000000a100c723c */ /* 0x048fe2000004180c */
[----:B------:R-:W-:Y:S02]  /*19b70*/  IMAD.MOV.U32 R7, RZ, RZ, R10 ;  /* 0x000000ffff077224 */ /* 0x000fe400078e000a */
[----:B------:R-:W-:Y:S11]  /*19b80*/  IMAD.MOV.U32 R6, RZ, RZ, R11 ;  /* 0x000000ffff067224 */ /* 0x000ff600078e000b */
[----:B------:R-:W-:Y:S09]  /*19b90*/  @!UPT UIADD3 URZ, URZ, URZ, URZ ;  /* 0x0000003f3f3ff290 */ /* 0x000ff2000fffe03f */
[----:B------:R-:W-:Y:S04]  /*19ba0*/  STL.64 [R1+0x2a0], R12 ;  /* 0x0002a00c01007387 */ /* 0x000fe80000100a00 */
[----:B------:R0:W-:Y:S04]  /*19bb0*/  STL.64 [R1+0x2a8], R14 ;  /* 0x0002a80e01007387 */ /* 0x0001e80000100a00 */
[----:B0-----:R-:W3:Y:S04]  /*19bc0*/  LDL.LU.64 R14, [R1+0x12e0] ;  /* 0x0012e000010e7983 */ /* 0x001ee80000300a00 */
[----:B------:R-:W3:Y:S04]  /*19bd0*/  LDL.LU.64 R10, [R1+0x12d8] ;  /* 0x0012d800010a7983 */ /* 0x000ee80000300a00 */
[----:B------:R-:W3:Y:S02]  /*19be0*/  LDL.LU.64 R8, [R1+0x12d0] ;  /* 0x0012d00001087983 */ /* 0x000ee40000300a00 */
[C---:B---3--:R-:W-:Y:S11]  /*19bf0*/  HMMA.16816.F32.BF16 R8, R16.reuse, R14, R8 ;  /* 0x0000000e1008723c */ /* 0x048ff60000041808 */
[----:B------:R-:W-:Y:S11]  /*19c00*/  @!UPT UIADD3 URZ, URZ, URZ, URZ ;  /* 0x0000003f3f3ff290 */ /* 0x000ff6000fffe03f */
[----:B------:R-:W-:Y:S01]  /*19c10*/  @!UPT UIADD3 URZ, URZ, URZ, URZ ;  /* 0x0000003f3f3ff290 */ /* 0x000fe2000fffe03f */
[----:B------:R0:W-:Y:S04]  /*19c20*/  STL.64 [R1+0x2c0], R8 ;  /* 0x0002c00801007387 */ /* 0x0001e80000100a00 */
[----:B------:R1:W-:Y:S01]  /*19c30*/  STL.64 [R1+0x2c8], R10 ;  /* 0x0002c80a01007387 */ /* 0x0003e20000100a00 */
[----:B0-----:R-:W-:Y:S02]  /*19c40*/  IMAD.MOV.U32 R9, RZ, RZ, R14 ;  /* 0x000000ffff097224 */ /* 0x001fe400078e000e */
[----:B------:R-:W-:Y:S02]  /*19c50*/  IMAD.MOV.U32 R8, RZ, RZ, R15 ;  /* 0x000000ffff087224 */ /* 0x000fe400078e000f */
[----:B------:R-:W2:Y:S02]  /*19c60*/  LDL.LU.64 R14, [R1+0x12c8] ;  /* 0x0012c800010e7983 */ /* 0x000ea40000300a00 */
[----:B--2---:R-:W-:Y:S01]  /*19c70*/  HMMA.16816.F32.BF16 R20, R16, R14, R20 ;  /* 0x0000000e1014723c */ /* 0x004fe20000041814 */
[----:B-1----:R-:W-:-:S02]  /*19c80*/  IMAD.MOV.U32 R11, RZ, RZ, R14 ;  /* 0x000000ffff0b7224 */ /* 0x002fc400078e000e */
[----:B------:R-:W-:Y:S11]  /*19c90*/  IMAD.MOV.U32 R10, RZ, RZ, R15 ;  /* 0x000000ffff0a7224 */ /* 0x000ff600078e000f */
[----:B------:R-:W-:Y:S09]  /*19ca0*/  @!UPT UIADD3 URZ, URZ, URZ, URZ ;  /* 0x0000003f3f3ff290 */ /* 0x000ff2000fffe03f */
[----:B------:R-:W-:Y:S04]  /*19cb0*/  STL.64 [R1+0x2d0], R20 ;  /* 0x0002d01401007387 */ /* 0x000fe80000100a00 */
[----:B------:R0:W-:Y:S04]  /*19cc0*/  STL.64 [R1+0x2d8], R22 ;  /* 0x0002d81601007387 */ /* 0x0001e80000100a00 */
[----:B0-----:R-:W2:Y:S04]  /*19cd0*/  LDL.LU.64 R22, [R1+0x12c0] ;  /* 0x0012c00001167983 */ /* 0x001ea80000300a00 */
[----:B------:R-:W2:Y:S04]  /*19ce0*/  LDL.LU.64 R20, [R1+0x12b8] ;  /* 0x0012b80001147983 */ /* 0x000ea80000300a00 */
[----:B------:R-:W2:Y:S02]  /*19cf0*/  LDL.LU.64 R14, [R1+0x12b0] ;  /* 0x0012b000010e7983 */ /* 0x000ea40000300a00 */
[C---:B--2---:R-:W-:Y:S02]  /*19d00*/  HMMA.16816.F32.BF16 R12, R16.reuse, R14, R20 ;  /* 0x0000000e100c723c */ /* 0x044fe40000041814 */
[----:B------:R-:W2:Y:S04]  /*19d10*/  LDL.LU.64 R22, [R1+0x12a8] ;  /* 0x0012a80001167983 */ /* 0x000ea80000300a00 */
[----:B------:R-:W2:Y:S11]  /*19d20*/  LDL.LU.64 R20, [R1+0x12a0] ;  /* 0x0012a00001147983 */ /* 0x000eb60000300a00 */
[----:B------:R-:W-:Y:S06]  /*19d30*/  @!UPT UIADD3 URZ, URZ, URZ, URZ ;  /* 0x0000003f3f3ff290 */ /* 0x000fec000fffe03f */
[----:B------:R-:W-:Y:S04]  /*19d40*/  STL.64 [R1+0x350], R12 ;  /* 0x0003500c01007387 */ /* 0x000fe80000100a00 */
[----:B------:R0:W-:Y:S04]  /*19d50*/  STL.64 [R1+0x358], R14 ;  /* 0x0003580e01007387 */ /* 0x0001e80000100a00 */
[----:B0-----:R-:W2:Y:S02]  /*19d60*/  LDL.LU.64 R14, [R1+0x1298] ;  /* 0x00129800010e7983 */ /* 0x001ea40000300a00 */
[----:B--2---:R-:W-:Y:S01]  /*19d70*/  HMMA.16816.F32.BF16 R20, R16, R14, R20 ;  /* 0x0000000e1014723c */ /* 0x004fe20000041814 */
[----:B------:R-:W-:-:S02]  /*19d80*/  IMAD.MOV.U32 R28, RZ, RZ, R14 ;  /* 0x000000ffff1c7224 */ /* 0x000fc400078e000e */
[----:B------:R-:W-:Y:S11]  /*19d90*/  IMAD.MOV.U32 R24, RZ, RZ, R15 ;  /* 0x000000ffff187224 */ /* 0x000ff600078e000f */
[----:B------:R-:W-:Y:S09]  /*19da0*/  @!UPT UIADD3 URZ, URZ, URZ, URZ ;  /* 0x0000003f3f3ff290 */ /* 0x000ff2000fffe03f */
[----:B------:R-:W-:Y:S04]  /*19db0*/  STL.64 [R1+0x340], R20 ;  /* 0x0003401401007387 */ /* 0x000fe80000100a00 */
[----:B------:R0:W-:Y:S04]  /*19dc0*/  STL.64 [R1+0x348], R22 ;  /* 0x0003481601007387 */ /* 0x0001e80000100a00 */
[----:B0-----:R-:W2:Y:S04]  /*19dd0*/  LDL.LU.64 R22, [R1+0x1290] ;  /* 0x0012900001167983 */ /* 0x001ea80000300a00 */
[----:B------:R-:W3:Y:S04]  /*19de0*/  LDL.LU R21, [R1+0x1288] ;  /* 0x0012880001157983 */ /* 0x000ee80000300800 */
[----:B------:R-:W4:Y:S04]  /*19df0*/  LDL.LU.64 R14, [R1+0x1280] ;  /* 0x00128000010e7983 */ /* 0x000f280000300a00 */
[----:B------:R-:W4:Y:S02]  /*19e00*/  LDL.LU.64 R12, [R1+0x1278] ;  /* 0x00127800010c7983 */ /* 0x000f240000300a00 */
[C---:B----4-:R-:W-:Y:S11]  /*19e10*/  HMMA.16816.F32.BF16 R12, R16.reuse, R26, R12 ;  /* 0x0000001a100c723c */ /* 0x050ff6000004180c */
[----:B------:R-:W-:Y:S11]  /*19e20*/  @!UPT UIADD3 URZ, URZ, URZ, URZ ;  /* 0x0000003f3f3ff290 */ /* 0x000ff6000fffe03f */
[----:B------:R-:W-:Y:S01]  /*19e30*/  @!UPT UIADD3 URZ, URZ, URZ, URZ ;  /* 0x0000003f3f3ff290 */ /* 0x000fe2000fffe03f */
[----:B------:R-:W-:Y:S04]  /*19e40*/  STL.64 [R1+0x330], R12 ;  /* 0x0003300c01007387 */ /* 0x000fe80000100a00 */
[----:B------:R0:W-:Y:S04]  /*19e50*/  STL.64 [R1+0x338], R14 ;  /* 0x0003380e01007387 */ /* 0x0001e80000100a00 */
[----:B0-----:R-:W4:Y:S04]  /*19e60*/  LDL.LU.64 R14, [R1+0x1270] ;  /* 0x00127000010e7983 */ /* 0x001f280000300a00 */
[----:B------:R-:W4:Y:S04]  /*19e70*/  LDL.LU.64 R12, [R1+0x1268] ;  /* 0x00126800010c7983 */ /* 0x000f280000300a00 */
[----:B--2---:R-:W-:Y:S04]  /*19e80*/  STL.64 [R1+0x11f8], R22 ;  /* 0x0011f81601007387 */ /* 0x004fe80000100a00 */
[----:B---3--:R0:W-:Y:S01]  /*19e90*/  STL [R1+0x11f4], R21 ;  /* 0x0011f41501007387 */ /* 0x0081e20000100800 */
[----:B----4-:R-:W-:Y:S11]  /*19ea0*/  HMMA.16816.F32.BF16 R12, R16, R22, R12 ;  /* 0x00000016100c723c */ /* 0x010ff6000004180c */
[----:B------:R-:W-:Y:S11]  /*19eb0*/  @!UPT UIADD3 URZ, URZ, URZ, URZ ;  /* 0x0000003f3f3ff290 */ /* 0x000ff6000fffe03f */
[----:B------:R-:W-:Y:S01]  /*19ec0*/  @!UPT UIADD3 URZ, URZ, URZ, URZ ;  /* 0x0000003f3f3ff290 */ /* 0x000fe2000fffe03f */
[----:B------:R-:W-:Y:S04]  /*19ed0*/  STL.64 [R1+0x320], R12 ;  /* 0x0003200c01007387 */ /* 0x000fe80000100a00 */
[----:B------:R-:W-:Y:S04]  /*19ee0*/  STL.64 [R1+0x328], R14 ;  /* 0x0003280e01007387 */ /* 0x000fe80000100a00 */
[----:B------:R-:W2:Y:S04]  /*19ef0*/  LDL.LU R20, [R1+0x110] ;  /* 0x0001100001147983 */ /* 0x000ea80000300800 */
[----:B0-----:R-:W2:Y:S04]  /*19f00*/  LDL.LU R21, [R1+0x114] ;  /* 0x0001140001157983 */ /* 0x001ea80000300800 */
[----:B------:R-:W3:Y:S04]  /*19f10*/  LDL.LU R22, [R1+0x118] ;  /* 0x0001180001167983 */ /* 0x000ee80000300800 */
[----:B------:R-:W3:Y:S04]  /*19f20*/  LDL.LU R23, [R1+0x11c] ;  /* 0x00011c0001177983 */ /* 0x000ee80000300800 */
[----:B---3--:R0:W-:Y:S04]  /*19f30*/  STL.64 [R1+0x1208], R22 ;  /* 0x0012081601007387 */ /* 0x0081e80000100a00 */
[----:B--2---:R-:W-:Y:S01]  /*19f40*/  STL.64 [R1+0x1200], R20 ;  /* 0x0012001401007387 */ /* 0x004fe20000100a00 */
[----:B0-----:R-:W-:-:S02]  /*19f50*/  IMAD.MOV.U32 R22, RZ, RZ, R11 ;  /* 0x000000ffff167224 */ /* 0x001fc400078e000b */
[----:B------:R-:W-:-:S05]  /*19f60*/  IMAD.MOV.U32 R23, RZ, RZ, R10 ;  /* 0x000000ffff177224 */ /* 0x000fca00078e000a */
[----:B------:R0:W-:Y:S04]  /*19f70*/  STL.64 [R1+0x1218], R22 ;  /* 0x0012181601007387 */ /* 0x0001e80000100a00 */
[----:B------:R-:W2:Y:S04]  /*19f80*/  LDL R14, [R1+0x3a0] ;  /* 0x0003a000010e7983 */ /* 0x000ea80000100800 */
[----:B------:R-:W3:Y:S01]  /*19f90*/  LDL R15, [R1+0x39c] ;  /* 0x00039c00010f7983 */ /* 0x000ee20000100800 */
[----:B0-----:R-:W-:Y:S02]  /*19fa0*/  IMAD.MOV.U32 R22, RZ, RZ, R9 ;  /* 0x000000ffff167224 */ /* 0x001fe400078e0009 */
[----:B------:R-:W-:-:S05]  /*19fb0*/  IMAD.MOV.U32 R23, RZ, RZ, R8 ;  /* 0x000000ffff177224 */ /* 0x000fca00078e0008 */
[----:B------:R0:W-:Y:S02]  /*19fc0*/  STL.64 [R1+0x1230], R22 ;  /* 0x0012301601007387 */ /* 0x0001e40000100a00 */
[----:B0-----:R-:W-:Y:S02]  /*19fd0*/  IMAD.MOV.U32 R22, RZ, RZ, R7 ;  /* 0x000000ffff167224 */ /* 0x001fe400078e0007 */
[----:B------:R-:W-:-:S05]  /*19fe0*/  IMAD.MOV.U32 R23, RZ, RZ, R6 ;  /* 0x000000ffff177224 */ /* 0x000fca00078e0006 */
[----:B------:R-:W-:Y:S04]  /*19ff0*/  STL.64 [R1+0x1248], R22 ;  /* 0x0012481601007387 */ /* 0x000fe80000100a00 */
[----:B------:R-:W4:Y:S04]  /*1a000*/  LDL.LU.64 R18, [R1+0x18] ;  /* 0x0000180001127983 */ /* 0x000f280000300a00 */
[----:B---3--:R-:W0:Y:S04]  /*1a010*/  LDSM.16.MT88.4 R8, [R15+0x8800] ;  /* 0x008800000f08783b */ /* 0x008e280000004200 */
[----:B----4-:R1:W-:Y:S04]  /*1a020*/  STL.64 [R1+0x1210], R18 ;  /* 0x0012101201007387 */ /* 0x0103e80000100a00 */
[----:B------:R-:W3:Y:S04]  /*1a030*/  LDL.LU R16, [R1+0x130] ;  /* 0x0001300001107983 */ /* 0x000ee80000300800 */
[----:B------:R-:W3:Y:S04]  /*1a040*/  LDL.LU R17, [R1+0x134] ;  /* 0x0001340001117983 */ /* 0x000ee80000300800 */
[----:B-1----:R-:W4:Y:S04]  /*1a050*/  LDL.LU R18, [R1+0x138] ;  /* 0x0001380001127983 */ /* 0x002f280000300800 */
[----:B------:R-:W4:Y:S04]  /*1a060*/  LDL.LU R19, [R1+0x13c] ;  /* 0x00013c0001137983 */ /* 0x000f280000300800 */
[----:B----4-:R-:W-:Y:S04]  /*1a070*/  STL.64 [R1+0x1228], R18 ;  /* 0x0012281201007387 */ /* 0x010fe80000100a00 */
[----:B---3--:R1:W-:Y:S04]  /*1a080*/  STL.64 [R1+0x1220], R16 ;  /* 0x0012201001007387 */ /* 0x0083e80000100a00 */
[----:B-1----:R-:W3:Y:S04]  /*1a090*/  LDL.LU R16, [R1+0x140] ;  /* 0x0001400001107983 */ /* 0x002ee80000300800 */
[----:B------:R-:W3:Y:S04]  /*1a0a0*/  LDL.LU R17, [R1+0x144] ;  /* 0x0001440001117983 */ /* 0x000ee80000300800 */
[----:B------:R-:W4:Y:S04]  /*1a0b0*/  LDL.LU R18, [R1+0x148] ;  /* 0x0001480001127983 */ /* 0x000f280000300800 */
[----:B------:R-:W4:Y:S04]  /*1a0c0*/  LDL.LU R19, [R1+0x14c] ;  /* 0x00014c0001137983 */ /* 0x000f280000300800 */
[----:B----4-:R-:W-:Y:S04]  /*1a0d0*/  STL.64 [R1+0x1240], R18 ;  /* 0x0012401201007387 */ /* 0x010fe80000100a00 */
[----:B---3--:R1:W-:Y:S04]  /*1a0e0*/  STL.64 [R1+0x1238], R16 ;  /* 0x0012381001007387 */ /* 0x0083e80000100a00 */
[----:B-1----:R-:W3:Y:S04]  /*1a0f0*/  LDL.LU R16, [R1+0x150] ;  /* 0x0001500001107983 */ /* 0x002ee80000300800 */
[----:B------:R-:W3:Y:S04]  /*1a100*/  LDL.LU R17, [R1+0x154] ;  /* 0x0001540001117983 */ /* 0x000ee80000300800 */
[----:B------:R-:W4:Y:S04]  /*1a110*/  LDL.LU R18, [R1+0x158] ;  /* 0x0001580001127983 */ /* 0x000f280000300800 */
[----:B------:R-:W4:Y:S01]  /*1a120*/  LDL.LU R19, [R1+0x15c] ;  /* 0x00015c0001137983 */ /* 0x000f220000300800 */
[----:B------:R-:W-:-:S02]  /*1a130*/  IMAD.MOV.U32 R22, RZ, RZ, R5 ;  /* 0x000000ffff167224 */ /* 0x000fc400078e0005 */
[----:B------:R-:W-:Y:S02]  /*1a140*/  IMAD.MOV.U32 R23, RZ, RZ, R4 ;  /* 0x000000ffff177224 */ /* 0x000fe400078e0004 */
[----:B--2---:R-:W-:Y:S04]  /*1a150*/  LDSM.16.MT88.4 R4, [R14+0x8800] ;  /* 0x008800000e04783b */ /* 0x004fe80000004200 */
[----:B------:R-:W1:Y:S04]  /*1a160*/  LDSM.16.MT88.4 R12, [R25+0x8800] ;  /* 0x00880000190c783b */ /* 0x000e680000004200 */
[----:B----4-:R-:W-:Y:S04]  /*1a170*/  STL.64 [R1+0x1258], R18 ;  /* 0x0012581201007387 */ /* 0x010fe80000100a00 */
[----:B---3--:R2:W-:Y:S04]  /*1a180*/  STL.64 [R1+0x1250], R16 ;  /* 0x0012501001007387 */ /* 0x0085e80000100a00 */
[----:B--2---:R-:W2:Y:S04]  /*1a190*/  LDL.LU R16, [R1+0x160] ;  /* 0x0001600001107983 */ /* 0x004ea80000300800 */
[----:B------:R-:W2:Y:S04]  /*1a1a0*/  LDL.LU R17, [R1+0x164] ;  /* 0x0001640001117983 */ /* 0x000ea80000300800 */
[----:B------:R-:W2:Y:S04]  /*1a1b0*/  LDL.LU R18, [R1+0x168] ;  /* 0x0001680001127983 */ /* 0x000ea80000300800 */
[----:B------:R-:W2:Y:S04]  /*1a1c0*/  LDL.LU R19, [R1+0x16c] ;  /* 0x00016c0001137983 */ /* 0x000ea80000300800 */
[----:B0-----:R-:W-:Y:S04]  /*1a1d0*/  STL.64 [R1+0x11c0], R10 ;  /* 0x0011c00a01007387 */ /* 0x001fe80000100a00 */
[----:B------:R0:W-:Y:S04]  /*1a1e0*/  STL.64 [R1+0x11b8], R8 ;  /* 0x0011b80801007387 */ /* 0x0001e80000100a00 */
[----:B0-----:R-:W3:Y:S04]  /*1a1f0*/  LDL.LU R8, [R1+0xf0] ;  /* 0x0000f00001087983 */ /* 0x001ee80000300800 */
[----:B------:R-:W3:Y:S04]  /*1a200*/  LDL.LU R9, [R1+0xf4] ;  /* 0x0000f40001097983 */ /* 0x000ee80000300800 */
[----:B------:R-:W3:Y:S04]  /*1a210*/  LDL.LU R10, [R1+0xf8] ;  /* 0x0000f800010a7983 */ /* 0x000ee80000300800 */
[----:B------:R-:W3:Y:S04]  /*1a220*/  LDL.LU R11, [R1+0xfc] ;  /* 0x0000fc00010b7983 */ /* 0x000ee80000300800 */
[----:B-1----:R0:W-:Y:S04]  /*1a230*/  STL.64 [R1+0x1148], R14 ;  /* 0x0011480e01007387 */ /* 0x0021e80000100a00 */
[----:B------:R-:W-:Y:S01]  /*1a240*/  STL.64 [R1+0x1140], R12 ;  /* 0x0011400c01007387 */ /* 0x000fe20000100a00 */
[----:B0-----:R-:W-:-:S03]  /*1a250*/  IMAD.MOV.U32 R14, RZ, RZ, R28 ;  /* 0x000000ffff0e7224 */ /* 0x001fc600078e001c */
[----:B------:R-:W4:Y:S01]  /*1a260*/  LDL.LU R28, [R1+0x1260] ;  /* 0x00126000011c7983 */ /* 0x000f220000300800 */
[----:B------:R-:W-:Y:S01]  /*1a270*/  IMAD.MOV.U32 R15, RZ, RZ, R24 ;  /* 0x000000ffff0f7224 */ /* 0x000fe200078e0018 */
[----:B--2---:R-:W-:Y:S02]  /*1a280*/  HMMA.16816.F32.BF16 R20, R4, R22, R16 ;  /* 0x000000160414723c */ /* 0x004fe40000041810 */
[----:B------:R-:W2:Y:S04]  /*1a290*/  LDL.LU.64 R18, [R1+0x1258] ;  /* 0x0012580001127983 */ /* 0x000ea80000300a00 */
[----:B------:R-:W2:Y:S11]  /*1a2a0*/  LDL.LU.64 R16, [R1+0x1250] ;  /* 0x0012500001107983 */ /* 0x000eb60000300a00 */
[----:B------:R-:W-:Y:S06]  /*1a2b0*/  @!UPT UIADD3 URZ, URZ, URZ, URZ ;  /* 0x0000003f3f3ff290 */ /* 0x000fec000fffe03f */
[----:B------:R-:W-:Y:S01]  /*1a2c0*/  STL.64 [R1+0x160], R20 ;  /* 0x0001601401007387 */ /* 0x000fe20000100a00 */
[----:B------:R-:W-:-:S03]  /*1a2d0*/  IMAD.MOV.U32 R24, RZ, RZ, R22 ;  /* 0x000000ffff187224 */ /* 0x000fc600078e0016 */
[----:B------:R0:W-:Y:S04]  /*1a2e0*/  STL [R1+0x16c], R23 ;  /* 0x00016c1701007387 */ /* 0x0001e80000100800 */
[----:B0-----:R-:W2:Y:S02]  /*1a2f0*/  LDL.LU.64 R22, [R1+0x1248] ;  /* 0x0012480001167983 */ /* 0x001ea40000300a00 */
[C---:B--2---:R-:W-:Y:S02]  /*1a300*/  HMMA.16816.F32.BF16 R20, R4.reuse, R22, R16 ;  /* 0x000000160414723c */ /* 0x044fe40000041810 */
[----:B------:R-:W2:Y:S04]  /*1a310*/  LDL.LU.64 R18, [R1+0x1240] ;  /* 0x0012400001127983 */ /* 0x000ea80000300a00 */
[----:B------:R-:W2:Y:S11]  /*1a320*/  LDL.LU.64 R16, [R1+0x1238] ;  /* 0x0012380001107983 */ /* 0x000eb60000300a00 */
[----:B------:R-:W-:Y:S06]  /*1a330*/  @!UPT UIADD3 URZ, URZ, URZ, URZ ;  /* 0x0000003f3f3ff290 */ /* 0x000fec000fffe03f */
[----:B------:R-:W-:Y:S04]  /*1a340*/  STL.64 [R1+0x150], R20 ;  /* 0x0001501401007387 */ /* 0x000fe80000100a00 */
[----:B------:R0:W-:Y:S04]  /*1a350*/  STL.64 [R1+0x158], R22 ;  /* 0x0001581601007387 */ /* 0x0001e80000100a00 */
        /* <DEDUP_REMOVED lines=9> */
[----:B------:R-:W2:Y:S11]  /*1a3f0*/  LDL.LU.64 R18, [R1+0x1210] ;  /* 0x0012100001127983 */ /* 0x000eb60000300a00 */
[----:B------:R-:W-:Y:S10]  /*1a400*/  @!UPT UIADD3 URZ, URZ, URZ, URZ ;  /* 0x0000003f3f3ff290 */ /* 0x000ff4000fffe03f */
[----:B------:R-:W-:Y:S04]  /*1a410*/  STL.64 [R1+0x130], R20 ;  /* 0x0001301401007387 */ /* 0x000fe80000100a00 */
[----:B------:R0:W-:Y:S04]  /*1a420*/  STL.64 [R1+0x138], R22 ;  /* 0x0001381601007387 */ /* 0x0001e80000100a00 */
[----:B0-----:R-:W2:Y:S04]  /*1a430*/  LDL.LU.64 R22, [R1+0x1208] ;  /* 0x0012080001167983 */ /* 0x001ea80000300a00 */
[----:B------:R-:W2:Y:S02]  /*1a440*/  LDL.LU.64 R20, [R1+0x1200] ;  /* 0x0012000001147983 */ /* 0x000ea40000300a00 */
[C---:B--2---:R-:W-:Y:S11]  /*1a450*/  HMMA.16816.F32.BF16 R20, R4.reuse, R18, R20 ;  /* 0x000000120414723c */ /* 0x044ff60000041814 */
[----:B------:R-:W-:Y:S11]  /*1a460*/  @!UPT UIADD3 URZ, URZ, URZ, URZ ;  /* 0x0000003f3f3ff290 */ /* 0x000ff6000fffe03f */
[----:B------:R-:W-:Y:S01]  /*1a470*/  @!UPT UIADD3 URZ, URZ, URZ, URZ ;  /* 0x0000003f3f3ff290 */ /* 0x000fe2000fffe03f */
[----:B------:R-:W-:Y:S04]  /*1a480*/  STL.64 [R1+0x310], R20 ;  /* 0x0003101401007387 */ /* 0x000fe80000100a00 */
[----:B------:R0:W-:Y:S04]  /*1a490*/  STL.64 [R1+0x318], R22 ;  /* 0x0003181601007387 */ /* 0x0001e80000100a00 */
[----:B0-----:R-:W2:Y:S04]  /*1a4a0*/  LDL.LU.64 R22, [R1+0x11f8] ;  /* 0x0011f80001167983 */ /* 0x001ea80000300a00 */
[----:B------:R-:W2:Y:S04]  /*1a4b0*/  LDL.LU R21, [R1+0x11f4] ;  /* 0x0011f40001157983 */ /* 0x000ea80000300800 */
[----:B------:R0:W-:Y:S04]  /*1a4c0*/  STL.64 [R1+0x1170], R18 ;  /* 0x0011701201007387 */ /* 0x0001e80000100a00 */
[----:B------:R-:W2:Y:S04]  /*1a4d0*/  LDL.LU R16, [R1+0x100] ;  /* 0x0001000001107983 */ /* 0x000ea80000300800 */
[----:B------:R-:W2:Y:S04]  /*1a4e0*/  LDL.LU R17, [R1+0x104] ;  /* 0x0001040001117983 */ /* 0x000ea80000300800 */
[----:B0-----:R-:W2:Y:S04]  /*1a4f0*/  LDL.LU R18, [R1+0x108] ;  /* 0x0001080001127983 */ /* 0x001ea80000300800 */
[----:B------:R-:W2:Y:S01]  /*1a500*/  LDL.LU R19, [R1+0x10c] ;  /* 0x00010c0001137983 */ /* 0x000ea20000300800 */
[C---:B---3--:R-:W-:Y:S03]  /*1a510*/  HMMA.16816.F32.BF16 R8, R4.reuse, R26, R8 ;  /* 0x0000001a0408723c */ /* 0x048fe60000041808 */
[----:B------:R-:W3:Y:S05]  /*1a520*/  LDL.LU R12, [R1+0x180] ;  /* 0x00018000010c7983 */ /* 0x000eea0000300800 */
[----:B--2---:R-:W-:Y:S11]  /*1a530*/  HMMA.16816.F32.BF16 R16, R4, R14, R16 ;  /* 0x0000000e0410723c */ /* 0x004ff60000041810 */
[----:B------:R-:W-:Y:S11]  /*1a540*/  @!UPT UIADD3 URZ, URZ, URZ, URZ ;  /* 0x0000003f3f3ff290 */ /* 0x000ff6000fffe03f */
[----:B------:R-:W-:Y:S01]  /*1a550*/  @!UPT UIADD3 URZ, URZ, URZ, URZ ;  /* 0x0000003f3f3ff290 */ /* 0x000fe2000fffe03f */
[----:B------:R-:W-:Y:S04]  /*1a560*/  STL.64 [R1+0x300], R16 ;  /* 0x0003001001007387 */ /* 0x000fe80000100a00 */
[----:B------:R-:W-:Y:S04]  /*1a570*/  STL.64 [R1+0x308], R18 ;  /* 0x0003081201007387 */ /* 0x000fe80000100a00 */
[----:B------:R0:W-:Y:S04]  /*1a580*/  STL.64 [R1+0x2f0], R8 ;  /* 0x0002f00801007387 */ /* 0x0001e80000100a00 */
[----:B------:R1:W-:Y:S04]  /*1a590*/  STL.64 [R1+0x2f8], R10 ;  /* 0x0002f80a01007387 */ /* 0x0003e80000100a00 */
[----:B------:R-:W3:Y:S04]  /*1a5a0*/  LDL.LU R13, [R1+0x184] ;  /* 0x00018400010d7983 */ /* 0x000ee80000300800 */
[----:B------:R-:W3:Y:S04]  /*1a5b0*/  LDL.LU R14, [R1+0x188] ;  /* 0x00018800010e7983 */ /* 0x000ee80000300800 */
[----:B------:R-:W3:Y:S04]  /*1a5c0*/  LDL.LU R15, [R1+0x18c] ;  /* 0x00018c00010f7983 */ /* 0x000ee80000300800 */
[----:B0-----:R-:W2:Y:S04]  /*1a5d0*/  LDL.LU R8, [R1+0xe0] ;  /* 0x0000e00001087983 */ /* 0x001ea80000300800 */
[----:B------:R-:W2:Y:S04]  /*1a5e0*/  LDL.LU R9, [R1+0xe4] ;  /* 0x0000e40001097983 */ /* 0x000ea80000300800 */
[----:B-1----:R-:W2:Y:S04]  /*1a5f0*/  LDL.LU R10, [R1+0xe8] ;  /* 0x0000e800010a7983 */ /* 0x002ea80000300800 */
[----:B------:R-:W2:Y:S04]  /*1a600*/  LDL.LU R11, [R1+0xec] ;  /* 0x0000ec00010b7983 */ /* 0x000ea80000300800 */
[----:B------:R-:W2:Y:S04]  /*1a610*/  LDL.LU.64 R18, [R1+0x28] ;  /* 0x0000280001127983 */ /* 0x000ea80000300a00 */
[----:B--2---:R0:W-:Y:S04]  /*1a620*/  STL.64 [R1+0x1188], R18 ;  /* 0x0011881201007387 */ /* 0x0041e80000100a00 */
[----:B0-----:R-:W2:Y:S04]  /*1a630*/  LDL.LU.64 R18, [R1+0x38] ;  /* 0x0000380001127983 */ /* 0x001ea80000300a00 */
[----:B--2---:R0:W-:Y:S04]  /*1a640*/  STL.64 [R1+0x11a0], R18 ;  /* 0x0011a01201007387 */ /* 0x0041e80000100a00 */
[----:B0-----:R-:W2:Y:S04]  /*1a650*/  LDL.LU.64 R18, [R1+0x58] ;  /* 0x0000580001127983 */ /* 0x001ea80000300a00 */
[----:B------:R-:W-:Y:S04]  /*1a660*/  STL.64 [R1+0x1158], R26 ;  /* 0x0011581a01007387 */ /* 0x000fe80000100a00 */
[----:B------:R0:W-:Y:S04]  /*1a670*/  STL.64 [R1+0x1150], R24 ;  /* 0x0011501801007387 */ /* 0x0001e80000100a00 */
[----:B0-----:R-:W2:Y:S04]  /*1a680*/  LDL.LU R24, [R1+0x1a0] ;  /* 0x0001a00001187983 */ /* 0x001ea80000300800 */
[----:B------:R-:W2:Y:S04]  /*1a690*/  LDL.LU R25, [R1+0x1a4] ;  /* 0x0001a40001197983 */ /* 0x000ea80000300800 */
[----:B------:R-:W2:Y:S01]  /*1a6a0*/  LDL.LU R26, [R1+0x1a8] ;  /* 0x0001a800011a7983 */ /* 0x000ea20000300800 */
[----:B------:R-:W-:-:S03]  /*1a6b0*/  IMAD.MOV.U32 R27, RZ, RZ, R3 ;  /* 0x000000ffff1b7224 */ /* 0x000fc600078e0003 */
[----:B------:R-:W3:Y:S04]  /*1a6c0*/  LDL.LU R3, [R1+0x11f0] ;  /* 0x0011f00001037983 */ /* 0x000ee80000300800 */
[----:B--2---:R-:W-:Y:S04]  /*1a6d0*/  STL.64 [R1+0x1168], R26 ;  /* 0x0011681a01007387 */ /* 0x004fe80000100a00 */
[----:B------:R4:W-:Y:S02]  /*1a6e0*/  STL.64 [R1+0x1160], R24 ;  /* 0x0011601801007387 */ /* 0x0009e40000100a00 */
[----:B----4-:R-:W-:-:S02]  /*1a6f0*/  IMAD.MOV.U32 R24, RZ, RZ, R28 ;  /* 0x000000ffff187224 */ /* 0x010fc400078e001c */
[----:B------:R-:W2:Y:S01]  /*1a700*/  LDL.LU R28, [R1+0x11ec] ;  /* 0x0011ec00011c7983 */ /* 0x000ea20000300800 */
[----:B------:R-:W-:-:S03]  /*1a710*/  IMAD.MOV.U32 R25, RZ, RZ, R2 ;  /* 0x000000ffff197224 */ /* 0x000fc600078e0002 */
[----:B------:R-:W4:Y:S04]  /*1a720*/  LDL.LU R2, [R1+0x11e8] ;  /* 0x0011e80001027983 */ /* 0x000f280000300800 */
[----:B------:R-:W2:Y:S01]  /*1a730*/  LDL.LU R26, [R1+0x1b8] ;  /* 0x0001b800011a7983 */ /* 0x000ea20000300800 */
[----:B------:R-:W-:-:S03]  /*1a740*/  IMAD.MOV.U32 R27, RZ, RZ, R0 ;  /* 0x000000ffff1b7224 */ /* 0x000fc600078e0000 */
[----:B------:R-:W3:Y:S04]  /*1a750*/  LDL.LU R0, [R1+0x11e4] ;  /* 0x0011e40001007983 */ /* 0x000ee80000300800 */
[----:B--2---:R4:W-:Y:S04]  /*1a760*/  STL.64 [R1+0x1180], R26 ;  /* 0x0011801a01007387 */ /* 0x0049e80000100a00 */
[----:B------:R3:W-:Y:S01]  /*1a770*/  STL.64 [R1+0x1178], R24 ;  /* 0x0011781801007387 */ /* 0x0007e20000100a00 */
[----:B----4-:R-:W-:Y:S02]  /*1a780*/  IMAD.MOV.U32 R26, RZ, RZ, R2 ;  /* 0x000000ffff1a7224 */ /* 0x010fe400078e0002 */
[----:B---3--:R-:W-:-:S02]  /*1a790*/  IMAD.MOV.U32 R24, RZ, RZ, R3 ;  /* 0x000000ffff187224 */ /* 0x008fc400078e0003 */
[----:B------:R-:W2:Y:S01]  /*1a7a0*/  LDL.LU R3, [R1+0x11e0] ;  /* 0x0011e00001037983 */ /* 0x000ea20000300800 */
[----:B------:R-:W-:-:S03]  /*1a7b0*/  IMAD.MOV.U32 R25, RZ, RZ, R28 ;  /* 0x000000ffff197224 */ /* 0x000fc600078e001c */
[----:B------:R-:W3:Y:S04]  /*1a7c0*/  LDL.LU R28, [R1+0x11dc] ;  /* 0x0011dc00011c7983 */ /* 0x000ee80000300800 */
[----:B------:R-:W4:Y:S04]  /*1a7d0*/  LDL.LU R2, [R1+0x11d8] ;  /* 0x0011d80001027983 */ /* 0x000f280000300800 */
[----:B------:R-:W2:Y:S01]  /*1a7e0*/  LDL.LU R27, [R1+0x1dc] ;  /* 0x0001dc00011b7983 */ /* 0x000ea20000300800 */
[----:B------:R-:W-:Y:S03]  /*1a7f0*/  HMMA.16816.F32.BF16 R4, R4, R22, R8 ;  /* 0x000000160404723c */ /* 0x000fe60000041808 */
[----:B--2---:R3:W-:Y:S04]  /*1a800*/  STL.64 [R1+0x1198], R26 ;  /* 0x0011981a01007387 */ /* 0x0047e80000100a00 */
[----:B------:R0:W-:Y:S01]  /*1a810*/  STL.64 [R1+0x1190], R24 ;  /* 0x0011901801007387 */ /* 0x0001e20000100a00 */
[----:B---3--:R-:W-:-:S02]  /*1a820*/  IMAD.MOV.U32 R26, RZ, RZ, R28 ;  /* 0x000000ffff1a7224 */ /* 0x008fc400078e001c */
[----:B----4-:R-:W-:Y:S02]  /*1a830*/  IMAD.MOV.U32 R27, RZ, RZ, R2 ;  /* 0x000000ffff1b7224 */ /* 0x010fe400078e0002 */
[----:B0-----:R-:W-:Y:S02]  /*1a840*/  IMAD.MOV.U32 R24, RZ, RZ, R0 ;  /* 0x000000ffff187224 */ /* 0x001fe400078e0000 */
[----:B------:R-:W2:Y:S01]  /*1a850*/  LDL.LU R0, [R1+0x11d4] ;  /* 0x0011d40001007983 */ /* 0x000ea20000300800 */
[----:B------:R-:W-:-:S03]  /*1a860*/  IMAD.MOV.U32 R25, RZ, RZ, R3 ;  /* 0x000000ffff197224 */ /* 0x000fc600078e0003 */
[----:B------:R-:W3:Y:S04]  /*1a870*/  LDL.LU R3, [R1+0x11d0] ;  /* 0x0011d00001037983 */ /* 0x000ee80000300800 */
[----:B------:R-:W4:Y:S04]  /*1a880*/  LDL.LU R28, [R1+0x11cc] ;  /* 0x0011cc00011c7983 */ /* 0x000f280000300800 */
[----:B------:R-:W4:Y:S04]  /*1a890*/  LDL.LU R2, [R1+0x11c8] ;  /* 0x0011c80001027983 */ /* 0x000f280000300800 */
[----:B------:R0:W-:Y:S04]  /*1a8a0*/  STL.64 [R1+0x11b0], R26 ;  /* 0x0011b01a01007387 */ /* 0x0001e80000100a00 */
[----:B------:R-:W-:Y:S04]  /*1a8b0*/  STL.64 [R1+0x11a8], R24 ;  /* 0x0011a81801007387 */ /* 0x000fe80000100a00 */
[----:B0-----:R-:W4:Y:S04]  /*1a8c0*/  LDL.LU.64 R26, [R1+0x48] ;  /* 0x00004800011a7983 */ /* 0x001f280000300a00 */
[----:B------:R-:W4:Y:S04]  /*1a8d0*/  LDL.LU.64 R10, [R1+0x11c0] ;  /* 0x0011c000010a7983 */ /* 0x000f280000300a00 */
[----:B------:R-:W4:Y:S04]  /*1a8e0*/  LDL.LU.64 R8, [R1+0x11b8] ;  /* 0x0011b80001087983 */ /* 0x000f280000300a00 */
[----:B------:R-:W-:Y:S04]  /*1a8f0*/  STL.64 [R1+0x2e0], R4 ;  /* 0x0002e00401007387 */ /* 0x000fe80000100a00 */
[----:B------:R2:W-:Y:S02]  /*1a900*/  STL.64 [R1+0x2e8], R6 ;  /* 0x0002e80601007387 */ /* 0x0005e40000100a00 */
[----:B--2---:R-:W-:-:S02]  /*1a910*/  IMAD.MOV.U32 R7, RZ, RZ, R0 ;  /* 0x000000ffff077224 */ /* 0x004fc400078e0000 */
[----:B---3--:R-:W-:Y:S02]  /*1a920*/  IMAD.MOV.U32 R5, RZ, RZ, R3 ;  /* 0x000000ffff057224 */ /* 0x008fe400078e0003 */
[----:B----4-:R-:W-:Y:S02]  /*1a930*/  IMAD.MOV.U32 R4, RZ, RZ, R28 ;  /* 0x000000ffff047224 */ /* 0x010fe400078e001c */
[----:B------:R-:W-:-:S07]  /*1a940*/  IMAD.MOV.U32 R6, RZ, RZ, R2 ;  /* 0x000000ffff067224 */ /* 0x000fce00078e0002 */
[C---:B------:R-:W-:Y:S11]  /*1a950*/  HMMA.16816.F32.BF16 R4, R8.reuse, R18, R4 ;  /* 0x000000120804723c */ /* 0x040ff60000041804 */
[----:B------:R-:W-:Y:S11]  /*1a960*/  @!UPT UIADD3 URZ, URZ, URZ, URZ ;  /* 0x0000003f3f3ff290 */ /* 0x000ff6000fffe03f */
[----:B------:R-:W-:Y:S01]  /*1a970*/  @!UPT UIADD3 URZ, URZ, URZ, URZ ;  /* 0x0000003f3f3ff290 */ /* 0x000fe2000fffe03f */
[----:B------:R0:W-:Y:S02]  /*1a980*/  STL.64 [R1+0xd0], R4 ;  /* 0x0000d00401007387 */ /* 0x0001e40000100a00 */
[----:B0-----:R-:W-:Y:S02]  /*1a990*/  IMAD.MOV.U32 R5, RZ, RZ, R18 ;  /* 0x000000ffff057224 */ /* 0x001fe400078e0012 */
[----:B------:R-:W-:Y:S02]  /*1a9a0*/  IMAD.MOV.U32 R4, RZ, RZ, R19 ;  /* 0x000000ffff047224 */ /* 0x000fe400078e0013 */
[----:B------:R-:W-:Y:S01]  /*1a9b0*/  HMMA.16816.F32.BF16 R16, R8, R26, R12 ;  /* 0x0000001a0810723c */ /* 0x000fe2000004180c */
[----:B------:R0:W-:Y:S06]  /*1a9c0*/  STL.64 [R1+0xd8], R6 ;  /* 0x0000d80601007387 */ /* 0x0001ec0000100a00 */
[----:B------:R-:W-:-:S02]  /*1a9d0*/  IMAD.MOV.U32 R12, RZ, RZ, R26 ;  /* 0x000000ffff0c7224 */ /* 0x000fc400078e001a */
[----:B0-----:R-:W-:Y:S02]  /*1a9e0*/  IMAD.MOV.U32 R7, RZ, RZ, R27 ;  /* 0x000000ffff077224 */ /* 0x001fe400078e001b */
[----:B------:R-:W2:Y:S04]  /*1a9f0*/  LDL.LU.64 R26, [R1+0x11b0] ;  /* 0x0011b000011a7983 */ /* 0x000ea80000300a00 */
[----:B------:R-:W2:Y:S09]  /*1aa00*/  LDL.LU.64 R24, [R1+0x11a8] ;  /* 0x0011a80001187983 */ /* 0x000eb20000300a00 */
[----:B------:R-:W-:-:S02]  /*1aa10*/  IMAD.MOV.U32 R2, RZ, RZ, R18 ;  /* 0x000000ffff027224 */ /* 0x000fc400078e0012 */
[----:B------:R-:W-:Y:S02]  /*1aa20*/  IMAD.MOV.U32 R0, RZ, RZ, R19 ;  /* 0x000000ffff007224 */ /* 0x000fe400078e0013 */
[----:B------:R-:W2:Y:S01]  /*1aa30*/  LDL.LU.64 R18, [R1+0x11a0] ;  /* 0x0011a00001127983 */ /* 0x000ea20000300a00 */
[----:B------:R-:W-:Y:S02]  /*1aa40*/  IMAD.MOV.U32 R3, RZ, RZ, R17 ;  /* 0x000000ffff037224 */ /* 0x000fe400078e0011 */
[----:B------:R-:W-:Y:S01]  /*1aa50*/  IMAD.MOV.U32 R28, RZ, RZ, R16 ;  /* 0x000000ffff1c7224 */ /* 0x000fe200078e0010 */
[----:B------:R0:W-:Y:S04]  /*1aa60*/  STL [R1+0x1044], R2 ;  /* 0x0010440201007387 */ /* 0x0001e80000100800 */
[----:B------:R-:W-:Y:S04]  /*1aa70*/  STL [R1+0x1040], R3 ;  /* 0x0010400301007387 */ /* 0x000fe80000100800 */
[----:B------:R-:W-:Y:S04]  /*1aa80*/  STL [R1+0x103c], R28 ;  /* 0x00103c1c01007387 */ /* 0x000fe80000100800 */
[----:B------:R1:W-:Y:S04]  /*1aa90*/  STL [R1+0x1038], R0 ;  /* 0x0010380001007387 */ /* 0x0003e80000100800 */
[----:B------:R-:W3:Y:S01]  /*1aaa0*/  LDL R20, [R1+0x384] ;  /* 0x0003840001147983 */ /* 0x000ee20000100800 */
[----:B--2---:R-:W-:Y:S01]  /*1aab0*/  HMMA.16816.F32.BF16 R24, R8, R18, R24 ;  /* 0x000000120818723c */ /* 0x004fe20000041818 */
[----:B0-----:R-:W-:-:S02]  /*1aac0*/  IMAD.MOV.U32 R2, RZ, RZ, R18 ;  /* 0x000000ffff027224 */ /* 0x001fc400078e0012 */
[----:B-1----:R-:W-:Y:S11]  /*1aad0*/  IMAD.MOV.U32 R0, RZ, RZ, R19 ;  /* 0x000000ffff007224 */ /* 0x002ff600078e0013 */
[----:B------:R-:W-:Y:S09]  /*1aae0*/  @!UPT UIADD3 URZ, URZ, URZ, URZ ;  /* 0x0000003f3f3ff290 */ /* 0x000ff2000fffe03f */
[----:B------:R-:W-:Y:S04]  /*1aaf0*/  STL.64 [R1+0xb0], R24 ;  /* 0x0000b01801007387 */ /* 0x000fe80000100a00 */
[----:B------:R0:W-:Y:S04]  /*1ab00*/  STL.64 [R1+0xb8], R26 ;  /* 0x0000b81a01007387 */ /* 0x0001e80000100a00 */
[----:B0-----:R-:W2:Y:S04]  /*1ab10*/  LDL.LU.64 R26, [R1+0x1198] ;  /* 0x00119800011a7983 */ /* 0x001ea80000300a00 */
[----:B------:R-:W2:Y:S04]  /*1ab20*/  LDL.LU.64 R24, [R1+0x1190] ;  /* 0x0011900001187983 */ /* 0x000ea80000300a00 */
[----:B------:R-:W2:Y:S02]  /*1ab30*/  LDL.LU.64 R18, [R1+0x1188] ;  /* 0x0011880001127983 */ /* 0x000ea40000300a00 */
[----:B--2---:R-:W-:Y:S01]  /*1ab40*/  HMMA.16816.F32.BF16 R24, R8, R18, R24 ;  /* 0x000000120818723c */ /* 0x004fe20000041818 */
[----:B------:R-:W-:-:S02]  /*1ab50*/  IMAD.MOV.U32 R13, RZ, RZ, R18 ;  /* 0x000000ffff0d7224 */ /* 0x000fc400078e0012 */
[----:B------:R-:W-:Y:S11]  /*1ab60*/  IMAD.MOV.U32 R3, RZ, RZ, R19 ;  /* 0x000000ffff037224 */ /* 0x000ff600078e0013 */
[----:B------:R-:W-:Y:S09]  /*1ab70*/  @!UPT UIADD3 URZ, URZ, URZ, URZ ;  /* 0x0000003f3f3ff290 */ /* 0x000ff2000fffe03f */
[----:B------:R-:W-:Y:S04]  /*1ab80*/  STL.64 [R1+0xa0], R24 ;  /* 0x0000a01801007387 */ /* 0x000fe80000100a00 */
[----:B------:R0:W-:Y:S04]  /*1ab90*/  STL.64 [R1+0xa8], R26 ;  /* 0x0000a81a01007387 */ /* 0x0001e80000100a00 */
[----:B0-----:R-:W2:Y:S04]  /*1aba0*/  LDL.LU.64 R26, [R1+0x1180] ;  /* 0x00118000011a7983 */ /* 0x001ea80000300a00 */
[----:B------:R-:W2:Y:S04]  /*1abb0*/  LDL.LU.64 R24, [R1+0x1178] ;  /* 0x0011780001187983 */ /* 0x000ea80000300a00 */
[----:B------:R-:W2:Y:S02]  /*1abc0*/  LDL.LU.64 R18, [R1+0x1170] ;  /* 0x0011700001127983 */ /* 0x000ea40000300a00 */
[----:B--2---:R-:W-:Y:S01]  /*1abd0*/  HMMA.16816.F32.BF16 R24, R8, R18, R24 ;  /* 0x000000120818723c */ /* 0x004fe20000041818 */
[----:B------:R-:W-:Y:S11]  /*1abe0*/  IMAD.MOV.U32 R14, RZ, RZ, R19 ;  /* 0x000000ffff0e7224 */ /* 0x000ff600078e0013 */
[----:B------:R-:W-:Y:S11]  /*1abf0*/  @!UPT UIADD3 URZ, URZ, URZ, URZ ;  /* 0x0000003f3f3ff290 */ /* 0x000ff6000fffe03f */
[----:B------:R-:W-:Y:S04]  /*1ac00*/  STL.64 [R1+0x110], R24 ;  /* 0x0001101801007387 */ /* 0x000fe80000100a00 */
[----:B------:R0:W-:Y:S04]  /*1ac10*/  STL.64 [R1+0x118], R26 ;  /* 0x0001181a01007387 */ /* 0x0001e80000100a00 */
[----:B0-----:R-:W2:Y:S04]  /*1ac20*/  LDL.LU.64 R26, [R1+0x1168] ;  /* 0x00116800011a7983 */ /* 0x001ea80000300a00 */
[----:B------:R-:W2:Y:S04]  /*1ac30*/  LDL.LU.64 R24, [R1+0x1160] ;  /* 0x0011600001187983 */ /* 0x000ea80000300a00 */
[----:B------:R-:W4:Y:S01]  /*1ac40*/  LDL R19, [R1+0x394] ;  /* 0x0003940001137983 */ /* 0x000f220000100800 */
[----:B------:R-:W-:-:S03]  /*1ac50*/  IMAD.MOV.U32 R15, RZ, RZ, R18 ;  /* 0x000000ffff0f7224 */ /* 0x000fc600078e0012 */
[----:B----4-:R0:W-:Y:S04]  /*1ac60*/  STL [R1+0x10a4], R19 ;  /* 0x0010a41301007387 */ /* 0x0101e80000100800 */
[----:B0-----:R-:W2:Y:S02]  /*1ac70*/  LDL.LU.64 R18, [R1+0x8] ;  /* 0x0000080001127983 */ /* 0x001ea40000300a00 */
[----:B--2---:R-:W-:Y:S01]  /*1ac80*/  HMMA.16816.F32.BF16 R24, R8, R18, R24 ;  /* 0x000000120818723c */ /* 0x004fe20000041818 */
[----:B------:R-:W-:Y:S02]  /*1ac90*/  IMAD.MOV.U32 R28, RZ, RZ, R18 ;  /* 0x000000ffff1c7224 */ /* 0x000fe400078e0012 */
[----:B------:R-:W-:Y:S11]  /*1aca0*/  IMAD.MOV.U32 R6, RZ, RZ, R19 ;  /* 0x000000ffff067224 */ /* 0x000ff600078e0013 */
[----:B------:R-:W-:Y:S09]  /*1acb0*/  @!UPT UIADD3 URZ, URZ, URZ, URZ ;  /* 0x0000003f3f3ff290 */ /* 0x000ff2000fffe03f */
[----:B------:R-:W-:Y:S04]  /*1acc0*/  STL.64 [R1+0x100], R24 ;  /* 0x0001001801007387 */ /* 0x000fe80000100a00 */
[----:B------:R0:W-:Y:S04]  /*1acd0*/  STL.64 [R1+0x108], R26 ;  /* 0x0001081a01007387 */ /* 0x0001e80000100a00 */
[----:B0-----:R-:W2:Y:S04]  /*1ace0*/  LDL.LU.64 R26, [R1+0x1158] ;  /* 0x00115800011a7983 */ /* 0x001ea80000300a00 */
[----:B------:R-:W4:Y:S04]  /*1acf0*/  LDL.LU.64 R24, [R1+0x1150] ;  /* 0x0011500001187983 */ /* 0x000f280000300a00 */
[----:B------:R-:W2:Y:S04]  /*1ad00*/  LDL.LU R16, [R1+0x200] ;  /* 0x0002000001107983 */ /* 0x000ea80000300800 */
[----:B------:R-:W2:Y:S04]  /*1ad10*/  LDL.LU R17, [R1+0x204] ;  /* 0x0002040001117983 */ /* 0x000ea80000300800 */
[----:B------:R-:W2:Y:S04]  /*1ad20*/  LDL.LU R18, [R1+0x208] ;  /* 0x0002080001127983 */ /* 0x000ea80000300800 */
[----:B------:R-:W2:Y:S04]  /*1ad30*/  LDL.LU R19, [R1+0x20c] ;  /* 0x00020c0001137983 */ /* 0x000ea80000300800 */
[----:B--2---:R0:W-:Y:S04]  /*1ad40*/  STL.64 [R1+0x10b0], R18 ;  /* 0x0010b01201007387 */ /* 0x0041e80000100a00 */
[----:B------:R1:W-:Y:S01]  /*1ad50*/  STL.64 [R1+0x10a8], R16 ;  /* 0x0010a81001007387 */ /* 0x0003e20000100a00 */
[----:B0-----:R-:W-:-:S02]  /*1ad60*/  IMAD.MOV.U32 R18, RZ, RZ, R28 ;  /* 0x000000ffff127224 */ /* 0x001fc400078e001c */
[----:B------:R-:W-:-:S05]  /*1ad70*/  IMAD.MOV.U32 R19, RZ, RZ, R6 ;  /* 0x000000ffff137224 */ /* 0x000fca00078e0006 */
[----:B------:R0:W-:Y:S04]  /*1ad80*/  STL.64 [R1+0x10c8], R18 ;  /* 0x0010c81201007387 */ /* 0x0001e80000100a00 */
[----:B-1----:R-:W2:Y:S04]  /*1ad90*/  LDL.LU R16, [R1+0x190] ;  /* 0x0001900001107983 */ /* 0x002ea80000300800 */
[----:B------:R-:W2:Y:S04]  /*1ada0*/  LDL.LU R17, [R1+0x194] ;  /* 0x0001940001117983 */ /* 0x000ea80000300800 */
[----:B0-----:R-:W2:Y:S04]  /*1adb0*/  LDL.LU R18, [R1+0x198] ;  /* 0x0001980001127983 */ /* 0x001ea80000300800 */
[----:B------:R-:W2:Y:S04]  /*1adc0*/  LDL.LU R19, [R1+0x19c] ;  /* 0x00019c0001137983 */ /* 0x000ea80000300800 */
[----:B------:R-:W3:Y:S01]  /*1add0*/  LDL R6, [R1+0x3a0] ;  /* 0x0003a00001067983 */ /* 0x000ee20000100800 */
[----:B--2---:R-:W-:Y:S11]  /*1ade0*/  HMMA.16816.F32.BF16 R16, R8, R26, R16 ;  /* 0x0000001a0810723c */ /* 0x004ff60000041810 */
[----:B------:R-:W-:Y:S11]  /*1adf0*/  @!UPT UIADD3 URZ, URZ, URZ, URZ ;  /* 0x0000003f3f3ff290 */ /* 0x000ff6000fffe03f */
[----:B------:R-:W-:Y:S01]  /*1ae00*/  @!UPT UIADD3 URZ, URZ, URZ, URZ ;  /* 0x0000003f3f3ff290 */ /* 0x000fe2000fffe03f */
[----:B------:R-:W-:Y:S01]  /*1ae10*/  STL.64 [R1+0xf0], R16 ;  /* 0x0000f01001007387 */ /* 0x000fe20000100a00 */
[----:B------:R0:W-:Y:S02]  /*1ae20*/  STL.64 [R1+0xf8], R18 ;  /* 0x0000f81201007387 */ /* 0x0001e40000100a00 */
[----:B0-----:R-:W-:Y:S02]  /*1ae30*/  IMAD.MOV.U32 R18, RZ, RZ, R15 ;  /* 0x000000ffff127224 */ /* 0x001fe400078e000f */
[----:B------:R-:W-:-:S05]  /*1ae40*/  IMAD.MOV.U32 R19, RZ, RZ, R14 ;  /* 0x000000ffff137224 */ /* 0x000fca00078e000e */
[----:B------:R-:W-:Y:S01]  /*1ae50*/  STL.64 [R1+0x10e0], R18 ;  /* 0x0010e01201007387 */ /* 0x000fe20000100a00 */
[----:B------:R-:W-:Y:S02]  /*1ae60*/  STL.64 [R1+0x10c0], R26 ;  /* 0x0010c01a01007387 */ /* 0x000fe40000100a00 */
[----:B----4-:R0:W-:Y:S02]  /*1ae70*/  STL.64 [R1+0x10b8], R24 ;  /* 0x0010b81801007387 */ /* 0x0101e40000100a00 */
[----:B0-----:R-:W2:Y:S01]  /*1ae80*/  LDL.LU R24, [R1+0x210] ;  /* 0x0002100001187983 */ /* 0x001ea20000300800 */
[----:B------:R-:W2:Y:S02]  /*1ae90*/  LDL.LU R25, [R1+0x214] ;  /* 0x0002140001197983 */ /* 0x000ea40000300800 */
[----:B------:R-:W4:Y:S02]  /*1aea0*/  LDL.LU R26, [R1+0x218] ;  /* 0x00021800011a7983 */ /* 0x000f240000300800 */
[----:B------:R-:W4:Y:S02]  /*1aeb0*/  LDL.LU R27, [R1+0x21c] ;  /* 0x00021c00011b7983 */ /* 0x000f240000300800 */
[----:B------:R-:W-:-:S02]  /*1aec0*/  IMAD.MOV.U32 R18, RZ, RZ, R13 ;  /* 0x000000ffff127224 */ /* 0x000fc400078e000d */
[----:B------:R-:W-:-:S05]  /*1aed0*/  IMAD.MOV.U32 R19, RZ, RZ, R3 ;  /* 0x000000ffff137224 */ /* 0x000fca00078e0003 */
[----:B------:R0:W-:Y:S02]  /*1aee0*/  STL.64 [R1+0x10f8], R18 ;  /* 0x0010f81201007387 */ /* 0x0001e40000100a00 */
[----:B0-----:R-:W-:Y:S02]  /*1aef0*/  IMAD.MOV.U32 R18, RZ, RZ, R2 ;  /* 0x000000ffff127224 */ /* 0x001fe400078e0002 */
[----:B------:R-:W-:-:S05]  /*1af00*/  IMAD.MOV.U32 R19, RZ, RZ, R0 ;  /* 0x000000ffff137224 */ /* 0x000fca00078e0000 */
[----:B------:R0:W-:Y:S02]  /*1af10*/  STL.64 [R1+0x1110], R18 ;  /* 0x0011101201007387 */ /* 0x0001e40000100a00 */
[----:B0-----:R-:W-:Y:S02]  /*1af20*/  IMAD.MOV.U32 R18, RZ, RZ, R12 ;  /* 0x000000ffff127224 */ /* 0x001fe400078e000c */
[----:B------:R-:W-:-:S05]  /*1af30*/  IMAD.MOV.U32 R19, RZ, RZ, R7 ;  /* 0x000000ffff137224 */ /* 0x000fca00078e0007 */
[----:B------:R-:W-:Y:S01]  /*1af40*/  STL.64 [R1+0x1128], R18 ;  /* 0x0011281201007387 */ /* 0x000fe20000100a00 */
[----:B------:R-:W3:Y:S02]  /*1af50*/  LDL.LU R12, [R1+0x170] ;  /* 0x00017000010c7983 */ /* 0x000ee40000300800 */
[----:B------:R-:W3:Y:S02]  /*1af60*/  LDL.LU R13, [R1+0x174] ;  /* 0x00017400010d7983 */ /* 0x000ee40000300800 */
[----:B------:R-:W3:Y:S01]  /*1af70*/  LDL.LU R14, [R1+0x178] ;  /* 0x00017800010e7983 */ /* 0x000ee20000300800 */
[----:B------:R-:W3:Y:S04]  /*1af80*/  LDL.LU R15, [R1+0x17c] ;  /* 0x00017c00010f7983 */ /* 0x000ee80000300800 */
[----:B----4-:R-:W-:Y:S01]  /*1af90*/  STL.64 [R1+0x10d8], R26 ;  /* 0x0010d81a01007387 */ /* 0x010fe20000100a00 */
[----:B--2---:R0:W-:Y:S03]  /*1afa0*/  STL.64 [R1+0x10d0], R24 ;  /* 0x0010d01801007387 */ /* 0x0041e60000100a00 */
[----:B0-----:R-:W2:Y:S01]  /*1afb0*/  LDL.LU R24, [R1+0x220] ;  /* 0x0002200001187983 */ /* 0x001ea20000300800 */
[----:B------:R-:W2:Y:S02]  /*1afc0*/  LDL.LU R25, [R1+0x224] ;  /* 0x0002240001197983 */ /* 0x000ea40000300800 */
[----:B------:R-:W4:Y:S02]  /*1afd0*/  LDL.LU R26, [R1+0x228] ;  /* 0x00022800011a7983 */ /* 0x000f240000300800 */
[----:B------:R-:W4:Y:S02]  /*1afe0*/  LDL.LU R27, [R1+0x22c] ;  /* 0x00022c00011b7983 */ /* 0x000f240000300800 */
        /* <DEDUP_REMOVED lines=17> */
[----:B------:R-:W4:Y:S01]  /*1b100*/  LDL.LU R27, [R1+0x23c] ;  /* 0x00023c00011b7983 */ /* 0x000f220000300800 */
[----:B---3--:R-:W-:Y:S01]  /*1b110*/  HMMA.16816.F32.BF16 R8, R8, R22, R12 ;  /* 0x000000160808723c */ /* 0x008fe2000004180c */
[----:B----4-:R-:W-:Y:S01]  /*1b120*/  STL.64 [R1+0x1138], R26 ;  /* 0x0011381a01007387 */ /* 0x010fe20000100a00 */
[----:B--2---:R0:W-:Y:S03]  /*1b130*/  STL.64 [R1+0x1130], R24 ;  /* 0x0011301801007387 */ /* 0x0041e60000100a00 */
[----:B0-----:R-:W2:Y:S01]  /*1b140*/  LDL.LU R24, [R1+0x1f0] ;  /* 0x0001f00001187983 */ /* 0x001ea20000300800 */
[----:B------:R-:W2:Y:S02]  /*1b150*/  LDL.LU R25, [R1+0x1f4] ;  /* 0x0001f40001197983 */ /* 0x000ea40000300800 */
[----:B------:R-:W2:Y:S02]  /*1b160*/  LDL.LU R26, [R1+0x1f8] ;  /* 0x0001f800011a7983 */ /* 0x000ea40000300800 */
[----:B------:R-:W2:Y:S01]  /*1b170*/  LDL.LU R27, [R1+0x1fc] ;  /* 0x0001fc00011b7983 */ /* 0x000ea20000300800 */
[----:B------:R-:W2:Y:S01]  /*1b180*/  LDL.LU.64 R14, [R1+0x1148] ;  /* 0x00114800010e7983 */ /* 0x000ea20000300a00 */
[----:B------:R-:W2:Y:S02]  /*1b190*/  LDL.LU.64 R12, [R1+0x1140] ;  /* 0x00114000010c7983 */ /* 0x000ea40000300a00 */
[----:B------:R-:W-:-:S02]  /*1b1a0*/  IMAD.MOV.U32 R18, RZ, RZ, R5 ;  /* 0x000000ffff127224 */ /* 0x000fc400078e0005 */
[----:B------:R-:W-:-:S07]  /*1b1b0*/  IMAD.MOV.U32 R19, RZ, RZ, R4 ;  /* 0x000000ffff137224 */ /* 0x000fce00078e0004 */
[----:B------:R0:W-:Y:S01]  /*1b1c0*/  STL.64 [R1+0x2b0], R8 ;  /* 0x0002b00801007387 */ /* 0x0001e20000100a00 */
[----:B------:R1:W-:Y:S03]  /*1b1d0*/  STL.64 [R1+0x2b8], R10 ;  /* 0x0002b80a01007387 */ /* 0x0003e60000100a00 */
[----:B0-----:R-:W3:Y:S01]  /*1b1e0*/  LDL.LU R8, [R1+0x1e0] ;  /* 0x0001e00001087983 */ /* 0x001ee20000300800 */
[----:B------:R-:W3:Y:S02]  /*1b1f0*/  LDL.LU R9, [R1+0x1e4] ;  /* 0x0001e40001097983 */ /* 0x000ee40000300800 */
[----:B------:R-:W4:Y:S01]  /*1b200*/  LDL R7, [R1+0x39c] ;  /* 0x00039c0001077983 */ /* 0x000f220000100800 */
[C---:B--2---:R-:W-:Y:S01]  /*1b210*/  HMMA.16816.F32.BF16 R16, R12.reuse, R18, R24 ;  /* 0x000000120c10723c */ /* 0x044fe20000041818 */
[----:B------:R-:W2:Y:S01]  /*1b220*/  LDL.LU.64 R26, [R1+0x1138] ;  /* 0x00113800011a7983 */ /* 0x000ea20000300a00 */
[----:B------:R-:W2:Y:S11]  /*1b230*/  LDL.LU.64 R24, [R1+0x1130] ;  /* 0x0011300001187983 */ /* 0x000eb60000300a00 */
[----:B------:R-:W-:Y:S10]  /*1b240*/  @!UPT UIADD3 URZ, URZ, URZ, URZ ;  /* 0x0000003f3f3ff290 */ /* 0x000ff4000fffe03f */
[----:B------:R2:W-:Y:S01]  /*1b250*/  STL [R1+0x90], R16 ;  /* 0x0000901001007387 */ /* 0x0005e20000100800 */
[----:B------:R-:W-:Y:S02]  /*1b260*/  IMAD.MOV.U32 R3, RZ, RZ, R18 ;  /* 0x000000ffff037224 */ /* 0x000fe400078e0012 */
[----:B------:R-:W-:Y:S02]  /*1b270*/  IMAD.MOV.U32 R28, RZ, RZ, R19 ;  /* 0x000000ffff1c7224 */ /* 0x000fe400078e0013 */
[----:B------:R-:W2:Y:S01]  /*1b280*/  LDL.LU.64 R18, [R1+0x1128] ;  /* 0x0011280001127983 */ /* 0x000ea20000300a00 */
[----:B------:R-:W-:Y:S02]  /*1b290*/  IMAD.MOV.U32 R2, RZ, RZ, R17 ;  /* 0x000000ffff027224 */ /* 0x000fe400078e0011 */
[----:B------:R-:W-:Y:S02]  /*1b2a0*/  STL [R1+0x1050], R28 ;  /* 0x0010501c01007387 */ /* 0x000fe40000100800 */
[----:B------:R-:W-:Y:S01]  /*1b2b0*/  STL [R1+0x104c], R3 ;  /* 0x00104c0301007387 */ /* 0x000fe20000100800 */
[----:B------:R-:W-:Y:S01]  /*1b2c0*/  STL [R1+0x1048], R2 ;  /* 0x0010480201007387 */ /* 0x000fe20000100800 */
[----:B-1----:R-:W-:Y:S01]  /*1b2d0*/  IMAD.MOV.U32 R10, RZ, RZ, R29 ;  /* 0x000000ffff0a7224 */ /* 0x002fe200078e001d */
[C---:B--2---:R-:W-:Y:S02]  /*1b2e0*/  HMMA.16816.F32.BF16 R16, R12.reuse, R18, R24 ;  /* 0x000000120c10723c */ /* 0x044fe40000041818 */
[----:B------:R-:W2:Y:S01]  /*1b2f0*/  LDL.LU.64 R26, [R1+0x1120] ;  /* 0x00112000011a7983 */ /* 0x000ea20000300a00 */
[----:B------:R-:W2:Y:S11]  /*1b300*/  LDL.LU.64 R24, [R1+0x1118] ;  /* 0x0011180001187983 */ /* 0x000eb60000300a00 */
[----:B------:R-:W-:Y:S09]  /*1b310*/  @!UPT UIADD3 URZ, URZ, URZ, URZ ;  /* 0x0000003f3f3ff290 */ /* 0x000ff2000fffe03f */
[----:B------:R-:W-:Y:S01]  /*1b320*/  STL [R1+0x84], R17 ;  /* 0x0000841101007387 */ /* 0x000fe20000100800 */
[----:B------:R0:W-:Y:S02]  /*1b330*/  STL [R1+0x88], R18 ;  /* 0x0000881201007387 */ /* 0x0001e40000100800 */
[----:B------:R-:W-:Y:S02]  /*1b340*/  IMAD.MOV.U32 R29, RZ, RZ, R19 ;  /* 0x000000ffff1d7224 */ /* 0x000fe400078e0013 */
[----:B0-----:R-:W2:Y:S01]  /*1b350*/  LDL.LU.64 R18, [R1+0x1110] ;  /* 0x0011100001127983 */ /* 0x001ea20000300a00 */
[----:B------:R-:W-:Y:S02]  /*1b360*/  IMAD.MOV.U32 R0, RZ, RZ, R16 ;  /* 0x000000ffff007224 */ /* 0x000fe400078e0010 */
[----:B------:R-:W-:Y:S03]  /*1b370*/  STL [R1+0x1058], R29 ;  /* 0x0010581d01007387 */ /* 0x000fe60000100800 */
[----:B------:R-:W-:Y:S01]  /*1b380*/  STL [R1+0x1054], R0 ;  /* 0x0010540001007387 */ /* 0x000fe20000100800 */
[C---:B--2---:R-:W-:Y:S03]  /*1b390*/  HMMA.16816.F32.BF16 R16, R12.reuse, R18, R24 ;  /* 0x000000120c10723c */ /* 0x044fe60000041818 */
[----:B------:R-:W2:Y:S01]  /*1b3a0*/  LDL.LU.64 R26, [R1+0x1108] ;  /* 0x00110800011a7983 */ /* 0x000ea20000300a00 */
[----:B------:R-:W2:Y:S11]  /*1b3b0*/  LDL.LU.64 R24, [R1+0x1100] ;  /* 0x0011000001187983 */ /* 0x000eb60000300a00 */
[----:B------:R-:W-:Y:S08]  /*1b3c0*/  @!UPT UIADD3 URZ, URZ, URZ, URZ ;  /* 0x0000003f3f3ff290 */ /* 0x000ff0000fffe03f */
        /* <DEDUP_REMOVED lines=8> */
[----:B------:R-:W-:Y:S01]  /*1b450*/  IMAD.MOV.U32 R11, RZ, RZ, R21 ;  /* 0x000000ffff0b7224 */ /* 0x000fe200078e0015 */
[C---:B--2---:R-:W-:Y:S02]  /*1b460*/  HMMA.16816.F32.BF16 R16, R12.reuse, R18, R24 ;  /* 0x000000120c10723c */ /* 0x044fe40000041818 */
[----:B------:R-:W2:Y:S01]  /*1b470*/  LDL.LU.64 R26, [R1+0x10f0] ;  /* 0x0010f000011a7983 */ /* 0x000ea20000300a00 */
[----:B------:R-:W2:Y:S11]  /*1b480*/  LDL.LU.64 R24, [R1+0x10e8] ;  /* 0x0010e80001187983 */ /* 0x000eb60000300a00 */
[----:B------:R-:W-:Y:S09]  /*1b490*/  @!UPT UIADD3 URZ, URZ, URZ, URZ ;  /* 0x0000003f3f3ff290 */ /* 0x000ff2000fffe03f */
[----:B------:R-:W-:Y:S01]  /*1b4a0*/  STL.64 [R1+0x60], R16 ;  /* 0x0000601001007387 */ /* 0x000fe20000100a00 */
[----:B------:R0:W-:Y:S02]  /*1b4b0*/  STL [R1+0x68], R18 ;  /* 0x0000681201007387 */ /* 0x0001e40000100800 */
[----:B------:R-:W-:Y:S02]  /*1b4c0*/  IMAD.MOV.U32 R21, RZ, RZ, R19 ;  /* 0x000000ffff157224 */ /* 0x000fe400078e0013 */
[----:B0-----:R-:W2:Y:S02]  /*1b4d0*/  LDL.LU.64 R18, [R1+0x10e0] ;  /* 0x0010e00001127983 */ /* 0x001ea40000300a00 */
[C---:B--2---:R-:W-:Y:S02]  /*1b4e0*/  HMMA.16816.F32.BF16 R16, R12.reuse, R18, R24 ;  /* 0x000000120c10723c */ /* 0x044fe40000041818 */
[----:B------:R-:W2:Y:S01]  /*1b4f0*/  LDL.LU.64 R26, [R1+0x10d8] ;  /* 0x0010d800011a7983 */ /* 0x000ea20000300a00 */
[----:B------:R-:W2:Y:S11]  /*1b500*/  LDL.LU.64 R24, [R1+0x10d0] ;  /* 0x0010d00001187983 */ /* 0x000eb60000300a00 */
[----:B------:R-:W-:Y:S09]  /*1b510*/  @!UPT UIADD3 URZ, URZ, URZ, URZ ;  /* 0x0000003f3f3ff290 */ /* 0x000ff2000fffe03f */
[----:B------:R-:W-:Y:S01]  /*1b520*/  STL.64 [R1+0x290], R16 ;  /* 0x0002901001007387 */ /* 0x000fe20000100a00 */
[----:B------:R0:W-:Y:S03]  /*1b530*/  STL.64 [R1+0x298], R18 ;  /* 0x0002981201007387 */ /* 0x0001e60000100a00 */
[----:B0-----:R-:W2:Y:S02]  /*1b540*/  LDL.LU.64 R18, [R1+0x10c8] ;  /* 0x0010c80001127983 */ /* 0x001ea40000300a00 */
[C---:B--2---:R-:W-:Y:S02]  /*1b550*/  HMMA.16816.F32.BF16 R16, R12.reuse, R18, R24 ;  /* 0x000000120c10723c */ /* 0x044fe40000041818 */
[----:B------:R-:W2:Y:S01]  /*1b560*/  LDL.LU.64 R26, [R1+0x10c0] ;  /* 0x0010c000011a7983 */ /* 0x000ea20000300a00 */
[----:B------:R-:W2:Y:S11]  /*1b570*/  LDL.LU.64 R24, [R1+0x10b8] ;  /* 0x0010b80001187983 */ /* 0x000eb60000300a00 */
[----:B------:R-:W-:Y:S09]  /*1b580*/  @!UPT UIADD3 URZ, URZ, URZ, URZ ;  /* 0x0000003f3f3ff290 */ /* 0x000ff2000fffe03f */
[----:B------:R-:W-:Y:S01]  /*1b590*/  STL.64 [R1+0x280], R16 ;  /* 0x0002801001007387 */ /* 0x000fe20000100a00 */
[----:B------:R0:W-:Y:S03]  /*1b5a0*/  STL.64 [R1+0x288], R18 ;  /* 0x0002881201007387 */ /* 0x0001e60000100a00 */
[----:B0-----:R-:W2:Y:S01]  /*1b5b0*/  LDL.LU.64 R18, [R1+0x10b0] ;  /* 0x0010b00001127983 */ /* 0x001ea20000300a00 */
[----:B------:R-:W2:Y:S02]  /*1b5c0*/  LDL.LU.64 R16, [R1+0x10a8] ;  /* 0x0010a80001107983 */ /* 0x000ea40000300a00 */
[C---:B--2---:R-:W-:Y:S08]  /*1b5d0*/  HMMA.16816.F32.BF16 R16, R12.reuse, R26, R16 ;  /* 0x0000001a0c10723c */ /* 0x044ff00000041810 */
[----:B---3--:R-:W-:Y:S01]  /*1b5e0*/  HMMA.16816.F32.BF16 R12, R12, R22, R8 ;  /* 0x000000160c0c723c */ /* 0x008fe20000041808 */
[----:B------:R-:W-:Y:S11]  /*1b5f0*/  LDSM.16.M88.4 R8, [R20] ;  /* 0x000000001408783b */ /* 0x000ff60000000200 */
[----:B------:R-:W-:Y:S03]  /*1b600*/  @!UPT UIADD3 URZ, URZ, URZ, URZ ;  /* 0x0000003f3f3ff290 */ /* 0x000fe6000fffe03f */
[----:B------:R-:W-:Y:S01]  /*1b610*/  STL.64 [R1+0x260], R16 ;  /* 0x0002601001007387 */ /* 0x000fe20000100a00 */
[----:B------:R0:W-:Y:S03]  /*1b620*/  STL.64 [R1+0x268], R18 ;  /* 0x0002681201007387 */ /* 0x0001e60000100a00 */
[----:B0-----:R-:W2:Y:S04]  /*1b630*/  LDL.LU R19, [R1+0x10a4] ;  /* 0x0010a40001137983 */ /* 0x001ea80000300800 */
[----:B------:R-:W-:Y:S02]  /*1b640*/  STL.64 [R1+0x220], R12 ;  /* 0x0002200c01007387 */ /* 0x000fe40000100a00 */
[----:B------:R-:W-:Y:S02]  /*1b650*/  STL.64 [R1+0x228], R14 ;  /* 0x0002280e01007387 */ /* 0x000fe40000100a00 */
[----:B------:R-:W0:Y:S04]  /*1b660*/  LDSM.16.MT88.4 R12, [R6+0x9000] ;  /* 0x00900000060c783b */ /* 0x000e280000004200 */
[----:B0-----:R-:W-:Y:S01]  /*1b670*/  STL.64 [R1+0x1088], R14 ;  /* 0x0010880e01007387 */ /* 0x001fe20000100a00 */
[----:B------:R-:W-:Y:S02]  /*1b680*/  STL.64 [R1+0x50], R8 ;  /* 0x0000500801007387 */ /* 0x000fe40000100a00 */
[----:B------:R-:W-:Y:S02]  /*1b690*/  STL.64 [R1+0x58], R10 ;  /* 0x0000580a01007387 */ /* 0x000fe40000100a00 */
[----:B----4-:R-:W0:Y:S04]  /*1b6a0*/  LDSM.16.MT88.4 R8, [R7+0x9000] ;  /* 0x009000000708783b */ /* 0x010e280000004200 */
[----:B------:R1:W-:Y:S04]  /*1b6b0*/  STL.64 [R1+0x1080], R12 ;  /* 0x0010800c01007387 */ /* 0x0003e80000100a00 */
[----:B------:R-:W3:Y:S04]  /*1b6c0*/  LDSM.16.MT88.4 R4, [R25+0x9000] ;  /* 0x009000001904783b */ /* 0x000ee80000004200 */
[----:B-1----:R-:W4:Y:S04]  /*1b6d0*/  LDL.LU.64 R12, [R1+0x50] ;  /* 0x00005000010c7983 */ /* 0x002f280000300a00 */
[----:B0-----:R0:W-:Y:S01]  /*1b6e0*/  STL.64 [R1+0x1070], R10 ;  /* 0x0010700a01007387 */ /* 0x0011e20000100a00 */
[----:B------:R1:W-:Y:S02]  /*1b6f0*/  STL.64 [R1+0x1068], R8 ;  /* 0x0010680801007387 */ /* 0x0003e40000100a00 */
[----:B0-----:R-:W-:Y:S01]  /*1b700*/  IMAD.MOV.U32 R10, RZ, RZ, R24 ;  /* 0x000000ffff0a7224 */ /* 0x001fe200078e0018 */
[----:B-1----:R-:W3:Y:S01]  /*1b710*/  LDL.LU R8, [R1+0x160] ;  /* 0x0001600001087983 */ /* 0x002ee20000300800 */
[----:B------:R-:W3:Y:S02]  /*1b720*/  LDL.LU R9, [R1+0x164] ;  /* 0x0001640001097983 */ /* 0x000ee40000300800 */
[----:B------:R-:W3:Y:S02]  /*1b730*/  LDL.LU R24, [R1+0x10a0] ;  /* 0x0010a00001187983 */ /* 0x000ee40000300800 */
[----:B------:R-:W3:Y:S01]  /*1b740*/  LDL.LU R11, [R1+0x16c] ;  /* 0x00016c00010b7983 */ /* 0x000ee20000300800 */
[----:B--2---:R-:W-:Y:S04]  /*1b750*/  LDSM.16.MT88.4 R16, [R19+0x9000] ;  /* 0x009000001310783b */ /* 0x004fe80000004200 */
[----:B---3--:R-:W-:Y:S01]  /*1b760*/  STL.64 [R1+0x1098], R10 ;  /* 0x0010980a01007387 */ /* 0x008fe20000100a00 */
[----:B------:R0:W-:Y:S03]  /*1b770*/  STL.64 [R1+0x1090], R8 ;  /* 0x0010900801007387 */ /* 0x0001e60000100a00 */
[----:B0-----:R-:W2:Y:S01]  /*1b780*/  LDL.LU R8, [R1+0x270] ;  /* 0x0002700001087983 */ /* 0x001ea20000300800 */
[----:B------:R-:W2:Y:S02]  /*1b790*/  LDL.LU R9, [R1+0x274] ;  /* 0x0002740001097983 */ /* 0x000ea40000300800 */
[----:B------:R-:W2:Y:S02]  /*1b7a0*/  LDL.LU R10, [R1+0x278] ;  /* 0x00027800010a7983 */ /* 0x000ea40000300800 */
[----:B------:R-:W-:-:S02]  /*1b7b0*/  IMAD.MOV.U32 R11, RZ, RZ, R24 ;  /* 0x000000ffff0b7224 */ /* 0x000fc400078e0018 */
[----:B------:R-:W0:Y:S04]  /*1b7c0*/  LDSM.16.M88.4 R24, [R20+0x1000] ;  /* 0x001000001418783b */ /* 0x000e280000000200 */
[----:B------:R4:W-:Y:S01]  /*1b7d0*/  STL [R1+0x107c], R7 ;  /* 0x00107c0701007387 */ /* 0x0009e20000100800 */
[----:B0-----:R-:W-:-:S03]  /*1b7e0*/  IMAD.MOV.U32 R29, RZ, RZ, R24 ;  /* 0x000000ffff1d7224 */ /* 0x001fc600078e0018 */
[----:B------:R-:W-:Y:S01]  /*1b7f0*/  STL.64 [R1+0x48], R26 ;  /* 0x0000481a01007387 */ /* 0x000fe20000100a00 */
[----:B------:R-:W-:Y:S02]  /*1b800*/  IMAD.MOV.U32 R0, RZ, RZ, R25 ;  /* 0x000000ffff007224 */ /* 0x000fe400078e0019 */
[----:B------:R-:W0:Y:S04]  /*1b810*/  LDSM.16.M88.4 R24, [R20+0x2000] ;  /* 0x002000001418783b */ /* 0x000e280000000200 */
[----:B----4-:R-:W-:Y:S02]  /*1b820*/  IMAD.MOV.U32 R7, RZ, RZ, R12 ;  /* 0x000000ffff077224 */ /* 0x010fe400078e000c */
[----:B------:R-:W-:Y:S02]  /*1b830*/  IMAD.MOV.U32 R2, RZ, RZ, R13 ;  /* 0x000000ffff027224 */ /* 0x000fe400078e000d */
[----:B0-----:R-:W-:Y:S01]  /*1b840*/  IMAD.MOV.U32 R3, RZ, RZ, R24 ;  /* 0x000000ffff037224 */ /* 0x001fe200078e0018 */
[----:B------:R-:W-:Y:S01]  /*1b850*/  STL.64 [R1+0x38], R26 ;  /* 0x0000381a01007387 */ /* 0x000fe20000100a00 */
[----:B------:R-:W-:-:S02]  /*1b860*/  IMAD.MOV.U32 R28, RZ, RZ, R25 ;  /* 0x000000ffff1c7224 */ /* 0x000fc400078e0019 */
[----:B------:R-:W0:Y:S04]  /*1b870*/  LDSM.16.M88.4 R24, [R20+0x3000] ;  /* 0x003000001418783b */ /* 0x000e280000000200 */
[----:B------:R1:W-:Y:S02]  /*1b880*/  STL.64 [R1+0xf78], R20 ;  /* 0x000f781401007387 */ /* 0x0003e40000100a00 */
[----:B-1----:R-:W3:Y:S01]  /*1b890*/  LDL.LU R20, [R1+0xd0] ;  /* 0x0000d00001147983 */ /* 0x002ee20000300800 */
[----:B------:R-:W3:Y:S02]  /*1b8a0*/  LDL.LU R21, [R1+0xd4] ;  /* 0x0000d40001157983 */ /* 0x000ee40000300800 */
[----:B------:R-:W3:Y:S02]  /*1b8b0*/  LDL.LU R22, [R1+0xd8] ;  /* 0x0000d80001167983 */ /* 0x000ee40000300800 */
[----:B------:R-:W3:Y:S01]  /*1b8c0*/  LDL.LU R23, [R1+0xdc] ;  /* 0x0000dc0001177983 */ /* 0x000ee20000300800 */
[----:B--2---:R-:W-:Y:S11]  /*1b8d0*/  HMMA.16816.F32.BF16 R8, R16, R12, R8 ;  /* 0x0000000c1008723c */ /* 0x004ff60000041808 */
[----:B------:R-:W-:Y:S11]  /*1b8e0*/  @!UPT UIADD3 URZ, URZ, URZ, URZ ;  /* 0x0000003f3f3ff290 */ /* 0x000ff6000fffe03f */
[----:B------:R-:W-:Y:S01]  /*1b8f0*/  @!UPT UIADD3 URZ, URZ, URZ, URZ ;  /* 0x0000003f3f3ff290 */ /* 0x000fe2000fffe03f */
[----:B------:R-:W-:Y:S01]  /*1b900*/  STL.64 [R1+0x240], R8 ;  /* 0x0002400801007387 */ /* 0x000fe20000100a00 */
[----:B------:R1:W-:Y:S03]  /*1b910*/  STL.64 [R1+0x248], R10 ;  /* 0x0002480a01007387 */ /* 0x0003e60000100a00 */
[----:B-1----:R-:W2:Y:S01]  /*1b920*/  LDL.LU.64 R10, [R1+0x1098] ;  /* 0x00109800010a7983 */ /* 0x002ea20000300a00 */
[----:B------:R-:W2:Y:S02]  /*1b930*/  LDL.LU.64 R8, [R1+0x1090] ;  /* 0x0010900001087983 */ /* 0x000ea40000300a00 */
[----:B------:R-:W2:Y:S02]  /*1b940*/  LDL.LU.64 R14, [R1+0x1088] ;  /* 0x00108800010e7983 */ /* 0x000ea40000300a00 */
[----:B------:R-:W2:Y:S01]  /*1b950*/  LDL.LU.64 R12, [R1+0x1080] ;  /* 0x00108000010c7983 */ /* 0x000ea20000300a00 */
[----:B------:R-:W-:Y:S01]  /*1b960*/  STL.64 [R1+0x1028], R18 ;  /* 0x0010281201007387 */ /* 0x000fe20000100a00 */
[----:B------:R1:W-:Y:S02]  /*1b970*/  STL.64 [R1+0x1020], R16 ;  /* 0x0010201001007387 */ /* 0x0003e40000100a00 */
[----:B-1----:R-:W-:-:S02]  /*1b980*/  IMAD.MOV.U32 R16, RZ, RZ, R7 ;  /* 0x000000ffff107224 */ /* 0x002fc400078e0007 */
[----:B------:R-:W-:Y:S01]  /*1b990*/  IMAD.MOV.U32 R17, RZ, RZ, R2 ;  /* 0x000000ffff117224 */ /* 0x000fe200078e0002 */
[----:B------:R-:W4:Y:S01]  /*1b9a0*/  LDL.LU R7, [R1+0x107c] ;  /* 0x00107c0001077983 */ /* 0x000f220000300800 */
[----:B------:R-:W3:Y:S05]  /*1b9b0*/  LDL.LU R2, [R1+0x1078] ;  /* 0x0010780001027983 */ /* 0x000eea0000300800 */
[-C--:B--2---:R-:W-:Y:S11]  /*1b9c0*/  HMMA.16816.F32.BF16 R8, R12, R16.reuse, R8 ;  /* 0x000000100c08723c */ /* 0x084ff60000041808 */
[----:B------:R-:W-:Y:S11]  /*1b9d0*/  @!UPT UIADD3 URZ, URZ, URZ, URZ ;  /* 0x0000003f3f3ff290 */ /* 0x000ff6000fffe03f */
[----:B------:R-:W-:Y:S01]  /*1b9e0*/  @!UPT UIADD3 URZ, URZ, URZ, URZ ;  /* 0x0000003f3f3ff290 */ /* 0x000fe2000fffe03f */
[----:B------:R-:W-:Y:S01]  /*1b9f0*/  STL.64 [R1+0x270], R8 ;  /* 0x0002700801007387 */ /* 0x000fe20000100a00 */
[----:B------:R1:W-:Y:S03]  /*1ba00*/  STL.64 [R1+0x278], R10 ;  /* 0x0002780a01007387 */ /* 0x0003e60000100a00 */
[----:B-1----:R-:W3:Y:S01]  /*1ba10*/  LDL.LU.64 R10, [R1+0x1070] ;  /* 0x00107000010a7983 */ /* 0x002ee20000300a00 */
[----:B------:R-:W3:Y:S02]  /*1ba20*/  LDL.LU.64 R8, [R1+0x1068] ;  /* 0x0010680001087983 */ /* 0x000ee40000300a00 */
[----:B------:R-:W-:Y:S02]  /*1ba30*/  STL.64 [R1+0x1018], R14 ;  /* 0x0010180e01007387 */ /* 0x000fe40000100a00 */
[----:B------:R3:W-:Y:S02]  /*1ba40*/  STL.64 [R1+0x1010], R12 ;  /* 0x0010100c01007387 */ /* 0x0007e40000100a00 */
[----:B---3--:R-:W-:Y:S01]  /*1ba50*/  HMMA.16816.F32.BF16 R12, R8, R16, R20 ;  /* 0x00000010080c723c */ /* 0x008fe20000041814 */
[----:B------:R-:W-:Y:S01]  /*1ba60*/  STL.64 [R1+0x1008], R10 ;  /* 0x0010080a01007387 */ /* 0x000fe20000100a00 */
[----:B------:R-:W-:Y:S11]  /*1ba70*/  STL.64 [R1+0x1000], R8 ;  /* 0x0010000801007387 */ /* 0x000ff60000100a00 */
[----:B------:R-:W-:Y:S10]  /*1ba80*/  @!UPT UIADD3 URZ, URZ, URZ, URZ ;  /* 0x0000003f3f3ff290 */ /* 0x000ff4000fffe03f */
[----:B------:R-:W-:Y:S01]  /*1ba90*/  STL.64 [R1+0x250], R12 ;  /* 0x0002500c01007387 */ /* 0x000fe20000100a00 */
[----:B------:R-:W-:Y:S02]  /*1baa0*/  STL.64 [R1+0x258], R14 ;  /* 0x0002580e01007387 */ /* 0x000fe40000100a00 */
[----:B------:R-:W2:Y:S02]  /*1bab0*/  LDL.LU R20, [R1+0x130] ;  /* 0x0001300001147983 */ /* 0x000ea40000300800 */
[----:B------:R-:W2:Y:S01]  /*1bac0*/  LDL.LU R21, [R1+0x134] ;  /* 0x0001340001157983 */ /* 0x000ea20000300800 */
[----:B------:R-:W3:Y:S01]  /*1bad0*/  LDL.LU R22, [R1+0x138] ;  /* 0x0001380001167983 */ /* 0x000ee20000300800 */
[----:B------:R-:W3:Y:S03]  /*1bae0*/  LDL.LU R23, [R1+0x13c] ;  /* 0x00013c0001177983 */ /* 0x000ee60000300800 */
[----:B---3--:R-:W-:Y:S01]  /*1baf0*/  STL.64 [R1+0xf88], R22 ;  /* 0x000f881601007387 */ /* 0x008fe20000100a00 */
[----:B--2---:R1:W-:Y:S03]  /*1bb00*/  STL.64 [R1+0xf80], R20 ;  /* 0x000f801401007387 */ /* 0x0043e60000100a00 */
[----:B-1----:R-:W2:Y:S01]  /*1bb10*/  LDL.LU R20, [R1+0x2d0] ;  /* 0x0002d00001147983 */ /* 0x002ea20000300800 */
[----:B------:R-:W2:Y:S02]  /*1bb20*/  LDL.LU R21, [R1+0x2d4] ;  /* 0x0002d40001157983 */ /* 0x000ea40000300800 */
[----:B------:R-:W3:Y:S02]  /*1bb30*/  LDL.LU R22, [R1+0x2d8] ;  /* 0x0002d80001167983 */ /* 0x000ee40000300800 */
[----:B------:R-:W3:Y:S02]  /*1bb40*/  LDL.LU R23, [R1+0x2dc] ;  /* 0x0002dc0001177983 */ /* 0x000ee40000300800 */
[----:B---3--:R-:W-:Y:S01]  /*1bb50*/  STL.64 [R1+0xf98], R22 ;  /* 0x000f981601007387 */ /* 0x008fe20000100a00 */
[----:B--2---:R1:W-:Y:S02]  /*1bb60*/  STL.64 [R1+0xf90], R20 ;  /* 0x000f901401007387 */ /* 0x0043e40000100a00 */
[----:B-1----:R-:W-:-:S02]  /*1bb70*/  IMAD.MOV.U32 R20, RZ, RZ, R3 ;  /* 0x000000ffff147224 */ /* 0x002fc400078e0003 */
[----:B------:R-:W-:Y:S01]  /*1bb80*/  IMAD.MOV.U32 R21, RZ, RZ, R28 ;  /* 0x000000ffff157224 */ /* 0x000fe200078e001c */
[----:B------:R-:W2:Y:S01]  /*1bb90*/  LDL.LU R3, [R1+0x1060] ;  /* 0x0010600001037983 */ /* 0x000ea20000300800 */
[----:B------:R-:W3:Y:S03]  /*1bba0*/  LDL.LU R28, [R1+0x105c] ;  /* 0x00105c00011c7983 */ /* 0x000ee60000300800 */
[----:B------:R1:W-:Y:S02]  /*1bbb0*/  STL.64 [R1+0xfd8], R20 ;  /* 0x000fd81401007387 */ /* 0x0003e40000100a00 */
[----:B-1----:R-:W-:Y:S02]  /*1bbc0*/  IMAD.MOV.U32 R20, RZ, RZ, R29 ;  /* 0x000000ffff147224 */ /* 0x002fe400078e001d */
[----:B------:R-:W-:Y:S01]  /*1bbd0*/  IMAD.MOV.U32 R21, RZ, RZ, R0 ;  /* 0x000000ffff157224 */ /* 0x000fe200078e0000 */
[----:B------:R-:W4:Y:S01]  /*1bbe0*/  LDL.LU R29, [R1+0x1058] ;  /* 0x00105800011d7983 */ /* 0x000f220000300800 */
[----:B------:R-:W4:Y:S03]  /*1bbf0*/  LDL.LU R0, [R1+0x1054] ;  /* 0x0010540001007983 */ /* 0x000f260000300800 */
[----:B------:R-:W-:Y:S01]  /*1bc00*/  STL.64 [R1+0x1030], R20 ;  /* 0x0010301401007387 */ /* 0x000fe20000100a00 */
[----:B0-----:R-:W-:Y:S02]  /*1bc10*/  STL.64 [R1+0x28], R26 ;  /* 0x0000281a01007387 */ /* 0x001fe40000100a00 */
[----:B------:R0:W-:Y:S02]  /*1bc20*/  STL.64 [R1+0xfa0], R24 ;  /* 0x000fa01801007387 */ /* 0x0001e40000100a00 */
[----:B0-----:R-:W4:Y:S01]  /*1bc30*/  LDL.LU R24, [R1+0x70] ;  /* 0x0000700001187983 */ /* 0x001f220000300800 */
[----:B------:R-:W-:-:S02]  /*1bc40*/  IMAD.MOV.U32 R27, RZ, RZ, R2 ;  /* 0x000000ffff1b7224 */ /* 0x000fc400078e0002 */
[----:B--2---:R-:W-:Y:S02]  /*1bc50*/  IMAD.MOV.U32 R26, RZ, RZ, R3 ;  /* 0x000000ffff1a7224 */ /* 0x004fe400078e0003 */
[----:B---3--:R-:W-:Y:S02]  /*1bc60*/  IMAD.MOV.U32 R25, RZ, RZ, R28 ;  /* 0x000000ffff197224 */ /* 0x008fe400078e001c */
[----:B------:R-:W2:Y:S01]  /*1bc70*/  LDL.LU R28, [R1+0x1050] ;  /* 0x00105000011c7983 */ /* 0x000ea20000300800 */
[----:B------:R-:W3:Y:S02]  /*1bc80*/  LDL.LU R3, [R1+0x104c] ;  /* 0x00104c0001037983 */ /* 0x000ee40000300800 */
[----:B------:R-:W3:Y:S02]  /*1bc90*/  LDL.LU R2, [R1+0x1048] ;  /* 0x0010480001027983 */ /* 0x000ee40000300800 */
[----:B------:R-:W-:Y:S01]  /*1bca0*/  STL.64 [R1+0xfb0], R26 ;  /* 0x000fb01a01007387 */ /* 0x000fe20000100a00 */
[----:B----4-:R0:W-:Y:S04]  /*1bcb0*/  STL.64 [R1+0xfa8], R24 ;  /* 0x000fa81801007387 */ /* 0x0101e80000100a00 */
[----:B0-----:R-:W4:Y:S01]  /*1bcc0*/  LDL.LU R24, [R1+0xb0] ;  /* 0x0000b00001187983 */ /* 0x001f220000300800 */
[----:B------:R-:W4:Y:S02]  /*1bcd0*/  LDL.LU R25, [R1+0xb4] ;  /* 0x0000b40001197983 */ /* 0x000f240000300800 */
[----:B------:R-:W4:Y:S02]  /*1bce0*/  LDL.LU R26, [R1+0xb8] ;  /* 0x0000b800011a7983 */ /* 0x000f240000300800 */
[----:B------:R-:W4:Y:S01]  /*1bcf0*/  LDL.LU R27, [R1+0xbc] ;  /* 0x0000bc00011b7983 */ /* 0x000f220000300800 */
[----:B------:R-:W4:Y:S01]  /*1bd00*/  LDL.LU R20, [R1+0x90] ;  /* 0x0000900001147983 */ /* 0x000f220000300800 */
[----:B--2---:R-:W-:-:S02]  /*1bd10*/  IMAD.MOV.U32 R23, RZ, RZ, R28 ;  /* 0x000000ffff177224 */ /* 0x004fc400078e001c */
[----:B---3--:R-:W-:Y:S02]  /*1bd20*/  IMAD.MOV.U32 R22, RZ, RZ, R3 ;  /* 0x000000ffff167224 */ /* 0x008fe400078e0003 */
[----:B------:R-:W-:Y:S02]  /*1bd30*/  IMAD.MOV.U32 R21, RZ, RZ, R2 ;  /* 0x000000ffff157224 */ /* 0x000fe400078e0002 */
[----:B------:R-:W2:Y:S01]  /*1bd40*/  LDL.LU R2, [R1+0x1044] ;  /* 0x0010440001027983 */ /* 0x000ea20000300800 */
[----:B------:R-:W3:Y:S02]  /*1bd50*/  LDL.LU R3, [R1+0x1040] ;  /* 0x0010400001037983 */ /* 0x000ee40000300800 */
[----:B------:R-:W2:Y:S02]  /*1bd60*/  LDL.LU R28, [R1+0x103c] ;  /* 0x00103c00011c7983 */ /* 0x000ea40000300800 */
[----:B------:R-:W2:Y:S01]  /*1bd70*/  LDL.LU R8, [R1+0x150] ;  /* 0x0001500001087983 */ /* 0x000ea20000300800 */
[----:B------:R-:W2:Y:S01]  /*1bd80*/  LDL.LU R9, [R1+0x154] ;  /* 0x0001540001097983 */ /* 0x000ea20000300800 */
[----:B------:R-:W2:Y:S02]  /*1bd90*/  LDL.LU R10, [R1+0x158] ;  /* 0x00015800010a7983 */ /* 0x000ea40000300800 */
[----:B------:R-:W2:Y:S02]  /*1bda0*/  LDL.LU R11, [R1+0x15c] ;  /* 0x00015c00010b7983 */ /* 0x000ea40000300800 */
[----:B------:R-:W2:Y:S01]  /*1bdb0*/  LDL.LU R12, [R1+0x2a0] ;  /* 0x0002a000010c7983 */ /* 0x000ea20000300800 */
[----:B------:R-:W2:Y:S01]  /*1bdc0*/  LDL.LU R13, [R1+0x2a4] ;  /* 0x0002a400010d7983 */ /* 0x000ea20000300800 */
[----:B------:R-:W2:Y:S02]  /*1bdd0*/  LDL.LU R14, [R1+0x2a8] ;  /* 0x0002a800010e7983 */ /* 0x000ea40000300800 */
[----:B------:R-:W2:Y:S01]  /*1bde0*/  LDL.LU R15, [R1+0x2ac] ;  /* 0x0002ac00010f7983 */ /* 0x000ea20000300800 */
[----:B----4-:R-:W-:Y:S01]  /*1bdf0*/  STL.64 [R1+0xfc0], R26 ;  /* 0x000fc01a01007387 */ /* 0x010fe20000100a00 */
[----:B------:R0:W-:Y:S03]  /*1be00*/  STL.64 [R1+0xfb8], R24 ;  /* 0x000fb81801007387 */ /* 0x0001e60000100a00 */
[----:B0-----:R-:W4:Y:S01]  /*1be10*/  LDL.LU R24, [R1+0x140] ;  /* 0x0001400001187983 */ /* 0x001f220000300800 */
[----:B------:R-:W4:Y:S02]  /*1be20*/  LDL.LU R25, [R1+0x144] ;  /* 0x0001440001197983 */ /* 0x000f240000300800 */
[----:B------:R-:W2:Y:S02]  /*1be30*/  LDL.LU R26, [R1+0x148] ;  /* 0x00014800011a7983 */ /* 0x000ea40000300800 */
[----:B------:R-:W2:Y:S02]  /*1be40*/  LDL.LU R27, [R1+0x14c] ;  /* 0x00014c00011b7983 */ /* 0x000ea40000300800 */
[----:B--2---:R-:W-:Y:S01]  /*1be50*/  STL.64 [R1+0xfd0], R26 ;  /* 0x000fd01a01007387 */ /* 0x004fe20000100a00 */
[----:B----4-:R0:W-:Y:S03]  /*1be60*/  STL.64 [R1+0xfc8], R24 ;  /* 0x000fc81801007387 */ /* 0x0101e60000100a00 */
[----:B0-----:R-:W2:Y:S01]  /*1be70*/  LDL.LU R24, [R1+0x2c0] ;  /* 0x0002c00001187983 */ /* 0x001ea20000300800 */
[----:B------:R-:W2:Y:S02]  /*1be80*/  LDL.LU R25, [R1+0x2c4] ;  /* 0x0002c40001197983 */ /* 0x000ea40000300800 */
[----:B------:R-:W4:Y:S02]  /*1be90*/  LDL.LU R26, [R1+0x2c8] ;  /* 0x0002c800011a7983 */ /* 0x000f240000300800 */
[----:B------:R-:W4:Y:S01]  /*1bea0*/  LDL.LU R27, [R1+0x2cc] ;  /* 0x0002cc00011b7983 */ /* 0x000f220000300800 */
[----:B------:R-:W-:Y:S01]  /*1beb0*/  HMMA.16816.F32.BF16 R16, R4, R16, R20 ;  /* 0x000000100410723c */ /* 0x000fe20000041814 */
[----:B----4-:R-:W-:Y:S01]  /*1bec0*/  STL.64 [R1+0xfe8], R26 ;  /* 0x000fe81a01007387 */ /* 0x010fe20000100a00 */
[----:B--2---:R0:W-:Y:S02]  /*1bed0*/  STL.64 [R1+0xfe0], R24 ;  /* 0x000fe01801007387 */ /* 0x0041e40000100a00 */
[----:B0-----:R-:W-:-:S02]  /*1bee0*/  IMAD.MOV.U32 R24, RZ, RZ, R0 ;  /* 0x000000ffff187224 */ /* 0x001fc400078e0000 */
[----:B------:R-:W2:Y:S01]  /*1bef0*/  LDL.LU R0, [R1+0x1038] ;  /* 0x0010380001007983 */ /* 0x000ea20000300800 */
[----:B------:R-:W4:Y:S02]  /*1bf00*/  LDL.LU R25, [R1+0x84] ;  /* 0x0000840001197983 */ /* 0x000f240000300800 */
[----:B------:R-:W2:Y:S02]  /*1bf10*/  LDL.LU R26, [R1+0x88] ;  /* 0x00008800011a7983 */ /* 0x000ea40000300800 */
[----:B------:R-:W-:Y:S11]  /*1bf20*/  IMAD.MOV.U32 R27, RZ, RZ, R29 ;  /* 0x000000ffff1b7224 */ /* 0x000ff600078e001d */
[----:B------:R-:W-:Y:S02]  /*1bf30*/  @!UPT UIADD3 URZ, URZ, URZ, URZ ;  /* 0x0000003f3f3ff290 */ /* 0x000fe4000fffe03f */
[----:B------:R-:W-:Y:S01]  /*1bf40*/  IMAD.MOV.U32 R29, RZ, RZ, R16 ;  /* 0x000000ffff1d7224 */ /* 0x000fe200078e0010 */
[----:B--2---:R0:W-:Y:S01]  /*1bf50*/  STL.64 [R1+0xff8], R26 ;  /* 0x000ff81a01007387 */ /* 0x0041e20000100a00 */
[----:B----4-:R1:W-:Y:S02]  /*1bf60*/  STL.64 [R1+0xff0], R24 ;  /* 0x000ff01801007387 */ /* 0x0103e40000100a00 */
[----:B------:R-:W2:Y:S02]  /*1bf70*/  LDL.LU.64 R20, [R1+0x1030] ;  /* 0x0010300001147983 */ /* 0x000ea40000300a00 */
[----:B0-----:R-:W-:Y:S02]  /*1bf80*/  IMAD.MOV.U32 R26, RZ, RZ, R2 ;  /* 0x000000ffff1a7224 */ /* 0x001fe400078e0002 */
[----:B-1----:R-:W-:Y:S02]  /*1bf90*/  IMAD.MOV.U32 R24, RZ, RZ, R28 ;  /* 0x000000ffff187224 */ /* 0x002fe400078e001c */
[----:B---3--:R-:W-:-:S02]  /*1bfa0*/  IMAD.MOV.U32 R25, RZ, RZ, R3 ;  /* 0x000000ffff197224 */ /* 0x008fc400078e0003 */
[----:B------:R-:W-:Y:S02]  /*1bfb0*/  IMAD.MOV.U32 R3, RZ, RZ, R18 ;  /* 0x000000ffff037224 */ /* 0x000fe400078e0012 */
[----:B------:R-:W-:Y:S02]  /*1bfc0*/  IMAD.MOV.U32 R28, RZ, RZ, R19 ;  /* 0x000000ffff1c7224 */ /* 0x000fe400078e0013 */
[----:B------:R-:W-:Y:S01]  /*1bfd0*/  IMAD.MOV.U32 R2, RZ, RZ, R17 ;  /* 0x000000ffff027224 */ /* 0x000fe200078e0011 */
[----:B------:R-:W2:Y:S01]  /*1bfe0*/  LDL.LU.64 R18, [R1+0x1028] ;  /* 0x0010280001127983 */ /* 0x000ea20000300a00 */
[----:B------:R-:W2:Y:S02]  /*1bff0*/  LDL.LU.64 R16, [R1+0x1020] ;  /* 0x0010200001107983 */ /* 0x000ea40000300a00 */
[----:B------:R-:W-:Y:S01]  /*1c000*/  STL [R1+0xc88], R29 ;  /* 0x000c881d01007387 */ /* 0x000fe20000100800 */
[----:B------:R-:W-:Y:S01]  /*1c010*/  STL [R1+0xc84], R2 ;  /* 0x000c840201007387 */ /* 0x000fe20000100800 */
[----:B------:R-:W-:Y:S02]  /*1c020*/  STL [R1+0xc80], R3 ;  /* 0x000c800301007387 */ /* 0x000fe40000100800 */
[----:B------:R-:W-:Y:S01]  /*1c030*/  STL [R1+0xc7c], R28 ;  /* 0x000c7c1c01007387 */ /* 0x000fe20000100800 */
[-C--:B--2---:R-:W-:Y:S11]  /*1c040*/  HMMA.16816.F32.BF16 R12, R16, R20.reuse, R12 ;  /* 0x00000014100c723c */ /* 0x084ff6000004180c */
[----:B------:R-:W-:Y:S11]  /*1c050*/  @!UPT UIADD3 URZ, URZ, URZ, URZ ;  /* 0x0000003f3f3ff290 */ /* 0x000ff6000fffe03f */
[----:B------:R-:W-:Y:S01]  /*1c060*/  @!UPT UIADD3 URZ, URZ, URZ, URZ ;  /* 0x0000003f3f3ff290 */ /* 0x000fe2000fffe03f */
[----:B------:R-:W-:Y:S01]  /*1c070*/  STL.64 [R1+0x1f0], R12 ;  /* 0x0001f00c01007387 */ /* 0x000fe20000100a00 */
[----:B------:R0:W-:Y:S03]  /*1c080*/  STL.64 [R1+0x1f8], R14 ;  /* 0x0001f80e01007387 */ /* 0x0001e60000100a00 */
[----:B0-----:R-:W2:Y:S01]  /*1c090*/  LDL.LU.64 R14, [R1+0x1018] ;  /* 0x00101800010e7983 */ /* 0x001ea20000300a00 */
[----:B------:R-:W2:Y:S02]  /*1c0a0*/  LDL.LU.64 R12, [R1+0x1010] ;  /* 0x00101000010c7983 */ /* 0x000ea40000300a00 */
[----:B--2---:R-:W-:Y:S11]  /*1c0b0*/  HMMA.16816.F32.BF16 R8, R12, R20, R8 ;  /* 0x000000140c08723c */ /* 0x004ff60000041808 */
[----:B------:R-:W-:Y:S11]  /*1c0c0*/  @!UPT UIADD3 URZ, URZ, URZ, URZ ;  /* 0x0000003f3f3ff290 */ /* 0x000ff6000fffe03f */
[----:B------:R-:W-:Y:S01]  /*1c0d0*/  @!UPT UIADD3 URZ, URZ, URZ, URZ ;  /* 0x0000003f3f3ff290 */ /* 0x000fe2000fffe03f */
[----:B------:R-:W-:Y:S01]  /*1c0e0*/  STL.64 [R1+0x210], R8 ;  /* 0x0002100801007387 */ /* 0x000fe20000100a00 */
[----:B------:R0:W-:Y:S03]  /*1c0f0*/  STL.64 [R1+0x218], R10 ;  /* 0x0002180a01007387 */ /* 0x0001e60000100a00 */
[----:B0-----:R-:W2:Y:S01]  /*1c100*/  LDL.LU.64 R10, [R1+0x1008] ;  /* 0x00100800010a7983 */ /* 0x001ea20000300a00 */
[----:B------:R-:W2:Y:S02]  /*1c110*/  LDL.LU.64 R8, [R1+0x1000] ;  /* 0x0010000001087983 */ /* 0x000ea40000300a00 */
[----:B------:R-:W-:-:S07]  /*1c120*/  IMAD.MOV.U32 R27, RZ, RZ, R0 ;  /* 0x000000ffff1b7224 */ /* 0x000fce00078e0000 */
[-C--:B--2---:R-:W-:Y:S11]  /*1c130*/  HMMA.16816.F32.BF16 R24, R8, R20.reuse, R24 ;  /* 0x000000140818723c */ /* 0x084ff60000041818 */
[----:B------:R-:W-:Y:S11]  /*1c140*/  @!UPT UIADD3 URZ, URZ, URZ, URZ ;  /* 0x0000003f3f3ff290 */ /* 0x000ff6000fffe03f */
[----:B------:R-:W-:Y:S01]  /*1c150*/  @!UPT UIADD3 URZ, URZ, URZ, URZ ;  /* 0x0000003f3f3ff290 */ /* 0x000fe2000fffe03f */
[----:B------:R-:W-:Y:S01]  /*1c160*/  STL.64 [R1+0x200], R24 ;  /* 0x0002001801007387 */ /* 0x000fe20000100a00 */
[----:B------:R0:W-:Y:S03]  /*1c170*/  STL.64 [R1+0x208], R26 ;  /* 0x0002081a01007387 */ /* 0x0001e60000100a00 */
[----:B0-----:R-:W2:Y:S01]  /*1c180*/  LDL.LU.64 R26, [R1+0xff8] ;  /* 0x000ff800011a7983 */ /* 0x001ea20000300a00 */
[----:B------:R-:W2:Y:S02]  /*1c190*/  LDL.LU.64 R24, [R1+0xff0] ;  /* 0x000ff00001187983 */ /* 0x000ea40000300a00 */
[----:B--2---:R-:W-:Y:S01]  /*1c1a0*/  HMMA.16816.F32.BF16 R20, R4, R20, R24 ;  /* 0x000000140414723c */ /* 0x004fe20000041818 */
[----:B------:R-:W2:Y:S01]  /*1c1b0*/  LDL.LU.64 R26, [R1+0xfe8] ;  /* 0x000fe800011a7983 */ /* 0x000ea20000300a00 */
[----:B------:R-:W2:Y:S11]  /*1c1c0*/  LDL.LU.64 R24, [R1+0xfe0] ;  /* 0x000fe00001187983 */ /* 0x000eb60000300a00 */
[----:B------:R-:W-:Y:S11]  /*1c1d0*/  @!UPT UIADD3 URZ, URZ, URZ, URZ ;  /* 0x0000003f3f3ff290 */ /* 0x000ff6000fffe03f */
[----:B------:R-:W-:Y:S02]  /*1c1e0*/  IMAD.MOV.U32 R2, RZ, RZ, R20 ;  /* 0x000000ffff027224 */ /* 0x000fe400078e0014 */
[----:B------:R-:W-:Y:S02]  /*1c1f0*/  IMAD.MOV.U32 R3, RZ, RZ, R21 ;  /* 0x000000ffff037224 */ /* 0x000fe400078e0015 */
[----:B------:R-:W2:Y:S01]  /*1c200*/  LDL.LU.64 R20, [R1+0xfd8] ;  /* 0x000fd80001147983 */ /* 0x000ea20000300a00 */
[----:B------:R-:W-:Y:S02]  /*1c210*/  IMAD.MOV.U32 R28, RZ, RZ, R22 ;  /* 0x000000ffff1c7224 */ /* 0x000fe400078e0016 */
[----:B------:R-:W-:Y:S02]  /*1c220*/  IMAD.MOV.U32 R0, RZ, RZ, R23 ;  /* 0x000000ffff007224 */ /* 0x000fe400078e0017 */
        /* <DEDUP_REMOVED lines=26> */
[----:B------:R-:W2:Y:S11]  /*1c3d0*/  LDL.LU.64 R24, [R1+0xfa0] ;  /* 0x000fa00001187983 */ /* 0x000eb60000300a00 */
[----:B------:R-:W-:Y:S11]  /*1c3e0*/  @!UPT UIADD3 URZ, URZ, URZ, URZ ;  /* 0x0000003f3f3ff290 */ /* 0x000ff6000fffe03f */
[----:B------:R-:W-:Y:S01]  /*1c3f0*/  @!UPT UIADD3 URZ, URZ, URZ, URZ ;  /* 0x0000003f3f3ff290 */ /* 0x000fe2000fffe03f */
[----:B------:R-:W-:Y:S02]  /*1c400*/  IMAD.MOV.U32 R0, RZ, RZ, R22 ;  /* 0x000000ffff007224 */ /* 0x000fe400078e0016 */
        /* <DEDUP_REMOVED lines=19> */
[----:B------:R0:W-:Y:S01]  /*1c540*/  STL.64 [R1+0x1b0], R20 ;  /* 0x0001b01401007387 */ /* 0x0001e20000100a00 */
[----:B------:R-:W-:Y:S03]  /*1c550*/  STL.64 [R1+0x1b8], R22 ;  /* 0x0001b81601007387 */ /* 0x000fe60000100a00 */
[----:B0-----:R-:W2:Y:S01]  /*1c560*/  LDL.LU.64 R20, [R1+0xf78] ;  /* 0x000f780001147983 */ /* 0x001ea20000300a00 */
[----:B------:R-:W-:Y:S02]  /*1c570*/  STL.64 [R1+0xf40], R14 ;  /* 0x000f400e01007387 */ /* 0x000fe40000100a00 */
[----:B------:R0:W-:Y:S02]  /*1c580*/  STL.64 [R1+0xf38], R12 ;  /* 0x000f380c01007387 */ /* 0x0001e40000100a00 */
[----:B0-----:R-:W3:Y:S01]  /*1c590*/  LDL.LU R12, [R1+0xa0] ;  /* 0x0000a000010c7983 */ /* 0x001ee20000300800 */
[----:B------:R-:W3:Y:S02]  /*1c5a0*/  LDL.LU R13, [R1+0xa4] ;  /* 0x0000a400010d7983 */ /* 0x000ee40000300800 */
[----:B------:R-:W3:Y:S02]  /*1c5b0*/  LDL.LU R14, [R1+0xa8] ;  /* 0x0000a800010e7983 */ /* 0x000ee40000300800 */
[----:B------:R-:W3:Y:S02]  /*1c5c0*/  LDL.LU R15, [R1+0xac] ;  /* 0x0000ac00010f7983 */ /* 0x000ee40000300800 */
[-C--:B---3--:R-:W-:Y:S11]  /*1c5d0*/  HMMA.16816.F32.BF16 R12, R8, R24.reuse, R12 ;  /* 0x00000018080c723c */ /* 0x088ff6000004180c */
[----:B------:R-:W-:Y:S11]  /*1c5e0*/  @!UPT UIADD3 URZ, URZ, URZ, URZ ;  /* 0x0000003f3f3ff290 */ /* 0x000ff6000fffe03f */
[----:B------:R-:W-:Y:S01]  /*1c5f0*/  @!UPT UIADD3 URZ, URZ, URZ, URZ ;  /* 0x0000003f3f3ff290 */ /* 0x000fe2000fffe03f */
[----:B------:R0:W-:Y:S01]  /*1c600*/  STL.64 [R1+0x180], R12 ;  /* 0x0001800c01007387 */ /* 0x0001e20000100a00 */
[----:B------:R1:W-:Y:S03]  /*1c610*/  STL.64 [R1+0x188], R14 ;  /* 0x0001880e01007387 */ /* 0x0003e60000100a00 */
[----:B0-----:R-:W3:Y:S01]  /*1c620*/  LDL.LU R12, [R1+0x330] ;  /* 0x00033000010c7983 */ /* 0x001ee20000300800 */
[----:B------:R-:W3:Y:S02]  /*1c630*/  LDL.LU R13, [R1+0x334] ;  /* 0x00033400010d7983 */ /* 0x000ee40000300800 */
[----:B-1----:R-:W4:Y:S02]  /*1c640*/  LDL.LU R14, [R1+0x338] ;  /* 0x00033800010e7983 */ /* 0x002f240000300800 */
[----:B------:R-:W4:Y:S02]  /*1c650*/  LDL.LU R15, [R1+0x33c] ;  /* 0x00033c00010f7983 */ /* 0x000f240000300800 */
[----:B----4-:R-:W-:Y:S01]  /*1c660*/  STL.64 [R1+0xf50], R14 ;  /* 0x000f500e01007387 */ /* 0x010fe20000100a00 */
[----:B---3--:R0:W-:Y:S03]  /*1c670*/  STL.64 [R1+0xf48], R12 ;  /* 0x000f480c01007387 */ /* 0x0081e60000100a00 */
[----:B0-----:R-:W3:Y:S01]  /*1c680*/  LDL.LU R12, [R1+0x340] ;  /* 0x00034000010c7983 */ /* 0x001ee20000300800 */
[----:B------:R-:W3:Y:S02]  /*1c690*/  LDL.LU R13, [R1+0x344] ;  /* 0x00034400010d7983 */ /* 0x000ee40000300800 */
[----:B------:R-:W4:Y:S02]  /*1c6a0*/  LDL.LU R14, [R1+0x348] ;  /* 0x00034800010e7983 */ /* 0x000f240000300800 */
[----:B------:R-:W4:Y:S02]  /*1c6b0*/  LDL.LU R15, [R1+0x34c] ;  /* 0x00034c00010f7983 */ /* 0x000f240000300800 */
[----:B----4-:R-:W-:Y:S01]  /*1c6c0*/  STL.64 [R1+0xf70], R14 ;  /* 0x000f700e01007387 */ /* 0x010fe20000100a00 */
[----:B---3--:R0:W-:Y:S03]  /*1c6d0*/  STL.64 [R1+0xf68], R12 ;  /* 0x000f680c01007387 */ /* 0x0081e60000100a00 */
[----:B0-----:R-:W3:Y:S01]  /*1c6e0*/  LDL.LU R12, [R1+0x350] ;  /* 0x00035000010c7983 */ /* 0x001ee20000300800 */
[----:B------:R-:W3:Y:S02]  /*1c6f0*/  LDL.LU R13, [R1+0x354] ;  /* 0x00035400010d7983 */ /* 0x000ee40000300800 */
[----:B------:R-:W3:Y:S02]  /*1c700*/  LDL.LU R14, [R1+0x358] ;  /* 0x00035800010e7983 */ /* 0x000ee40000300800 */
[----:B------:R-:W3:Y:S01]  /*1c710*/  LDL.LU R15, [R1+0x35c] ;  /* 0x00035c00010f7983 */ /* 0x000ee20000300800 */
[----:B------:R-:W4:Y:S01]  /*1c720*/  LDL R3, [R1+0x394] ;  /* 0x0003940001037983 */ /* 0x000f220000100800 */
[----:B------:R-:W-:Y:S02]  /*1c730*/  STL.64 [R1+0xf00], R10 ;  /* 0x000f000a01007387 */ /* 0x000fe40000100a00 */
[----:B------:R0:W-:Y:S02]  /*1c740*/  STL.64 [R1+0xef8], R8 ;  /* 0x000ef80801007387 */ /* 0x0001e40000100a00 */
[----:B0-----:R-:W2:Y:S01]  /*1c750*/  LDL.LU R8, [R1+0x320] ;  /* 0x0003200001087983 */ /* 0x001ea20000300800 */
[----:B------:R-:W2:Y:S02]  /*1c760*/  LDL.LU R9, [R1+0x324] ;  /* 0x0003240001097983 */ /* 0x000ea40000300800 */
[----:B------:R-:W2:Y:S02]  /*1c770*/  LDL.LU R10, [R1+0x328] ;  /* 0x00032800010a7983 */ /* 0x000ea40000300800 */
[----:B------:R-:W2:Y:S02]  /*1c780*/  LDL.LU R11, [R1+0x32c] ;  /* 0x00032c00010b7983 */ /* 0x000ea40000300800 */
[----:B--2---:R-:W-:Y:S01]  /*1c790*/  STL.64 [R1+0xf60], R10 ;  /* 0x000f600a01007387 */ /* 0x004fe20000100a00 */
[----:B------:R0:W-:Y:S03]  /*1c7a0*/  STL.64 [R1+0xf58], R8 ;  /* 0x000f580801007387 */ /* 0x0001e60000100a00 */
[----:B0-----:R-:W2:Y:S01]  /*1c7b0*/  LDL.LU R8, [R1+0x60] ;  /* 0x0000600001087983 */ /* 0x001ea20000300800 */
[----:B------:R-:W2:Y:S02]  /*1c7c0*/  LDL.LU R9, [R1+0x64] ;  /* 0x0000640001097983 */ /* 0x000ea40000300800 */
[----:B------:R-:W2:Y:S02]  /*1c7d0*/  LDL.LU R10, [R1+0x68] ;  /* 0x00006800010a7983 */ /* 0x000ea40000300800 */
[----:B------:R-:W-:Y:S01]  /*1c7e0*/  IMAD.MOV.U32 R11, RZ, RZ, R21 ;  /* 0x000000ffff0b7224 */ /* 0x000fe200078e0015 */
[----:B------:R-:W-:Y:S01]  /*1c7f0*/  STL.64 [R1+0xec0], R6 ;  /* 0x000ec00601007387 */ /* 0x000fe20000100a00 */
[----:B------:R-:W-:Y:S05]  /*1c800*/  STL.64 [R1+0xeb8], R4 ;  /* 0x000eb80401007387 */ /* 0x000fea0000100a00 */
[----:B--2---:R-:W-:Y:S01]  /*1c810*/  HMMA.16816.F32.BF16 R24, R4, R24, R8 ;  /* 0x000000180418723c */ /* 0x004fe20000041808 */
[----:B------:R-:W3:Y:S04]  /*1c820*/  LDSM.16.M88.4 R4, [R20+0x4000] ;  /* 0x004000001404783b */ /* 0x000ee80000000200 */
[----:B------:R-:W-:Y:S11]  /*1c830*/  LDSM.16.M88.4 R8, [R20+0x5000] ;  /* 0x005000001408783b */ /* 0x000ff60000000200 */
[----:B------:R-:W-:Y:S08]  /*1c840*/  @!UPT UIADD3 URZ, URZ, URZ, URZ ;  /* 0x0000003f3f3ff290 */ /* 0x000ff0000fffe03f */
[----:B------:R-:W-:Y:S02]  /*1c850*/  IMAD.MOV.U32 R28, RZ, RZ, R24 ;  /* 0x000000ffff1c7224 */ /* 0x000fe400078e0018 */
[----:B------:R-:W-:Y:S02]  /*1c860*/  IMAD.MOV.U32 R0, RZ, RZ, R25 ;  /* 0x000000ffff007224 */ /* 0x000fe400078e0019 */
[----:B------:R-:W-:Y:S02]  /*1c870*/  IMAD.MOV.U32 R29, RZ, RZ, R26 ;  /* 0x000000ffff1d7224 */ /* 0x000fe400078e001a */
[----:B------:R-:W-:Y:S02]  /*1c880*/  IMAD.MOV.U32 R2, RZ, RZ, R27 ;  /* 0x000000ffff027224 */ /* 0x000fe400078e001b */
[----:B------:R-:W0:Y:S01]  /*1c890*/  LDSM.16.M88.4 R24, [R20+0x6000] ;  /* 0x006000001418783b */ /* 0x000e220000000200 */
[----:B---3--:R-:W-:Y:S03]  /*1c8a0*/  HMMA.16816.F32.BF16 R12, R16, R4, R12 ;  /* 0x00000004100c723c */ /* 0x008fe6000004180c */
[----:B------:R-:W-:Y:S01]  /*1c8b0*/  STL [R1+0xcb8], R28 ;  /* 0x000cb81c01007387 */ /* 0x000fe20000100800 */
[----:B------:R-:W-:Y:S02]  /*1c8c0*/  STL [R1+0xcb4], R0 ;  /* 0x000cb40001007387 */ /* 0x000fe40000100800 */
[----:B------:R-:W-:Y:S02]  /*1c8d0*/  STL [R1+0xcb0], R29 ;  /* 0x000cb01d01007387 */ /* 0x000fe40000100800 */
[----:B------:R-:W-:Y:S01]  /*1c8e0*/  STL [R1+0xcac], R2 ;  /* 0x000cac0201007387 */ /* 0x000fe20000100800 */
[----:B------:R-:W1:Y:S04]  /*1c8f0*/  LDSM.16.M88.4 R20, [R20+0x7000] ;  /* 0x007000001414783b */ /* 0x000e680000000200 */
[----:B0-----:R-:W-:Y:S01]  /*1c900*/  STL [R1+0xe44], R26 ;  /* 0x000e441a01007387 */ /* 0x001fe20000100800 */
[----:B------:R-:W-:Y:S02]  /*1c910*/  STL.64 [R1+0x18], R6 ;  /* 0x0000180601007387 */ /* 0x000fe40000100a00 */
[----:B------:R-:W-:Y:S02]  /*1c920*/  STL.64 [R1+0x8], R10 ;  /* 0x0000080a01007387 */ /* 0x000fe40000100a00 */
[----:B------:R-:W-:Y:S05]  /*1c930*/  STL [R1+0xe40], R27 ;  /* 0x000e401b01007387 */ /* 0x000fea0000100800 */
[----:B------:R-:W-:Y:S01]  /*1c940*/  STL.64 [R1+0xe0], R12 ;  /* 0x0000e00c01007387 */ /* 0x000fe20000100a00 */
[----:B------:R0:W-:Y:S03]  /*1c950*/  STL.64 [R1+0xe8], R14 ;  /* 0x0000e80e01007387 */ /* 0x0001e60000100a00 */
[----:B0-----:R-:W2:Y:S01]  /*1c960*/  LDL.LU.64 R14, [R1+0xf70] ;  /* 0x000f7000010e7983 */ /* 0x001ea20000300a00 */
[----:B------:R-:W2:Y:S02]  /*1c970*/  LDL.LU.64 R12, [R1+0xf68] ;  /* 0x000f6800010c7983 */ /* 0x000ea40000300a00 */
[----:B------:R-:W-:-:S02]  /*1c980*/  IMAD.MOV.U32 R2, RZ, RZ, R8 ;  /* 0x000000ffff027224 */ /* 0x000fc400078e0008 */
[----:B------:R-:W-:Y:S01]  /*1c990*/  IMAD.MOV.U32 R0, RZ, RZ, R9 ;  /* 0x000000ffff007224 */ /* 0x000fe200078e0009 */
[----:B------:R-:W1:Y:S01]  /*1c9a0*/  LDL.LU.64 R10, [R1+0xf60] ;  /* 0x000f6000010a7983 */ /* 0x000e620000300a00 */
[C---:B--2---:R-:W-:Y:S03]  /*1c9b0*/  HMMA.16816.F32.BF16 R12, R16.reuse, R8, R12 ;  /* 0x00000008100c723c */ /* 0x044fe6000004180c */
[----:B------:R-:W1:Y:S11]  /*1c9c0*/  LDL.LU.64 R8, [R1+0xf58] ;  /* 0x000f580001087983 */ /* 0x000e760000300a00 */
[----:B------:R-:W-:Y:S09]  /*1c9d0*/  @!UPT UIADD3 URZ, URZ, URZ, URZ ;  /* 0x0000003f3f3ff290 */ /* 0x000ff2000fffe03f */
[----:B------:R0:W-:Y:S01]  /*1c9e0*/  STL.64 [R1+0xd0], R12 ;  /* 0x0000d00c01007387 */ /* 0x0001e20000100a00 */
[----:B------:R-:W-:Y:S02]  /*1c9f0*/  IMAD.MOV.U32 R26, RZ, RZ, R14 ;  /* 0x000000ffff1a7224 */ /* 0x000fe400078e000e */
[----:B------:R-:W-:Y:S02]  /*1ca00*/  IMAD.MOV.U32 R27, RZ, RZ, R15 ;  /* 0x000000ffff1b7224 */ /* 0x000fe400078e000f */
[----:B------:R-:W2:Y:S04]  /*1ca10*/  LDL.LU.64 R14, [R1+0xf50] ;  /* 0x000f5000010e7983 */ /* 0x000ea80000300a00 */
[----:B0-----:R-:W2:Y:S01]  /*1ca20*/  LDL.LU.64 R12, [R1+0xf48] ;  /* 0x000f4800010c7983 */ /* 0x001ea20000300a00 */
[C---:B-1----:R-:W-:Y:S08]  /*1ca30*/  HMMA.16816.F32.BF16 R8, R16.reuse, R20, R8 ;  /* 0x000000141008723c */ /* 0x042ff00000041808 */
[----:B--2---:R-:W-:Y:S01]  /*1ca40*/  HMMA.16816.F32.BF16 R12, R16, R24, R12 ;  /* 0x00000018100c723c */ /* 0x004fe2000004180c */
[----:B----4-:R-:W0:Y:S11]  /*1ca50*/  LDSM.16.MT88.4 R16, [R3+0x9800] ;  /* 0x009800000310783b */ /* 0x010e360000004200 */
[----:B------:R-:W-:Y:S11]  /*1ca60*/  @!UPT UIADD3 URZ, URZ, URZ, URZ ;  /* 0x0000003f3f3ff290 */ /* 0x000ff6000fffe03f */
[----:B------:R-:W-:Y:S01]  /*1ca70*/  STL.64 [R1+0xc0], R12 ;  /* 0x0000c00c01007387 */ /* 0x000fe20000100a00 */
[----:B------:R1:W-:Y:S03]  /*1ca80*/  STL.64 [R1+0xc8], R14 ;  /* 0x0000c80e01007387 */ /* 0x0003e60000100a00 */
[----:B-1----:R-:W2:Y:S01]  /*1ca90*/  LDL.LU.64 R14, [R1+0xf40] ;  /* 0x000f4000010e7983 */ /* 0x002ea20000300a00 */
[----:B------:R-:W2:Y:S02]  /*1caa0*/  LDL.LU.64 R12, [R1+0xf38] ;  /* 0x000f3800010c7983 */ /* 0x000ea40000300a00 */
[----:B------:R-:W-:Y:S02]  /*1cab0*/  STL.64 [R1+0xf20], R26 ;  /* 0x000f201a01007387 */ /* 0x000fe40000100a00 */
[----:B------:R-:W-:Y:S01]  /*1cac0*/  STL.64 [R1+0xf18], R24 ;  /* 0x000f181801007387 */ /* 0x000fe20000100a00 */
[----:B------:R-:W-:Y:S01]  /*1cad0*/  STL.64 [R1+0xf10], R22 ;  /* 0x000f101601007387 */ /* 0x000fe20000100a00 */
[----:B------:R-:W-:Y:S02]  /*1cae0*/  STL.64 [R1+0xf08], R20 ;  /* 0x000f081401007387 */ /* 0x000fe40000100a00 */
[----:B------:R1:W-:Y:S02]  /*1caf0*/  STL.64 [R1+0x70], R8 ;  /* 0x0000700801007387 */ /* 0x0003e40000100a00 */
[----:B------:R3:W-:Y:S01]  /*1cb00*/  STL.64 [R1+0x78], R10 ;  /* 0x0000780a01007387 */ /* 0x0007e20000100a00 */
[----:B-1----:R-:W4:Y:S01]  /*1cb10*/  LDL.LU R8, [R1+0x2e0] ;  /* 0x0002e00001087983 */ /* 0x002f220000300800 */
[----:B------:R-:W4:Y:S02]  /*1cb20*/  LDL.LU R9, [R1+0x2e4] ;  /* 0x0002e40001097983 */ /* 0x000f240000300800 */
[----:B---3--:R-:W3:Y:S02]  /*1cb30*/  LDL.LU R10, [R1+0x2e8] ;  /* 0x0002e800010a7983 */ /* 0x008ee40000300800 */
[----:B------:R-:W3:Y:S02]  /*1cb40*/  LDL.LU R11, [R1+0x2ec] ;  /* 0x0002ec00010b7983 */ /* 0x000ee40000300800 */
[----:B---3--:R-:W-:Y:S01]  /*1cb50*/  STL.64 [R1+0xf30], R10 ;  /* 0x000f300a01007387 */ /* 0x008fe20000100a00 */
[----:B----4-:R1:W-:Y:S03]  /*1cb60*/  STL.64 [R1+0xf28], R8 ;  /* 0x000f280801007387 */ /* 0x0103e60000100a00 */
[----:B-1----:R-:W2:Y:S01]  /*1cb70*/  LDL.LU R8, [R1+0x310] ;  /* 0x0003100001087983 */ /* 0x002ea20000300800 */
[----:B------:R-:W2:Y:S02]  /*1cb80*/  LDL.LU R9, [R1+0x314] ;  /* 0x0003140001097983 */ /* 0x000ea40000300800 */
[----:B------:R-:W2:Y:S02]  /*1cb90*/  LDL.LU R10, [R1+0x318] ;  /* 0x00031800010a7983 */ /* 0x000ea40000300800 */
[----:B------:R-:W2:Y:S01]  /*1cba0*/  LDL.LU R11, [R1+0x31c] ;  /* 0x00031c00010b7983 */ /* 0x000ea20000300800 */
[----:B------:R-:W3:Y:S01]  /*1cbb0*/  LDL.LU R24, [R1+0x300] ;  /* 0x0003000001187983 */ /* 0x000ee20000300800 */
[----:B------:R-:W3:Y:S02]  /*1cbc0*/  LDL.LU R25, [R1+0x304] ;  /* 0x0003040001197983 */ /* 0x000ee40000300800 */
[----:B------:R-:W3:Y:S02]  /*1cbd0*/  LDL.LU R26, [R1+0x308] ;  /* 0x00030800011a7983 */ /* 0x000ee40000300800 */
[----:B------:R-:W3:Y:S01]  /*1cbe0*/  LDL.LU R27, [R1+0x30c] ;  /* 0x00030c00011b7983 */ /* 0x000ee20000300800 */
[----:B------:R-:W4:Y:S01]  /*1cbf0*/  LDL.LU R20, [R1+0x2f0] ;  /* 0x0002f00001147983 */ /* 0x000f220000300800 */
[----:B------:R-:W4:Y:S02]  /*1cc00*/  LDL.LU R21, [R1+0x2f4] ;  /* 0x0002f40001157983 */ /* 0x000f240000300800 */
[----:B------:R-:W4:Y:S02]  /*1cc10*/  LDL.LU R22, [R1+0x2f8] ;  /* 0x0002f80001167983 */ /* 0x000f240000300800 */
[----:B------:R-:W4:Y:S01]  /*1cc20*/  LDL.LU R23, [R1+0x2fc] ;  /* 0x0002fc0001177983 */ /* 0x000f220000300800 */
[----:B0-----:R-:W-:Y:S01]  /*1cc30*/  STL.64 [R1+0xe88], R18 ;  /* 0x000e881201007387 */ /* 0x001fe20000100a00 */
[----:B------:R0:W-:Y:S02]  /*1cc40*/  STL.64 [R1+0xe80], R16 ;  /* 0x000e801001007387 */ /* 0x0001e40000100a00 */
[----:B0-----:R-:W-:-:S02]  /*1cc50*/  IMAD.MOV.U32 R16, RZ, RZ, R2 ;  /* 0x000000ffff107224 */ /* 0x001fc400078e0002 */
[----:B------:R-:W-:Y:S02]  /*1cc60*/  IMAD.MOV.U32 R17, RZ, RZ, R0 ;  /* 0x000000ffff117224 */ /* 0x000fe400078e0000 */
[----:B------:R-:W-:Y:S02]  /*1cc70*/  IMAD.MOV.U32 R2, RZ, RZ, R4 ;  /* 0x000000ffff027224 */ /* 0x000fe400078e0004 */
[----:B------:R-:W-:Y:S01]  /*1cc80*/  IMAD.MOV.U32 R0, RZ, RZ, R5 ;  /* 0x000000ffff007224 */ /* 0x000fe200078e0005 */
[C---:B--2---:R-:W-:Y:S11]  /*1cc90*/  HMMA.16816.F32.BF16 R8, R12.reuse, R4, R8 ;  /* 0x000000040c08723c */ /* 0x044ff60000041808 */
[----:B------:R-:W-:Y:S11]  /*1cca0*/  @!UPT UIADD3 URZ, URZ, URZ, URZ ;  /* 0x0000003f3f3ff290 */ /* 0x000ff6000fffe03f */
[----:B------:R-:W-:Y:S01]  /*1ccb0*/  @!UPT UIADD3 URZ, URZ, URZ, URZ ;  /* 0x0000003f3f3ff290 */ /* 0x000fe2000fffe03f */
[----:B------:R-:W-:Y:S01]  /*1ccc0*/  STL.64 [R1+0x150], R8 ;  /* 0x0001500801007387 */ /* 0x000fe20000100a00 */
[----:B------:R0:W-:Y:S03]  /*1ccd0*/  STL.64 [R1+0x158], R10 ;  /* 0x0001580a01007387 */ /* 0x0001e60000100a00 */
[----:B0-----:R-:W2:Y:S01]  /*1cce0*/  LDL.LU.64 R10, [R1+0xf30] ;  /* 0x000f3000010a7983 */ /* 0x001ea20000300a00 */
[----:B------:R-:W2:Y:S02]  /*1ccf0*/  LDL.LU.64 R8, [R1+0xf28] ;  /* 0x000f280001087983 */ /* 0x000ea40000300a00 */
[----:B------:R-:W2:Y:S02]  /*1cd00*/  LDL.LU R4, [R1+0x2b0] ;  /* 0x0002b00001047983 */ /* 0x000ea40000300800 */
[----:B------:R-:W2:Y:S01]  /*1cd10*/  LDL.LU R5, [R1+0x2b4] ;  /* 0x0002b40001057983 */ /* 0x000ea20000300800 */
[----:B------:R-:W2:Y:S01]  /*1cd20*/  LDL.LU R6, [R1+0x2b8] ;  /* 0x0002b80001067983 */ /* 0x000ea20000300800 */
[----:B------:R-:W2:Y:S03]  /*1cd30*/  LDL.LU R7, [R1+0x2bc] ;  /* 0x0002bc0001077983 */ /* 0x000ea60000300800 */
[----:B--2---:R-:W-:Y:S01]  /*1cd40*/  STL.64 [R1+0xed0], R6 ;  /* 0x000ed00601007387 */ /* 0x004fe20000100a00 */
[----:B------:R0:W-:Y:S03]  /*1cd50*/  STL.64 [R1+0xec8], R4 ;  /* 0x000ec80401007387 */ /* 0x0001e60000100a00 */
[----:B0-----:R-:W2:Y:S01]  /*1cd60*/  LDL.LU R4, [R1+0xf0] ;  /* 0x0000f00001047983 */ /* 0x001ea20000300800 */
[----:B------:R-:W2:Y:S02]  /*1cd70*/  LDL.LU R5, [R1+0xf4] ;  /* 0x0000f40001057983 */ /* 0x000ea40000300800 */
[----:B------:R-:W2:Y:S02]  /*1cd80*/  LDL.LU R6, [R1+0xf8] ;  /* 0x0000f80001067983 */ /* 0x000ea40000300800 */
[----:B------:R-:W2:Y:S01]  /*1cd90*/  LDL.LU R7, [R1+0xfc] ;  /* 0x0000fc0001077983 */ /* 0x000ea20000300800 */
[C---:B---3--:R-:W-:Y:S01]  /*1cda0*/  HMMA.16816.F32.BF16 R24, R12.reuse, R16, R24 ;  /* 0x000000100c18723c */ /* 0x048fe20000041818 */
[----:B--2---:R-:W-:Y:S01]  /*1cdb0*/  STL.64 [R1+0xee0], R6 ;  /* 0x000ee00601007387 */ /* 0x004fe20000100a00 */
[----:B------:R0:W-:Y:S03]  /*1cdc0*/  STL.64 [R1+0xed8], R4 ;  /* 0x000ed80401007387 */ /* 0x0001e60000100a00 */
[----:B0-----:R-:W2:Y:S01]  /*1cdd0*/  LDL.LU R4, [R1+0x100] ;  /* 0x0001000001047983 */ /* 0x001ea20000300800 */
[----:B------:R-:W2:Y:S02]  /*1cde0*/  LDL.LU R5, [R1+0x104] ;  /* 0x0001040001057983 */ /* 0x000ea40000300800 */
[----:B------:R-:W3:Y:S02]  /*1cdf0*/  LDL.LU R6, [R1+0x108] ;  /* 0x0001080001067983 */ /* 0x000ee40000300800 */
[----:B------:R-:W3:Y:S02]  /*1ce00*/  LDL.LU R7, [R1+0x10c] ;  /* 0x00010c0001077983 */ /* 0x000ee40000300800 */
[----:B---3--:R-:W-:Y:S01]  /*1ce10*/  STL.64 [R1+0xef0], R6 ;  /* 0x000ef00601007387 */ /* 0x008fe20000100a00 */
[----:B--2---:R0:W-:Y:S03]  /*1ce20*/  STL.64 [R1+0xee8], R4 ;  /* 0x000ee80401007387 */ /* 0x0041e60000100a00 */
[----:B0-----:R-:W2:Y:S01]  /*1ce30*/  LDL.LU R4, [R1+0x110] ;  /* 0x0001100001047983 */ /* 0x001ea20000300800 */
[----:B------:R-:W2:Y:S02]  /*1ce40*/  LDL.LU R5, [R1+0x114] ;  /* 0x0001140001057983 */ /* 0x000ea40000300800 */
[----:B------:R-:W2:Y:S02]  /*1ce50*/  LDL.LU R6, [R1+0x118] ;  /* 0x0001180001067983 */ /* 0x000ea40000300800 */
[----:B------:R-:W2:Y:S02]  /*1ce60*/  LDL.LU R7, [R1+0x11c] ;  /* 0x00011c0001077983 */ /* 0x000ea40000300800 */
[----:B------:R-:W-:Y:S01]  /*1ce70*/  STL.64 [R1+0x140], R24 ;  /* 0x0001401801007387 */ /* 0x000fe20000100a00 */
[----:B------:R0:W-:Y:S03]  /*1ce80*/  STL.64 [R1+0x148], R26 ;  /* 0x0001481a01007387 */ /* 0x0001e60000100a00 */
[----:B0-----:R-:W3:Y:S01]  /*1ce90*/  LDL.LU.64 R26, [R1+0xf20] ;  /* 0x000f2000011a7983 */ /* 0x001ee20000300a00 */
[----:B------:R-:W4:Y:S02]  /*1cea0*/  LDL.LU.64 R24, [R1+0xf18] ;  /* 0x000f180001187983 */ /* 0x000f240000300a00 */
[C---:B----4-:R-:W-:Y:S11]  /*1ceb0*/  HMMA.16816.F32.BF16 R20, R12.reuse, R24, R20 ;  /* 0x000000180c14723c */ /* 0x050ff60000041814 */
[----:B------:R-:W-:Y:S11]  /*1cec0*/  @!UPT UIADD3 URZ, URZ, URZ, URZ ;  /* 0x0000003f3f3ff290 */ /* 0x000ff6000fffe03f */
[----:B------:R-:W-:Y:S01]  /*1ced0*/  @!UPT UIADD3 URZ, URZ, URZ, URZ ;  /* 0x0000003f3f3ff290 */ /* 0x000fe2000fffe03f */
[----:B------:R-:W-:Y:S01]  /*1cee0*/  STL.64 [R1+0x130], R20 ;  /* 0x0001301401007387 */ /* 0x000fe20000100a00 */
[----:B------:R0:W-:Y:S03]  /*1cef0*/  STL.64 [R1+0x138], R22 ;  /* 0x0001381601007387 */ /* 0x0001e60000100a00 */
[----:B0-----:R-:W4:Y:S01]  /*1cf00*/  LDL.LU.64 R22, [R1+0xf10] ;  /* 0x000f100001167983 */ /* 0x001f220000300a00 */
[----:B------:R-:W2:Y:S02]  /*1cf10*/  LDL.LU.64 R20, [R1+0xf08] ;  /* 0x000f080001147983 */ /* 0x000ea40000300a00 */
[----:B--2---:R-:W-:Y:S11]  /*1cf20*/  HMMA.16816.F32.BF16 R8, R12, R20, R8 ;  /* 0x000000140c08723c */ /* 0x004ff60000041808 */
[----:B------:R-:W-:Y:S11]  /*1cf30*/  @!UPT UIADD3 URZ, URZ, URZ, URZ ;  /* 0x0000003f3f3ff290 */ /* 0x000ff6000fffe03f */
[----:B------:R-:W-:Y:S02]  /*1cf40*/  @!UPT UIADD3 URZ, URZ, URZ, URZ ;  /* 0x0000003f3f3ff290 */ /* 0x000fe4000fffe03f */
[----:B------:R-:W-:Y:S02]  /*1cf50*/  IMAD.MOV.U32 R14, RZ, RZ, R9 ;  /* 0x000000ffff0e7224 */ /* 0x000fe400078e0009 */
[----:B------:R-:W-:Y:S02]  /*1cf60*/  IMAD.MOV.U32 R13, RZ, RZ, R10 ;  /* 0x000000ffff0d7224 */ /* 0x000fe400078e000a */
[----:B------:R-:W-:Y:S01]  /*1cf70*/  IMAD.MOV.U32 R12, RZ, RZ, R11 ;  /* 0x000000ffff0c7224 */ /* 0x000fe200078e000b */
[----:B------:R0:W-:Y:S01]  /*1cf80*/  STL [R1+0x120], R8 ;  /* 0x0001200801007387 */ /* 0x0001e20000100800 */
[----:B------:R-:W2:Y:S03]  /*1cf90*/  LDL.LU.64 R10, [R1+0xf00] ;  /* 0x000f0000010a7983 */ /* 0x000ea60000300a00 */
[----:B0-----:R-:W2:Y:S01]  /*1cfa0*/  LDL.LU.64 R8, [R1+0xef8] ;  /* 0x000ef80001087983 */ /* 0x001ea20000300a00 */
[----:B------:R-:W-:Y:S02]  /*1cfb0*/  STL [R1+0xe30], R14 ;  /* 0x000e300e01007387 */ /* 0x000fe40000100800 */
        /* <DEDUP_REMOVED lines=10> */
[----:B------:R-:W2:Y:S02]  /*1d060*/  LDL.LU R15, [R1+0x28c] ;  /* 0x00028c00010f7983 */ /* 0x000ea40000300800 */
[----:B--2---:R-:W-:Y:S01]  /*1d070*/  STL.64 [R1+0xea8], R14 ;  /* 0x000ea80e01007387 */ /* 0x004fe20000100a00 */
[----:B------:R0:W-:Y:S02]  /*1d080*/  STL.64 [R1+0xea0], R12 ;  /* 0x000ea00c01007387 */ /* 0x0001e40000100a00 */
[----:B0-----:R-:W-:-:S02]  /*1d090*/  IMAD.MOV.U32 R12, RZ, RZ, R2 ;  /* 0x000000ffff0c7224 */ /* 0x001fc400078e0002 */
[----:B------:R-:W-:-:S07]  /*1d0a0*/  IMAD.MOV.U32 R13, RZ, RZ, R0 ;  /* 0x000000ffff0d7224 */ /* 0x000fce00078e0000 */
[C---:B------:R-:W-:Y:S11]  /*1d0b0*/  HMMA.16816.F32.BF16 R4, R8.reuse, R12, R4 ;  /* 0x0000000c0804723c */ /* 0x040ff60000041804 */
[----:B------:R-:W-:Y:S11]  /*1d0c0*/  @!UPT UIADD3 URZ, URZ, URZ, URZ ;  /* 0x0000003f3f3ff290 */ /* 0x000ff6000fffe03f */
[----:B------:R-:W-:Y:S01]  /*1d0d0*/  @!UPT UIADD3 URZ, URZ, URZ, URZ ;  /* 0x0000003f3f3ff290 */ /* 0x000fe2000fffe03f */
[----:B------:R-:W-:Y:S01]  /*1d0e0*/  STL.64 [R1+0x110], R4 ;  /* 0x0001100401007387 */ /* 0x000fe20000100a00 */
[----:B------:R0:W-:Y:S03]  /*1d0f0*/  STL.64 [R1+0x118], R6 ;  /* 0x0001180601007387 */ /* 0x0001e60000100a00 */
[----:B0-----:R-:W2:Y:S01]  /*1d100*/  LDL.LU.64 R6, [R1+0xef0] ;  /* 0x000ef00001067983 */ /* 0x001ea20000300a00 */
[----:B------:R-:W2:Y:S02]  /*1d110*/  LDL.LU.64 R4, [R1+0xee8] ;  /* 0x000ee80001047983 */ /* 0x000ea40000300a00 */
[C---:B--2---:R-:W-:Y:S11]  /*1d120*/  HMMA.16816.F32.BF16 R4, R8.reuse, R16, R4 ;  /* 0x000000100804723c */ /* 0x044ff60000041804 */
[----:B------:R-:W-:Y:S11]  /*1d130*/  @!UPT UIADD3 URZ, URZ, URZ, URZ ;  /* 0x0000003f3f3ff290 */ /* 0x000ff6000fffe03f */
[----:B------:R-:W-:Y:S01]  /*1d140*/  @!UPT UIADD3 URZ, URZ, URZ, URZ ;  /* 0x0000003f3f3ff290 */ /* 0x000fe2000fffe03f */
[----:B------:R-:W-:Y:S01]  /*1d150*/  STL.64 [R1+0x100], R4 ;  /* 0x0001000401007387 */ /* 0x000fe20000100a00 */
[----:B------:R0:W-:Y:S03]  /*1d160*/  STL.64 [R1+0x108], R6 ;  /* 0x0001080601007387 */ /* 0x0001e60000100a00 */
[----:B0-----:R-:W2:Y:S01]  /*1d170*/  LDL.LU.64 R6, [R1+0xee0] ;  /* 0x000ee00001067983 */ /* 0x001ea20000300a00 */
[----:B------:R-:W2:Y:S02]  /*1d180*/  LDL.LU.64 R4, [R1+0xed8] ;  /* 0x000ed80001047983 */ /* 0x000ea40000300a00 */
[----:B------:R0:W-:Y:S02]  /*1d190*/  STL.64 [R1+0xeb0], R16 ;  /* 0x000eb01001007387 */ /* 0x0001e40000100a00 */
[----:B0-----:R-:W3:Y:S01]  /*1d1a0*/  LDL.LU R16, [R1+0x290] ;  /* 0x0002900001107983 */ /* 0x001ee20000300800 */
[----:B------:R-:W3:Y:S02]  /*1d1b0*/  LDL.LU R17, [R1+0x294] ;  /* 0x0002940001117983 */ /* 0x000ee40000300800 */
[----:B------:R-:W3:Y:S02]  /*1d1c0*/  LDL.LU R18, [R1+0x298] ;  /* 0x0002980001127983 */ /* 0x000ee40000300800 */
[----:B------:R-:W3:Y:S01]  /*1d1d0*/  LDL.LU R19, [R1+0x29c] ;  /* 0x00029c0001137983 */ /* 0x000ee20000300800 */
[C---:B--2---:R-:W-:Y:S11]  /*1d1e0*/  HMMA.16816.F32.BF16 R4, R8.reuse, R24, R4 ;  /* 0x000000180804723c */ /* 0x044ff60000041804 */
[----:B------:R-:W-:Y:S11]  /*1d1f0*/  @!UPT UIADD3 URZ, URZ, URZ, URZ ;  /* 0x0000003f3f3ff290 */ /* 0x000ff6000fffe03f */
[----:B------:R-:W-:Y:S01]  /*1d200*/  @!UPT UIADD3 URZ, URZ, URZ, URZ ;  /* 0x0000003f3f3ff290 */ /* 0x000fe2000fffe03f */
[----:B------:R-:W-:Y:S01]  /*1d210*/  STL.64 [R1+0xf0], R4 ;  /* 0x0000f00401007387 */ /* 0x000fe20000100a00 */
[----:B------:R0:W-:Y:S03]  /*1d220*/  STL.64 [R1+0xf8], R6 ;  /* 0x0000f80601007387 */ /* 0x0001e60000100a00 */
[----:B0-----:R-:W2:Y:S01]  /*1d230*/  LDL.LU.64 R6, [R1+0xed0] ;  /* 0x000ed00001067983 */ /* 0x001ea20000300a00 */
[----:B------:R-:W2:Y:S02]  /*1d240*/  LDL.LU.64 R4, [R1+0xec8] ;  /* 0x000ec80001047983 */ /* 0x000ea40000300a00 */
[----:B--2---:R-:W-:Y:S01]  /*1d250*/  HMMA.16816.F32.BF16 R8, R8, R20, R4 ;  /* 0x000000140808723c */ /* 0x004fe20000041804 */
[----:B------:R-:W3:Y:S01]  /*1d260*/  LDL.LU.64 R6, [R1+0xec0] ;  /* 0x000ec00001067983 */ /* 0x000ee20000300a00 */
[----:B------:R-:W3:Y:S11]  /*1d270*/  LDL.LU.64 R4, [R1+0xeb8] ;  /* 0x000eb80001047983 */ /* 0x000ef60000300a00 */
[----:B------:R-:W-:Y:S10]  /*1d280*/  @!UPT UIADD3 URZ, URZ, URZ, URZ ;  /* 0x0000003f3f3ff290 */ /* 0x000ff4000fffe03f */
[----:B------:R0:W-:Y:S01]  /*1d290*/  STL.64 [R1+0xb0], R8 ;  /* 0x0000b00801007387 */ /* 0x0001e20000100a00 */
[----:B------:R1:W-:Y:S02]  /*1d2a0*/  STL [R1+0xb8], R10 ;  /* 0x0000b80a01007387 */ /* 0x0003e40000100800 */
[----:B------:R-:W-:Y:S01]  /*1d2b0*/  IMAD.MOV.U32 R28, RZ, RZ, R11 ;  /* 0x000000ffff1c7224 */ /* 0x000fe200078e000b */
[----:B0-----:R-:W2:Y:S01]  /*1d2c0*/  LDL.LU R8, [R1+0x260] ;  /* 0x0002600001087983 */ /* 0x001ea20000300800 */
[----:B------:R-:W2:Y:S02]  /*1d2d0*/  LDL.LU R9, [R1+0x264] ;  /* 0x0002640001097983 */ /* 0x000ea40000300800 */
[----:B-1----:R-:W2:Y:S02]  /*1d2e0*/  LDL.LU R10, [R1+0x268] ;  /* 0x00026800010a7983 */ /* 0x002ea40000300800 */
[----:B------:R-:W2:Y:S01]  /*1d2f0*/  LDL.LU R11, [R1+0x26c] ;  /* 0x00026c00010b7983 */ /* 0x000ea20000300800 */
[----:B------:R-:W-:Y:S01]  /*1d300*/  STL [R1+0xd08], R28 ;  /* 0x000d081c01007387 */ /* 0x000fe20000100800 */
[C---:B---3--:R-:W-:Y:S03]  /*1d310*/  HMMA.16816.F32.BF16 R12, R4.reuse, R12, R16 ;  /* 0x0000000c040c723c */ /* 0x048fe60000041810 */
[----:B------:R-:W3:Y:S11]  /*1d320*/  LDL.LU.64 R16, [R1+0xeb0] ;  /* 0x000eb00001107983 */ /* 0x000ef60000300a00 */
[----:B------:R-:W-:Y:S10]  /*1d330*/  @!UPT UIADD3 URZ, URZ, URZ, URZ ;  /* 0x0000003f3f3ff290 */ /* 0x000ff4000fffe03f */
[----:B------:R-:W-:Y:S02]  /*1d340*/  IMAD.MOV.U32 R2, RZ, RZ, R14 ;  /* 0x000000ffff027224 */ /* 0x000fe400078e000e */
[----:B------:R-:W-:Y:S02]  /*1d350*/  IMAD.MOV.U32 R3, RZ, RZ, R15 ;  /* 0x000000ffff037224 */ /* 0x000fe400078e000f */
[----:B------:R-:W-:Y:S02]  /*1d360*/  IMAD.MOV.U32 R0, RZ, RZ, R12 ;  /* 0x000000ffff007224 */ /* 0x000fe400078e000c */
[----:B------:R-:W-:Y:S01]  /*1d370*/  IMAD.MOV.U32 R29, RZ, RZ, R13 ;  /* 0x000000ffff1d7224 */ /* 0x000fe200078e000d */
[----:B------:R-:W3:Y:S01]  /*1d380*/  LDL.LU.64 R14, [R1+0xea8] ;  /* 0x000ea800010e7983 */ /* 0x000ee20000300a00 */
[----:B------:R-:W3:Y:S02]  /*1d390*/  LDL.LU.64 R12, [R1+0xea0] ;  /* 0x000ea000010c7983 */ /* 0x000ee40000300a00 */
[----:B------:R-:W-:Y:S02]  /*1d3a0*/  STL [R1+0xd18], R3 ;  /* 0x000d180301007387 */ /* 0x000fe40000100800 */
[----:B------:R-:W-:Y:S01]  /*1d3b0*/  STL [R1+0xd14], R2 ;  /* 0x000d140201007387 */ /* 0x000fe20000100800 */
[----:B------:R0:W-:Y:S04]  /*1d3c0*/  STL [R1+0xd10], R29 ;  /* 0x000d101d01007387 */ /* 0x0001e80000100800 */
[----:B0-----:R-:W4:Y:S01]  /*1d3d0*/  LDL R29, [R1+0x3a0] ;  /* 0x0003a000011d7983 */ /* 0x001f220000100800 */
[----:B------:R-:W-:Y:S01]  /*1d3e0*/  STL [R1+0xd0c], R0 ;  /* 0x000d0c0001007387 */ /* 0x000fe20000100800 */
[C---:B--2---:R-:W-:Y:S08]  /*1d3f0*/  HMMA.16816.F32.BF16 R8, R4.reuse, R24, R8 ;  /* 0x000000180408723c */ /* 0x044ff00000041808 */
[----:B---3--:R-:W-:Y:S01]  /*1d400*/  HMMA.16816.F32.BF16 R16, R4, R16, R12 ;  /* 0x000000100410723c */ /* 0x008fe2000004180c */
[----:B------:R-:W2:Y:S01]  /*1d410*/  LDL.LU.64 R14, [R1+0xe98] ;  /* 0x000e9800010e7983 */ /* 0x000ea20000300a00 */
[----:B------:R-:W2:Y:S11]  /*1d420*/  LDL.LU.64 R12, [R1+0xe90] ;  /* 0x000e9000010c7983 */ /* 0x000eb60000300a00 */
[----:B------:R-:W-:Y:S03]  /*1d430*/  @!UPT UIADD3 URZ, URZ, URZ, URZ ;  /* 0x0000003f3f3ff290 */ /* 0x000fe6000fffe03f */
[----:B------:R-:W-:-:S07]  /*1d440*/  IMAD.MOV.U32 R3, RZ, RZ, R11 ;  /* 0x000000ffff037224 */ /* 0x000fce00078e000b */
[----:B------:R-:W-:Y:S01]  /*1d450*/  STL.64 [R1+0x90], R16 ;  /* 0x0000901001007387 */ /* 0x000fe20000100a00 */
[----:B------:R0:W-:Y:S03]  /*1d460*/  STL.64 [R1+0x98], R18 ;  /* 0x0000981201007387 */ /* 0x0001e60000100a00 */
[----:B0-----:R-:W3:Y:S01]  /*1d470*/  LDL.LU.64 R18, [R1+0xe88] ;  /* 0x000e880001127983 */ /* 0x001ee20000300a00 */
[----:B------:R-:W3:Y:S02]  /*1d480*/  LDL.LU.64 R16, [R1+0xe80] ;  /* 0x000e800001107983 */ /* 0x000ee40000300a00 */
[----:B------:R-:W-:Y:S02]  /*1d490*/  STL.64 [R1+0x80], R8 ;  /* 0x0000800801007387 */ /* 0x000fe40000100a00 */
[----:B------:R2:W-:Y:S01]  /*1d4a0*/  STL [R1+0x88], R10 ;  /* 0x0000880a01007387 */ /* 0x0005e20000100800 */
[----:B------:R-:W-:Y:S01]  /*1d4b0*/  STL.64 [R1+0xe70], R26 ;  /* 0x000e701a01007387 */ /* 0x000fe20000100a00 */
[----:B----4-:R-:W-:Y:S01]  /*1d4c0*/  STL.64 [R1+0xe78], R22 ;  /* 0x000e781601007387 */ /* 0x010fe20000100a00 */
[----:B--2---:R-:W-:Y:S02]  /*1d4d0*/  HMMA.16816.F32.BF16 R8, R4, R20, R12 ;  /* 0x000000140408723c */ /* 0x004fe4000004180c */
[----:B------:R-:W2:Y:S11]  /*1d4e0*/  LDL.LU R4, [R1+0x70] ;  /* 0x0000700001047983 */ /* 0x000eb60000300800 */
[----:B------:R-:W-:Y:S10]  /*1d4f0*/  @!UPT UIADD3 URZ, URZ, URZ, URZ ;  /* 0x0000003f3f3ff290 */ /* 0x000ff4000fffe03f */
[----:B------:R0:W-:Y:S01]  /*1d500*/  STL.64 [R1+0x60], R8 ;  /* 0x0000600801007387 */ /* 0x0001e20000100a00 */
[----:B------:R1:W-:Y:S02]  /*1d510*/  STL.64 [R1+0x68], R10 ;  /* 0x0000680a01007387 */ /* 0x0003e40000100a00 */
[----:B------:R-:W2:Y:S02]  /*1d520*/  LDL.LU R5, [R1+0x74] ;  /* 0x0000740001057983 */ /* 0x000ea40000300800 */
[----:B------:R-:W4:Y:S01]  /*1d530*/  LDL.LU R6, [R1+0x78] ;  /* 0x0000780001067983 */ /* 0x000f220000300800 */
[----:B------:R-:W4:Y:S04]  /*1d540*/  LDL.LU R7, [R1+0x7c] ;  /* 0x00007c0001077983 */ /* 0x000f280000300800 */
[----:B0-----:R-:W3:Y:S01]  /*1d550*/  LDL.LU R8, [R1+0x1f0] ;  /* 0x0001f00001087983 */ /* 0x001ee20000300800 */
[----:B------:R-:W3:Y:S02]  /*1d560*/  LDL.LU R9, [R1+0x1f4] ;  /* 0x0001f40001097983 */ /* 0x000ee40000300800 */
[----:B-1----:R-:W3:Y:S02]  /*1d570*/  LDL.LU R10, [R1+0x1f8] ;  /* 0x0001f800010a7983 */ /* 0x002ee40000300800 */
[----:B------:R-:W3:Y:S01]  /*1d580*/  LDL.LU R11, [R1+0x1fc] ;  /* 0x0001fc00010b7983 */ /* 0x000ee20000300800 */
[----:B------:R-:W3:Y:S01]  /*1d590*/  LDL.LU R24, [R1+0x240] ;  /* 0x0002400001187983 */ /* 0x000ee20000300800 */
[----:B------:R-:W3:Y:S02]  /*1d5a0*/  LDL.LU R25, [R1+0x244] ;  /* 0x0002440001197983 */ /* 0x000ee40000300800 */
[----:B------:R-:W3:Y:S02]  /*1d5b0*/  LDL.LU R26, [R1+0x248] ;  /* 0x00024800011a7983 */ /* 0x000ee40000300800 */
[----:B------:R-:W3:Y:S01]  /*1d5c0*/  LDL.LU R27, [R1+0x24c] ;  /* 0x00024c00011b7983 */ /* 0x000ee20000300800 */
[----:B------:R-:W3:Y:S04]  /*1d5d0*/  LDL.64 R22, [R1+0x58] ;  /* 0x0000580001167983 */ /* 0x000ee80000100a00 */
[----:B----4-:R-:W-:Y:S01]  /*1d5e0*/  STL.64 [R1+0xde8], R6 ;  /* 0x000de80601007387 */ /* 0x010fe20000100a00 */
[----:B--2---:R0:W-:Y:S03]  /*1d5f0*/  STL.64 [R1+0xde0], R4 ;  /* 0x000de00401007387 */ /* 0x0041e60000100a00 */
[----:B0-----:R-:W2:Y:S01]  /*1d600*/  LDL.LU R4, [R1+0xc0] ;  /* 0x0000c00001047983 */ /* 0x001ea20000300800 */
[----:B------:R-:W2:Y:S02]  /*1d610*/  LDL.LU R5, [R1+0xc4] ;  /* 0x0000c40001057983 */ /* 0x000ea40000300800 */
[----:B------:R-:W4:Y:S02]  /*1d620*/  LDL.LU R6, [R1+0xc8] ;  /* 0x0000c80001067983 */ /* 0x000f240000300800 */
[----:B------:R-:W4:Y:S01]  /*1d630*/  LDL.LU R7, [R1+0xcc] ;  /* 0x0000cc0001077983 */ /* 0x000f220000300800 */
[----:B------:R-:W2:Y:S04]  /*1d640*/  LDL.64 R14, [R1+0x28] ;  /* 0x00002800010e7983 */ /* 0x000ea80000100a00 */
[----:B--2---:R0:W-:Y:S01]  /*1d650*/  STL.64 [R1+0xe48], R14 ;  /* 0x000e480e01007387 */ /* 0x0041e20000100a00 */
[----:B------:R-:W2:Y:S02]  /*1d660*/  LDL.LU R12, [R1+0x190] ;  /* 0x00019000010c7983 */ /* 0x000ea40000300800 */
[----:B------:R-:W2:Y:S01]  /*1d670*/  LDL.LU R13, [R1+0x194] ;  /* 0x00019400010d7983 */ /* 0x000ea20000300800 */
[----:B0-----:R-:W2:Y:S01]  /*1d680*/  LDL.LU R14, [R1+0x198] ;  /* 0x00019800010e7983 */ /* 0x001ea20000300800 */
[----:B------:R-:W2:Y:S03]  /*1d690*/  LDL.LU R15, [R1+0x19c] ;  /* 0x00019c00010f7983 */ /* 0x000ea60000300800 */
[----:B--2---:R0:W-:Y:S01]  /*1d6a0*/  STL.64 [R1+0xe68], R14 ;  /* 0x000e680e01007387 */ /* 0x0041e20000100a00 */
[----:B------:R-:W-:Y:S03]  /*1d6b0*/  STL.64 [R1+0xe60], R12 ;  /* 0x000e600c01007387 */ /* 0x000fe60000100a00 */
[----:B0-----:R-:W2:Y:S01]  /*1d6c0*/  LDL.64 R14, [R1+0x48] ;  /* 0x00004800010e7983 */ /* 0x001ea20000100a00 */
[----:B----4-:R0:W-:Y:S02]  /*1d6d0*/  STL.64 [R1+0xdf8], R6 ;  /* 0x000df80601007387 */ /* 0x0101e40000100a00 */
[----:B------:R-:W-:Y:S01]  /*1d6e0*/  STL.64 [R1+0xdf0], R4 ;  /* 0x000df00401007387 */ /* 0x000fe20000100a00 */
[----:B0-----:R-:W4:Y:S04]  /*1d6f0*/  LDL R6, [R1+0x8] ;  /* 0x0000080001067983 */ /* 0x001f280000100800 */
[----:B------:R-:W4:Y:S04]  /*1d700*/  LDL R7, [R1+0xc] ;  /* 0x00000c0001077983 */ /* 0x000f280000100800 */
[----:B----4-:R0:W-:Y:S04]  /*1d710*/  STL.64 [R1+0xe10], R6 ;  /* 0x000e100601007387 */ /* 0x0101e80000100a00 */
[----:B0-----:R-:W4:Y:S04]  /*1d720*/  LDL R6, [R1+0x18] ;  /* 0x0000180001067983 */ /* 0x001f280000100800 */
[----:B------:R-:W4:Y:S01]  /*1d730*/  LDL R7, [R1+0x1c] ;  /* 0x00001c0001077983 */ /* 0x000f220000100800 */
[C---:B---3--:R-:W-:Y:S08]  /*1d740*/  HMMA.16816.F32.BF16 R24, R16.reuse, R22, R24 ;  /* 0x000000161018723c */ /* 0x048ff00000041818 */
[----:B--2---:R-:W-:Y:S01]  /*1d750*/  HMMA.16816.F32.BF16 R8, R16, R14, R8 ;  /* 0x0000000e1008723c */ /* 0x004fe20000041808 */
[----:B----4-:R0:W-:Y:S01]  /*1d760*/  STL.64 [R1+0xe38], R6 ;  /* 0x000e380601007387 */ /* 0x0101e20000100a00 */
[----:B------:R-:W2:Y:S02]  /*1d770*/  LDL.LU R4, [R1+0x160] ;  /* 0x0001600001047983 */ /* 0x000ea40000300800 */
[----:B------:R-:W2:Y:S01]  /*1d780*/  LDL.LU R5, [R1+0x164] ;  /* 0x0001640001057983 */ /* 0x000ea20000300800 */
[----:B0-----:R-:W3:Y:S01]  /*1d790*/  LDL.LU R6, [R1+0x168] ;  /* 0x0001680001067983 */ /* 0x001ee20000300800 */
[----:B------:R-:W3:Y:S02]  /*1d7a0*/  LDL.LU R7, [R1+0x16c] ;  /* 0x00016c0001077983 */ /* 0x000ee40000300800 */
[----:B------:R-:W-:-:S02]  /*1d7b0*/  IMAD.MOV.U32 R2, RZ, RZ, R22 ;  /* 0x000000ffff027224 */ /* 0x000fc400078e0016 */
[----:B------:R-:W-:Y:S01]  /*1d7c0*/  IMAD.MOV.U32 R0, RZ, RZ, R23 ;  /* 0x000000ffff007224 */ /* 0x000fe200078e0017 */
[----:B---3--:R0:W-:Y:S01]  /*1d7d0*/  STL.64 [R1+0xe58], R6 ;  /* 0x000e580601007387 */ /* 0x0081e20000100a00 */
[----:B--2---:R-:W-:Y:S03]  /*1d7e0*/  STL.64 [R1+0xe50], R4 ;  /* 0x000e500401007387 */ /* 0x004fe60000100a00 */
[----:B0-----:R-:W2:Y:S01]  /*1d7f0*/  LDL.64 R6, [R1+0x38] ;  /* 0x0000380001067983 */ /* 0x001ea20000100a00 */
[----:B------:R-:W3:Y:S02]  /*1d800*/  LDL.LU.64 R22, [R1+0xe78] ;  /* 0x000e780001167983 */ /* 0x000ee40000300a00 */
[----:B------:R-:W-:Y:S02]  /*1d810*/  STL.64 [R1+0x2c0], R24 ;  /* 0x0002c01801007387 */ /* 0x000fe40000100a00 */
[----:B------:R0:W-:Y:S02]  /*1d820*/  STL.64 [R1+0x2c8], R26 ;  /* 0x0002c81a01007387 */ /* 0x0001e40000100a00 */
[----:B0-----:R-:W4:Y:S01]  /*1d830*/  LDL.LU.64 R26, [R1+0xe70] ;  /* 0x000e7000011a7983 */ /* 0x001f220000300a00 */
[----:B------:R0:W-:Y:S02]  /*1d840*/  STL.64 [R1+0x2d0], R8 ;  /* 0x0002d00801007387 */ /* 0x0001e40000100a00 */
[----:B------:R2:W-:Y:S02]  /*1d850*/  STL.64 [R1+0x2d8], R10 ;  /* 0x0002d80a01007387 */ /* 0x0005e40000100a00 */
[----:B0-----:R-:W-:-:S02]  /*1d860*/  IMAD.MOV.U32 R9, RZ, RZ, R14 ;  /* 0x000000ffff097224 */ /* 0x001fc400078e000e */
[----:B------:R-:W-:Y:S02]  /*1d870*/  IMAD.MOV.U32 R8, RZ, RZ, R15 ;  /* 0x000000ffff087224 */ /* 0x000fe400078e000f */
[----:B------:R-:W3:Y:S01]  /*1d880*/  LDL.LU.64 R14, [R1+0xe68] ;  /* 0x000e6800010e7983 */ /* 0x000ee20000300a00 */
[----:B------:R-:W3:Y:S02]  /*1d890*/  LDL.LU.64 R12, [R1+0xe60] ;  /* 0x000e6000010c7983 */ /* 0x000ee40000300a00 */
[----:B--2---:R-:W-:Y:S02]  /*1d8a0*/  IMAD.MOV.U32 R11, RZ, RZ, R6 ;  /* 0x000000ffff0b7224 */ /* 0x004fe400078e0006 */
[----:B------:R-:W-:Y:S01]  /*1d8b0*/  IMAD.MOV.U32 R10, RZ, RZ, R7 ;  /* 0x000000ffff0a7224 */ /* 0x000fe200078e0007 */
[----:B---3--:R-:W-:Y:S01]  /*1d8c0*/  HMMA.16816.F32.BF16 R12, R16, R6, R12 ;  /* 0x00000006100c723c */ /* 0x008fe2000004180c */
[----:B------:R-:W2:Y:S01]  /*1d8d0*/  LDL.LU.64 R6, [R1+0xe58] ;  /* 0x000e580001067983 */ /* 0x000ea20000300a00 */
[----:B------:R-:W2:Y:S11]  /*1d8e0*/  LDL.LU.64 R4, [R1+0xe50] ;  /* 0x000e500001047983 */ /* 0x000eb60000300a00 */
[----:B------:R-:W-:Y:S10]  /*1d8f0*/  @!UPT UIADD3 URZ, URZ, URZ, URZ ;  /* 0x0000003f3f3ff290 */ /* 0x000ff4000fffe03f */
[----:B------:R-:W-:Y:S01]  /*1d900*/  STL.64 [R1+0x2e0], R12 ;  /* 0x0002e00c01007387 */ /* 0x000fe20000100a00 */
[----:B------:R0:W-:Y:S03]  /*1d910*/  STL.64 [R1+0x2e8], R14 ;  /* 0x0002e80e01007387 */ /* 0x0001e60000100a00 */
[----:B0-----:R-:W2:Y:S01]  /*1d920*/  LDL.LU.64 R14, [R1+0xe48] ;  /* 0x000e4800010e7983 */ /* 0x001ea20000300a00 */
[----:B------:R-:W-:Y:S02]  /*1d930*/  IMAD.MOV.U32 R20, RZ, RZ, R25 ;  /* 0x000000ffff147224 */ /* 0x000fe400078e0019 */
[----:B------:R-:W-:Y:S02]  /*1d940*/  IMAD.MOV.U32 R21, RZ, RZ, R13 ;  /* 0x000000ffff157224 */ /* 0x000fe400078e000d */
[----:B------:R-:W-:Y:S03]  /*1d950*/  STL.64 [R1+0xe20], R22 ;  /* 0x000e201601007387 */ /* 0x000fe60000100a00 */
[----:B------:R0:W-:Y:S04]  /*1d960*/  STL.64 [R1+0xe18], R20 ;  /* 0x000e181401007387 */ /* 0x0001e80000100a00 */
[----:B0-----:R-:W3:Y:S01]  /*1d970*/  LDL.LU R20, [R1+0xe0] ;  /* 0x0000e00001147983 */ /* 0x001ee20000300800 */
[----:B------:R-:W3:Y:S02]  /*1d980*/  LDL.LU R21, [R1+0xe4] ;  /* 0x0000e40001157983 */ /* 0x000ee40000300800 */
[----:B------:R-:W3:Y:S02]  /*1d990*/  LDL.LU R22, [R1+0xe8] ;  /* 0x0000e80001167983 */ /* 0x000ee40000300800 */
[----:B------:R-:W3:Y:S01]  /*1d9a0*/  LDL.LU R23, [R1+0xec] ;  /* 0x0000ec0001177983 */ /* 0x000ee20000300800 */
[----:B------:R4:W-:Y:S01]  /*1d9b0*/  STL.64 [R1+0xe08], R10 ;  /* 0x000e080a01007387 */ /* 0x0009e20000100a00 */
[----:B------:R0:W-:Y:S02]  /*1d9c0*/  STL.64 [R1+0xe00], R8 ;  /* 0x000e000801007387 */ /* 0x0001e40000100a00 */
[----:B----4-:R-:W-:Y:S01]  /*1d9d0*/  IMAD.MOV.U32 R10, RZ, RZ, R26 ;  /* 0x000000ffff0a7224 */ /* 0x010fe200078e001a */
[----:B0-----:R-:W4:Y:S01]  /*1d9e0*/  LDL.LU R8, [R1+0xd0] ;  /* 0x0000d00001087983 */ /* 0x001f220000300800 */
[----:B------:R-:W4:Y:S02]  /*1d9f0*/  LDL.LU R9, [R1+0xd4] ;  /* 0x0000d40001097983 */ /* 0x000f240000300800 */
[----:B------:R-:W3:Y:S02]  /*1da00*/  LDL.LU R26, [R1+0xe44] ;  /* 0x000e4400011a7983 */ /* 0x000ee40000300800 */
[----:B------:R-:W-:-:S02]  /*1da10*/  IMAD.MOV.U32 R11, RZ, RZ, R27 ;  /* 0x000000ffff0b7224 */ /* 0x000fc400078e001b */
[----:B------:R-:W3:Y:S01]  /*1da20*/  LDL.LU R27, [R1+0xe40] ;  /* 0x000e4000011b7983 */ /* 0x000ee20000300800 */
[C---:B--2---:R-:W-:Y:S11]  /*1da30*/  HMMA.16816.F32.BF16 R4, R16.reuse, R14, R4 ;  /* 0x0000000e1004723c */ /* 0x044ff60000041804 */
[----:B------:R-:W-:Y:S11]  /*1da40*/  @!UPT UIADD3 URZ, URZ, URZ, URZ ;  /* 0x0000003f3f3ff290 */ /* 0x000ff6000fffe03f */
[----:B------:R-:W-:Y:S01]  /*1da50*/  @!UPT UIADD3 URZ, URZ, URZ, URZ ;  /* 0x0000003f3f3ff290 */ /* 0x000fe2000fffe03f */
[----:B------:R-:W-:Y:S01]  /*1da60*/  STL.64 [R1+0x330], R4 ;  /* 0x0003300401007387 */ /* 0x000fe20000100a00 */
[----:B------:R0:W-:Y:S03]  /*1da70*/  STL.64 [R1+0x338], R6 ;  /* 0x0003380601007387 */ /* 0x0001e60000100a00 */
[----:B0-----:R-:W3:Y:S01]  /*1da80*/  LDL.LU.64 R6, [R1+0xe38] ;  /* 0x000e380001067983 */ /* 0x001ee20000300a00 */
[----:B------:R-:W-:Y:S02]  /*1da90*/  IMAD.MOV.U32 R28, RZ, RZ, R14 ;  /* 0x000000ffff1c7224 */ /* 0x000fe400078e000e */
[----:B------:R-:W-:Y:S02]  /*1daa0*/  IMAD.MOV.U32 R25, RZ, RZ, R12 ;  /* 0x000000ffff197224 */ /* 0x000fe400078e000c */
[----:B------:R-:W2:Y:S01]  /*1dab0*/  LDL.LU R14, [R1+0xe30] ;  /* 0x000e3000010e7983 */ /* 0x000ea20000300800 */
[----:B------:R-:W2:Y:S01]  /*1dac0*/  LDL.LU.64 R12, [R1+0xe28] ;  /* 0x000e2800010c7983 */ /* 0x000ea20000300a00 */
[C---:B---3--:R-:W-:Y:S03]  /*1dad0*/  HMMA.16816.F32.BF16 R4, R16.reuse, R6, R20 ;  /* 0x000000061004723c */ /* 0x048fe60000041814 */
[----:B------:R-:W3:Y:S01]  /*1dae0*/  LDL.LU.64 R22, [R1+0xe20] ;  /* 0x000e200001167983 */ /* 0x000ee20000300a00 */
[----:B------:R-:W2:Y:S11]  /*1daf0*/  LDL.LU.64 R20, [R1+0xe18] ;  /* 0x000e180001147983 */ /* 0x000eb60000300a00 */
[----:B------:R-:W-:Y:S08]  /*1db00*/  @!UPT UIADD3 URZ, URZ, URZ, URZ ;  /* 0x0000003f3f3ff290 */ /* 0x000ff0000fffe03f */
[----:B------:R-:W-:Y:S01]  /*1db10*/  STL.64 [R1+0x370], R4 ;  /* 0x0003700401007387 */ /* 0x000fe20000100a00 */
[----:B------:R0:W-:Y:S03]  /*1db20*/  STL.64 [R1+0x378], R6 ;  /* 0x0003780601007387 */ /* 0x0001e60000100a00 */
[----:B0-----:R-:W4:Y:S02]  /*1db30*/  LDL.LU.64 R6, [R1+0xe10] ;  /* 0x000e100001067983 */ /* 0x001f240000300a00 */
[C---:B----4-:R-:W-:Y:S02]  /*1db40*/  HMMA.16816.F32.BF16 R4, R16.reuse, R6, R8 ;  /* 0x000000061004723c */ /* 0x050fe40000041808 */
[----:B------:R-:W4:Y:S01]  /*1db50*/  LDL.LU.64 R10, [R1+0xe08] ;  /* 0x000e0800010a7983 */ /* 0x000f220000300a00 */
[----:B------:R-:W2:Y:S11]  /*1db60*/  LDL.LU.64 R8, [R1+0xe00] ;  /* 0x000e000001087983 */ /* 0x000eb60000300a00 */
[----:B------:R-:W-:Y:S09]  /*1db70*/  @!UPT UIADD3 URZ, URZ, URZ, URZ ;  /* 0x0000003f3f3ff290 */ /* 0x000ff2000fffe03f */
        /* <DEDUP_REMOVED lines=11> */
[----:B------:R-:W-:Y:S02]  /*1dc30*/  STL.64 [R1+0xd50], R26 ;  /* 0x000d501a01007387 */ /* 0x000fe40000100a00 */
[----:B------:R-:W-:Y:S01]  /*1dc40*/  STL.64 [R1+0xd48], R24 ;  /* 0x000d481801007387 */ /* 0x000fe20000100a00 */
[----:B---3--:R-:W-:Y:S01]  /*1dc50*/  STL.64 [R1+0xd60], R22 ;  /* 0x000d601601007387 */ /* 0x008fe20000100a00 */
[----:B------:R0:W-:Y:S01]  /*1dc60*/  STL.64 [R1+0xd58], R20 ;  /* 0x000d581401007387 */ /* 0x0001e20000100a00 */
[----:B--2---:R-:W-:Y:S11]  /*1dc70*/  HMMA.16816.F32.BF16 R4, R16, R22, R4 ;  /* 0x000000161004723c */ /* 0x004ff60000041804 */
[----:B------:R-:W-:Y:S11]  /*1dc80*/  @!UPT UIADD3 URZ, URZ, URZ, URZ ;  /* 0x0000003f3f3ff290 */ /* 0x000ff6000fffe03f */
[----:B------:R-:W-:Y:S01]  /*1dc90*/  @!UPT UIADD3 URZ, URZ, URZ, URZ ;  /* 0x0000003f3f3ff290 */ /* 0x000fe2000fffe03f */
[----:B------:R-:W-:Y:S01]  /*1dca0*/  STL.64 [R1+0x340], R4 ;  /* 0x0003400401007387 */ /* 0x000fe20000100a00 */
[----:B------:R-:W-:Y:S02]  /*1dcb0*/  STL.64 [R1+0x348], R6 ;  /* 0x0003480601007387 */ /* 0x000fe40000100a00 */
[----:B0-----:R-:W2:Y:S02]  /*1dcc0*/  LDL.LU R20, [R1+0x140] ;  /* 0x0001400001147983 */ /* 0x001ea40000300800 */
[----:B------:R-:W2:Y:S01]  /*1dcd0*/  LDL.LU R21, [R1+0x144] ;  /* 0x0001440001157983 */ /* 0x000ea20000300800 */
[----:B------:R-:W3:Y:S01]  /*1dce0*/  LDL.LU R22, [R1+0x148] ;  /* 0x0001480001167983 */ /* 0x000ee20000300800 */
[----:B------:R-:W3:Y:S03]  /*1dcf0*/  LDL.LU R23, [R1+0x14c] ;  /* 0x00014c0001177983 */ /* 0x000ee60000300800 */
[----:B------:R-:W-:Y:S04]  /*1dd00*/  LDSM.16.MT88.4 R4, [R29+0x9800] ;  /* 0x009800001d04783b */ /* 0x000fe80000004200 */
[----:B---3--:R0:W-:Y:S01]  /*1dd10*/  STL.64 [R1+0xd70], R22 ;  /* 0x000d701601007387 */ /* 0x0081e20000100a00 */
[----:B--2---:R-:W-:Y:S03]  /*1dd20*/  STL.64 [R1+0xd68], R20 ;  /* 0x000d681401007387 */ /* 0x004fe60000100a00 */
[----:B0-----:R-:W2:Y:S04]  /*1dd30*/  LDL.LU.64 R22, [R1+0x18] ;  /* 0x0000180001167983 */ /* 0x001ea80000300a00 */
[----:B--2---:R0:W-:Y:S02]  /*1dd40*/  STL.64 [R1+0xd80], R22 ;  /* 0x000d801601007387 */ /* 0x0041e40000100a00 */
[----:B0-----:R-:W-:-:S02]  /*1dd50*/  IMAD.MOV.U32 R22, RZ, RZ, R28 ;  /* 0x000000ffff167224 */ /* 0x001fc400078e001c */
[----:B------:R-:W-:-:S05]  /*1dd60*/  IMAD.MOV.U32 R23, RZ, RZ, R15 ;  /* 0x000000ffff177224 */ /* 0x000fca00078e000f */
[----:B------:R-:W-:Y:S01]  /*1dd70*/  STL.64 [R1+0xd98], R22 ;  /* 0x000d981601007387 */ /* 0x000fe20000100a00 */
[----:B------:R-:W2:Y:S03]  /*1dd80*/  LDL.LU.64 R26, [R1+0x8] ;  /* 0x00000800011a7983 */ /* 0x000ea60000300a00 */
[----:B--2---:R0:W-:Y:S01]  /*1dd90*/  STL.64 [R1+0xd78], R26 ;  /* 0x000d781a01007387 */ /* 0x0041e20000100a00 */
[----:B------:R-:W2:Y:S02]  /*1dda0*/  LDL.LU R24, [R1+0x150] ;  /* 0x0001500001187983 */ /* 0x000ea40000300800 */
[----:B------:R-:W2:Y:S01]  /*1ddb0*/  LDL.LU R25, [R1+0x154] ;  /* 0x0001540001197983 */ /* 0x000ea20000300800 */
[----:B0-----:R-:W3:Y:S01]  /*1ddc0*/  LDL.LU R26, [R1+0x158] ;  /* 0x00015800011a7983 */ /* 0x001ee20000300800 */
[----:B------:R-:W3:Y:S02]  /*1ddd0*/  LDL.LU R27, [R1+0x15c] ;  /* 0x00015c00011b7983 */ /* 0x000ee40000300800 */
[----:B----4-:R-:W-:-:S02]  /*1dde0*/  IMAD.MOV.U32 R22, RZ, RZ, R11 ;  /* 0x000000ffff167224 */ /* 0x010fc400078e000b */
[----:B------:R-:W-:Y:S01]  /*1ddf0*/  IMAD.MOV.U32 R23, RZ, RZ, R10 ;  /* 0x000000ffff177224 */ /* 0x000fe200078e000a */
[----:B------:R-:W4:Y:S04]  /*1de00*/  LDL R11, [R1+0x39c] ;  /* 0x00039c00010b7983 */ /* 0x000f280000100800 */
[----:B------:R-:W-:Y:S04]  /*1de10*/  STL.64 [R1+0xdb0], R22 ;  /* 0x000db01601007387 */ /* 0x000fe80000100a00 */
[----:B---3--:R-:W-:Y:S01]  /*1de20*/  STL.64 [R1+0xd90], R26 ;  /* 0x000d901a01007387 */ /* 0x008fe20000100a00 */
[----:B--2---:R0:W-:Y:S03]  /*1de30*/  STL.64 [R1+0xd88], R24 ;  /* 0x000d881801007387 */ /* 0x0041e60000100a00 */
[----:B0-----:R-:W2:Y:S01]  /*1de40*/  LDL.LU R24, [R1+0x1b0] ;  /* 0x0001b00001187983 */ /* 0x001ea20000300800 */
[----:B------:R-:W2:Y:S02]  /*1de50*/  LDL.LU R25, [R1+0x1b4] ;  /* 0x0001b40001197983 */ /* 0x000ea40000300800 */
[----:B------:R-:W3:Y:S02]  /*1de60*/  LDL.LU R26, [R1+0x1b8] ;  /* 0x0001b800011a7983 */ /* 0x000ee40000300800 */
[----:B------:R-:W3:Y:S02]  /*1de70*/  LDL.LU R27, [R1+0x1bc] ;  /* 0x0001bc00011b7983 */ /* 0x000ee40000300800 */
[----:B------:R-:W-:-:S02]  /*1de80*/  IMAD.MOV.U32 R22, RZ, RZ, R9 ;  /* 0x000000ffff167224 */ /* 0x000fc400078e0009 */
[----:B------:R-:W-:Y:S01]  /*1de90*/  IMAD.MOV.U32 R23, RZ, RZ, R8 ;  /* 0x000000ffff177224 */ /* 0x000fe200078e0008 */
[----:B------:R-:W2:Y:S04]  /*1dea0*/  LDL R15, [R1+0x398] ;  /* 0x00039800010f7983 */ /* 0x000ea80000100800 */
[----:B----4-:R-:W0:Y:S04]  /*1deb0*/  LDSM.16.MT88.4 R8, [R11+0x9800] ;  /* 0x009800000b08783b */ /* 0x010e280000004200 */
[----:B------:R-:W-:Y:S04]  /*1dec0*/  STL.64 [R1+0xdc8], R22 ;  /* 0x000dc81601007387 */ /* 0x000fe80000100a00 */
[----:B---3--:R-:W-:Y:S01]  /*1ded0*/  STL.64 [R1+0xda8], R26 ;  /* 0x000da81a01007387 */ /* 0x008fe20000100a00 */
[----:B--2---:R1:W-:Y:S03]  /*1dee0*/  STL.64 [R1+0xda0], R24 ;  /* 0x000da01801007387 */ /* 0x0043e60000100a00 */
[----:B-1----:R-:W2:Y:S01]  /*1def0*/  LDL.LU R24, [R1+0x1e0] ;  /* 0x0001e00001187983 */ /* 0x002ea20000300800 */
[----:B------:R-:W2:Y:S02]  /*1df00*/  LDL.LU R25, [R1+0x1e4] ;  /* 0x0001e40001197983 */ /* 0x000ea40000300800 */
[----:B------:R-:W3:Y:S02]  /*1df10*/  LDL.LU R26, [R1+0x1e8] ;  /* 0x0001e800011a7983 */ /* 0x000ee40000300800 */
[----:B------:R-:W3:Y:S02]  /*1df20*/  LDL.LU R27, [R1+0x1ec] ;  /* 0x0001ec00011b7983 */ /* 0x000ee40000300800 */
        /* <DEDUP_REMOVED lines=16> */
[----:B0-----:R0:W-:Y:S01]  /*1e030*/  STL.64 [R1+0xd40], R10 ;  /* 0x000d400a01007387 */ /* 0x0011e20000100a00 */
[----:B------:R1:W-:Y:S02]  /*1e040*/  STL.64 [R1+0xd38], R8 ;  /* 0x000d380801007387 */ /* 0x0003e40000100a00 */
[----:B0-----:R-:W-:-:S02]  /*1e050*/  IMAD.MOV.U32 R10, RZ, RZ, R13 ;  /* 0x000000ffff0a7224 */ /* 0x001fc400078e000d */
[----:B-1----:R-:W-:Y:S02]  /*1e060*/  IMAD.MOV.U32 R9, RZ, RZ, R14 ;  /* 0x000000ffff097224 */ /* 0x002fe400078e000e */
[----:B------:R-:W-:Y:S01]  /*1e070*/  IMAD.MOV.U32 R11, RZ, RZ, R12 ;  /* 0x000000ffff0b7224 */ /* 0x000fe200078e000c */
[----:B------:R-:W4:Y:S04]  /*1e080*/  LDL.LU R8, [R1+0x120] ;  /* 0x0001200001087983 */ /* 0x000f280000300800 */
[----:B------:R-:W0:Y:S04]  /*1e090*/  LDSM.16.MT88.4 R12, [R15+0x9800] ;  /* 0x009800000f0c783b */ /* 0x000e280000004200 */
[----:B0-----:R-:W-:Y:S01]  /*1e0a0*/  STL.64 [R1+0xc50], R14 ;  /* 0x000c500e01007387 */ /* 0x001fe20000100a00 */
[----:B------:R0:W-:Y:S03]  /*1e0b0*/  STL.64 [R1+0xc48], R12 ;  /* 0x000c480c01007387 */ /* 0x0001e60000100a00 */
[----:B0-----:R-:W3:Y:S01]  /*1e0c0*/  LDL.LU R12, [R1+0x200] ;  /* 0x00020000010c7983 */ /* 0x001ee20000300800 */
[----:B------:R-:W3:Y:S02]  /*1e0d0*/  LDL.LU R13, [R1+0x204] ;  /* 0x00020400010d7983 */ /* 0x000ee40000300800 */
[----:B------:R-:W3:Y:S02]  /*1e0e0*/  LDL.LU R14, [R1+0x208] ;  /* 0x00020800010e7983 */ /* 0x000ee40000300800 */
[----:B------:R-:W3:Y:S02]  /*1e0f0*/  LDL.LU R15, [R1+0x20c] ;  /* 0x00020c00010f7983 */ /* 0x000ee40000300800 */
[----:B------:R-:W-:-:S02]  /*1e100*/  IMAD.MOV.U32 R22, RZ, RZ, R2 ;  /* 0x000000ffff167224 */ /* 0x000fc400078e0002 */
[----:B------:R-:W-:-:S07]  /*1e110*/  IMAD.MOV.U32 R23, RZ, RZ, R0 ;  /* 0x000000ffff177224 */ /* 0x000fce00078e0000 */
[C---:B--2---:R-:W-:Y:S01]  /*1e120*/  HMMA.16816.F32.BF16 R20, R4.reuse, R22, R24 ;  /* 0x000000160414723c */ /* 0x044fe20000041818 */
[----:B---3--:R-:W-:Y:S01]  /*1e130*/  STL.64 [R1+0xd28], R14 ;  /* 0x000d280e01007387 */ /* 0x008fe20000100a00 */
[----:B------:R0:W-:Y:S03]  /*1e140*/  STL.64 [R1+0xd20], R12 ;  /* 0x000d200c01007387 */ /* 0x0001e60000100a00 */
[----:B0-----:R-:W2:Y:S01]  /*1e150*/  LDL.LU R12, [R1+0x250] ;  /* 0x00025000010c7983 */ /* 0x001ea20000300800 */
[----:B------:R-:W2:Y:S02]  /*1e160*/  LDL.LU R13, [R1+0x254] ;  /* 0x00025400010d7983 */ /* 0x000ea40000300800 */
[----:B------:R-:W2:Y:S02]  /*1e170*/  LDL.LU R14, [R1+0x258] ;  /* 0x00025800010e7983 */ /* 0x000ea40000300800 */
[----:B------:R-:W2:Y:S01]  /*1e180*/  LDL.LU R15, [R1+0x25c] ;  /* 0x00025c00010f7983 */ /* 0x000ea20000300800 */
[----:B------:R-:W3:Y:S01]  /*1e190*/  LDL.LU.64 R26, [R1+0xdd8] ;  /* 0x000dd800011a7983 */ /* 0x000ee20000300a00 */
[----:B------:R-:W3:Y:S11]  /*1e1a0*/  LDL.LU.64 R24, [R1+0xdd0] ;  /* 0x000dd00001187983 */ /* 0x000ef60000300a00 */
[----:B------:R-:W-:Y:S02]  /*1e1b0*/  STL.64 [R1+0x160], R20 ;  /* 0x0001601401007387 */ /* 0x000fe40000100a00 */
[----:B------:R0:W-:Y:S02]  /*1e1c0*/  STL.64 [R1+0x168], R22 ;  /* 0x0001681601007387 */ /* 0x0001e40000100a00 */
[----:B0-----:R-:W3:Y:S02]  /*1e1d0*/  LDL.LU.64 R22, [R1+0xdc8] ;  /* 0x000dc80001167983 */ /* 0x001ee40000300a00 */
[C---:B---3--:R-:W-:Y:S02]  /*1e1e0*/  HMMA.16816.F32.BF16 R20, R4.reuse, R22, R24 ;  /* 0x000000160414723c */ /* 0x048fe40000041818 */
[----:B------:R-:W3:Y:S01]  /*1e1f0*/  LDL.LU.64 R26, [R1+0xdc0] ;  /* 0x000dc000011a7983 */ /* 0x000ee20000300a00 */
[----:B------:R-:W3:Y:S11]  /*1e200*/  LDL.LU.64 R24, [R1+0xdb8] ;  /* 0x000db80001187983 */ /* 0x000ef60000300a00 */
[----:B------:R-:W-:Y:S09]  /*1e210*/  @!UPT UIADD3 URZ, URZ, URZ, URZ ;  /* 0x0000003f3f3ff290 */ /* 0x000ff2000fffe03f */
[----:B------:R-:W-:Y:S01]  /*1e220*/  STL.64 [R1+0x240], R20 ;  /* 0x0002401401007387 */ /* 0x000fe20000100a00 */
[----:B------:R0:W-:Y:S03]  /*1e230*/  STL.64 [R1+0x248], R22 ;  /* 0x0002481601007387 */ /* 0x0001e60000100a00 */
        /* <DEDUP_REMOVED lines=15> */
[C---:B---3--:R-:W-:Y:S01]  /*1e330*/  HMMA.16816.F32.BF16 R24, R4.reuse, R22, R24 ;  /* 0x000000160418723c */ /* 0x048fe20000041818 */
[----:B------:R-:W-:Y:S02]  /*1e340*/  IMAD.MOV.U32 R0, RZ, RZ, R22 ;  /* 0x000000ffff007224 */ /* 0x000fe400078e0016 */
[----:B------:R-:W-:Y:S11]  /*1e350*/  IMAD.MOV.U32 R28, RZ, RZ, R23 ;  /* 0x000000ffff1c7224 */ /* 0x000ff600078e0017 */
[----:B------:R-:W-:Y:S09]  /*1e360*/  @!UPT UIADD3 URZ, URZ, URZ, URZ ;  /* 0x0000003f3f3ff290 */ /* 0x000ff2000fffe03f */
[----:B------:R-:W-:Y:S01]  /*1e370*/  STL.64 [R1+0x320], R24 ;  /* 0x0003201801007387 */ /* 0x000fe20000100a00 */
[----:B------:R0:W-:Y:S03]  /*1e380*/  STL.64 [R1+0x328], R26 ;  /* 0x0003281a01007387 */ /* 0x0001e60000100a00 */
[----:B0-----:R-:W3:Y:S01]  /*1e390*/  LDL.LU.64 R26, [R1+0xd78] ;  /* 0x000d7800011a7983 */ /* 0x001ee20000300a00 */
[----:B------:R-:W3:Y:S02]  /*1e3a0*/  LDL.LU.64 R22, [R1+0xd70] ;  /* 0x000d700001167983 */ /* 0x000ee40000300a00 */
[----:B------:R-:W3:Y:S02]  /*1e3b0*/  LDL.LU.64 R20, [R1+0xd68] ;  /* 0x000d680001147983 */ /* 0x000ee40000300a00 */
[----:B---3--:R-:W-:Y:S01]  /*1e3c0*/  HMMA.16816.F32.BF16 R20, R4, R26, R20 ;  /* 0x0000001a0414723c */ /* 0x008fe20000041814 */
[----:B------:R-:W-:-:S02]  /*1e3d0*/  IMAD.MOV.U32 R2, RZ, RZ, R26 ;  /* 0x000000ffff027224 */ /* 0x000fc400078e001a */
[----:B------:R-:W-:Y:S11]  /*1e3e0*/  IMAD.MOV.U32 R29, RZ, RZ, R27 ;  /* 0x000000ffff1d7224 */ /* 0x000ff600078e001b */
[----:B------:R-:W-:Y:S09]  /*1e3f0*/  @!UPT UIADD3 URZ, URZ, URZ, URZ ;  /* 0x0000003f3f3ff290 */ /* 0x000ff2000fffe03f */
[----:B------:R-:W-:Y:S01]  /*1e400*/  STL.64 [R1+0x310], R20 ;  /* 0x0003101401007387 */ /* 0x000fe20000100a00 */
[----:B------:R0:W-:Y:S03]  /*1e410*/  STL.64 [R1+0x318], R22 ;  /* 0x0003181601007387 */ /* 0x0001e60000100a00 */
[----:B0-----:R-:W4:Y:S01]  /*1e420*/  LDL.LU.64 R22, [R1+0xd60] ;  /* 0x000d600001167983 */ /* 0x001f220000300a00 */
[----:B------:R-:W3:Y:S02]  /*1e430*/  LDL.LU.64 R20, [R1+0xd58] ;  /* 0x000d580001147983 */ /* 0x000ee40000300a00 */
[----:B------:R-:W2:Y:S02]  /*1e440*/  LDL.LU.64 R26, [R1+0xd50] ;  /* 0x000d5000011a7983 */ /* 0x000ea40000300a00 */
[----:B------:R-:W3:Y:S01]  /*1e450*/  LDL.LU.64 R24, [R1+0xd48] ;  /* 0x000d480001187983 */ /* 0x000ee20000300a00 */
[C---:B--2---:R-:W-:Y:S11]  /*1e460*/  HMMA.16816.F32.BF16 R16, R4.reuse, R26, R16 ;  /* 0x0000001a0410723c */ /* 0x044ff60000041810 */
[----:B------:R-:W-:Y:S11]  /*1e470*/  @!UPT UIADD3 URZ, URZ, URZ, URZ ;  /* 0x0000003f3f3ff290 */ /* 0x000ff6000fffe03f */
[----:B------:R-:W-:Y:S01]  /*1e480*/  @!UPT UIADD3 URZ, URZ, URZ, URZ ;  /* 0x0000003f3f3ff290 */ /* 0x000fe2000fffe03f */
[----:B------:R-:W-:Y:S01]  /*1e490*/  STL.64 [R1+0x300], R16 ;  /* 0x0003001001007387 */ /* 0x000fe20000100a00 */
[----:B------:R-:W-:Y:S02]  /*1e4a0*/  STL.64 [R1+0x308], R18 ;  /* 0x0003081201007387 */ /* 0x000fe40000100a00 */
[----:B------:R0:W-:Y:S02]  /*1e4b0*/  STL.64 [R1+0xcc8], R26 ;  /* 0x000cc81a01007387 */ /* 0x0001e40000100a00 */
[----:B---3--:R-:W-:Y:S01]  /*1e4c0*/  STL.64 [R1+0xcc0], R24 ;  /* 0x000cc01801007387 */ /* 0x008fe20000100a00 */
[----:B0-----:R-:W2:Y:S01]  /*1e4d0*/  LDL.LU.64 R26, [R1+0x48] ;  /* 0x00004800011a7983 */ /* 0x001ea20000300a00 */
[----:B----4-:R-:W-:Y:S03]  /*1e4e0*/  HMMA.16816.F32.BF16 R4, R4, R22, R8 ;  /* 0x000000160404723c */ /* 0x010fe60000041808 */
[----:B--2---:R0:W-:Y:S04]  /*1e4f0*/  STL.64 [R1+0xd30], R26 ;  /* 0x000d301a01007387 */ /* 0x0041e80000100a00 */
[----:B0-----:R-:W2:Y:S01]  /*1e500*/  LDL.LU.64 R26, [R1+0x58] ;  /* 0x00005800011a7983 */ /* 0x001ea20000300a00 */
[----:B------:R-:W2:Y:S02]  /*1e510*/  LDL.LU.64 R10, [R1+0xd40] ;  /* 0x000d4000010a7983 */ /* 0x000ea40000300a00 */
[----:B------:R-:W2:Y:S11]  /*1e520*/  LDL.LU.64 R8, [R1+0xd38] ;  /* 0x000d380001087983 */ /* 0x000eb60000300a00 */
[----:B------:R-:W-:Y:S02]  /*1e530*/  @!UPT UIADD3 URZ, URZ, URZ, URZ ;  /* 0x0000003f3f3ff290 */ /* 0x000fe4000fffe03f */
[----:B------:R0:W-:Y:S01]  /*1e540*/  STL.64 [R1+0x2f0], R4 ;  /* 0x0002f00401007387 */ /* 0x0001e20000100a00 */
[----:B------:R-:W-:Y:S01]  /*1e550*/  STL.64 [R1+0x2f8], R6 ;  /* 0x0002f80601007387 */ /* 0x000fe20000100a00 */
[----:B------:R-:W-:Y:S02]  /*1e560*/  STL.64 [R1+0xc60], R22 ;  /* 0x000c601601007387 */ /* 0x000fe40000100a00 */
[----:B------:R1:W-:Y:S01]  /*1e570*/  STL.64 [R1+0xc58], R20 ;  /* 0x000c581401007387 */ /* 0x0003e20000100a00 */
[----:B0-----:R-:W3:Y:S01]  /*1e580*/  LDL.LU R4, [R1+0x5a0] ;  /* 0x0005a00001047983 */ /* 0x001ee20000300800 */
[----:B------:R-:W3:Y:S01]  /*1e590*/  LDL.LU R5, [R1+0x7a0] ;  /* 0x0007a00001057983 */ /* 0x000ee20000300800 */
[----:B--2---:R-:W-:Y:S01]  /*1e5a0*/  HMMA.16816.F32.BF16 R12, R8, R26, R12 ;  /* 0x0000001a080c723c */ /* 0x004fe2000004180c */
[----:B-1----:R-:W-:Y:S02]  /*1e5b0*/  IMAD.MOV.U32 R21, RZ, RZ, R26 ;  /* 0x000000ffff157224 */ /* 0x002fe400078e001a */
[----:B------:R-:W-:-:S02]  /*1e5c0*/  IMAD.MOV.U32 R20, RZ, RZ, R27 ;  /* 0x000000ffff147224 */ /* 0x000fc400078e001b */
[----:B------:R-:W2:Y:S11]  /*1e5d0*/  LDL.LU.64 R26, [R1+0xd30] ;  /* 0x000d3000011a7983 */ /* 0x000eb60000300a00 */
[----:B------:R-:W-:Y:S07]  /*1e5e0*/  @!UPT UIADD3 URZ, URZ, URZ, URZ ;  /* 0x0000003f3f3ff290 */ /* 0x000fee000fffe03f */
[----:B------:R-:W-:Y:S01]  /*1e5f0*/  STL.64 [R1+0xc0], R12 ;  /* 0x0000c00c01007387 */ /* 0x000fe20000100a00 */
[----:B------:R0:W-:Y:S02]  /*1e600*/  STL.64 [R1+0xc8], R14 ;  /* 0x0000c80e01007387 */ /* 0x0001e40000100a00 */
[----:B------:R-:W-:Y:S01]  /*1e610*/  IMAD.MOV.U32 R18, RZ, RZ, R12 ;  /* 0x000000ffff127224 */ /* 0x000fe200078e000c */
[----:B0-----:R-:W4:Y:S01]  /*1e620*/  LDL.LU.64 R14, [R1+0xd28] ;  /* 0x000d2800010e7983 */ /* 0x001f220000300a00 */
[----:B------:R-:W4:Y:S02]  /*1e630*/  LDL.LU.64 R12, [R1+0xd20] ;  /* 0x000d2000010c7983 */ /* 0x000f240000300a00 */
[----:B------:R-:W-:Y:S02]  /*1e640*/  IMAD.MOV.U32 R17, RZ, RZ, R19 ;  /* 0x000000ffff117224 */ /* 0x000fe400078e0013 */
[----:B------:R-:W-:Y:S02]  /*1e650*/  IMAD.MOV.U32 R16, RZ, RZ, R7 ;  /* 0x000000ffff107224 */ /* 0x000fe400078e0007 */
[----:B--2---:R-:W-:-:S02]  /*1e660*/  IMAD.MOV.U32 R23, RZ, RZ, R26 ;  /* 0x000000ffff177224 */ /* 0x004fc400078e001a */
[----:B------:R-:W-:Y:S01]  /*1e670*/  IMAD.MOV.U32 R22, RZ, RZ, R27 ;  /* 0x000000ffff167224 */ /* 0x000fe200078e001b */
[----:B----4-:R-:W-:Y:S11]  /*1e680*/  HMMA.16816.F32.BF16 R12, R8, R26, R12 ;  /* 0x0000001a080c723c */ /* 0x010ff6000004180c */
[----:B------:R-:W-:Y:S11]  /*1e690*/  @!UPT UIADD3 URZ, URZ, URZ, URZ ;  /* 0x0000003f3f3ff290 */ /* 0x000ff6000fffe03f */
[----:B------:R-:W-:Y:S01]  /*1e6a0*/  @!UPT UIADD3 URZ, URZ, URZ, URZ ;  /* 0x0000003f3f3ff290 */ /* 0x000fe2000fffe03f */
[----:B------:R-:W-:Y:S01]  /*1e6b0*/  STL.64 [R1+0x130], R12 ;  /* 0x0001300c01007387 */ /* 0x000fe20000100a00 */
[----:B------:R-:W-:Y:S02]  /*1e6c0*/  IMAD.MOV.U32 R19, RZ, RZ, R12 ;  /* 0x000000ffff137224 */ /* 0x000fe400078e000c */
[----:B------:R-:W-:Y:S02]  /*1e6d0*/  STL.64 [R1+0x138], R14 ;  /* 0x0001380e01007387 */ /* 0x000fe40000100a00 */
[----:B------:R-:W-:Y:S01]  /*1e6e0*/  STL.64 [R1+0xcd8], R22 ;  /* 0x000cd81601007387 */ /* 0x000fe20000100a00 */
[----:B------:R-:W-:Y:S01]  /*1e6f0*/  STL.64 [R1+0xcd0], R20 ;  /* 0x000cd01401007387 */ /* 0x000fe20000100a00 */
[----:B------:R-:W-:Y:S02]  /*1e700*/  STL.64 [R1+0xb98], R18 ;  /* 0x000b981201007387 */ /* 0x000fe40000100a00 */
[----:B------:R0:W-:Y:S02]  /*1e710*/  STL.64 [R1+0xb90], R16 ;  /* 0x000b901001007387 */ /* 0x0001e40000100a00 */
[----:B0-----:R-:W2:Y:S01]  /*1e720*/  LDL.LU R16, [R1+0x60] ;  /* 0x0000600001107983 */ /* 0x001ea20000300800 */
[----:B------:R-:W2:Y:S02]  /*1e730*/  LDL.LU R17, [R1+0x64] ;  /* 0x0000640001117983 */ /* 0x000ea40000300800 */
[----:B------:R-:W4:Y:S02]  /*1e740*/  LDL.LU R18, [R1+0x68] ;  /* 0x0000680001127983 */ /* 0x000f240000300800 */
[----:B------:R-:W4:Y:S01]  /*1e750*/  LDL.LU R19, [R1+0x6c] ;  /* 0x00006c0001137983 */ /* 0x000f220000300800 */
[----:B------:R-:W2:Y:S04]  /*1e760*/  LDL.LU.64 R22, [R1+0x28] ;  /* 0x0000280001167983 */ /* 0x000ea80000300a00 */
[----:B--2---:R0:W-:Y:S01]  /*1e770*/  STL.64 [R1+0xcf0], R22 ;  /* 0x000cf01601007387 */ /* 0x0041e20000100a00 */
[----:B------:R-:W2:Y:S02]  /*1e780*/  LDL.LU R24, [R1+0x110] ;  /* 0x0001100001187983 */ /* 0x000ea40000300800 */
[----:B------:R-:W2:Y:S02]  /*1e790*/  LDL.LU R25, [R1+0x114] ;  /* 0x0001140001197983 */ /* 0x000ea40000300800 */
[----:B------:R-:W2:Y:S01]  /*1e7a0*/  LDL.LU R26, [R1+0x118] ;  /* 0x00011800011a7983 */ /* 0x000ea20000300800 */
[----:B------:R-:W2:Y:S04]  /*1e7b0*/  LDL.LU R27, [R1+0x11c] ;  /* 0x00011c00011b7983 */ /* 0x000ea80000300800 */
[----:B0-----:R-:W3:Y:S04]  /*1e7c0*/  LDL.LU.64 R22, [R1+0x38] ;  /* 0x0000380001167983 */ /* 0x001ee80000300a00 */
[----:B--2---:R-:W-:Y:S01]  /*1e7d0*/  STL.64 [R1+0xce8], R26 ;  /* 0x000ce81a01007387 */ /* 0x004fe20000100a00 */
[----:B------:R0:W-:Y:S03]  /*1e7e0*/  STL.64 [R1+0xce0], R24 ;  /* 0x000ce01801007387 */ /* 0x0001e60000100a00 */
[----:B0-----:R-:W2:Y:S01]  /*1e7f0*/  LDL.LU R24, [R1+0x180] ;  /* 0x0001800001187983 */ /* 0x001ea20000300800 */
[----:B------:R-:W2:Y:S02]  /*1e800*/  LDL.LU R25, [R1+0x184] ;  /* 0x0001840001197983 */ /* 0x000ea40000300800 */
[----:B------:R-:W2:Y:S02]  /*1e810*/  LDL.LU R26, [R1+0x188] ;  /* 0x00018800011a7983 */ /* 0x000ea40000300800 */
[----:B------:R-:W2:Y:S02]  /*1e820*/  LDL.LU R27, [R1+0x18c] ;  /* 0x00018c00011b7983 */ /* 0x000ea40000300800 */
[----:B--2---:R-:W-:Y:S01]  /*1e830*/  STL.64 [R1+0xd00], R26 ;  /* 0x000d001a01007387 */ /* 0x004fe20000100a00 */
[----:B------:R0:W-:Y:S03]  /*1e840*/  STL.64 [R1+0xcf8], R24 ;  /* 0x000cf81801007387 */ /* 0x0001e60000100a00 */
[----:B0-----:R-:W3:Y:S01]  /*1e850*/  LDL.LU R24, [R1+0x1c0] ;  /* 0x0001c00001187983 */ /* 0x001ee20000300800 */
[----:B------:R-:W3:Y:S02]  /*1e860*/  LDL.LU R25, [R1+0x1c4] ;  /* 0x0001c40001197983 */ /* 0x000ee40000300800 */
[----:B------:R-:W3:Y:S02]  /*1e870*/  LDL.LU R26, [R1+0x1c8] ;  /* 0x0001c800011a7983 */ /* 0x000ee40000300800 */
[----:B------:R-:W3:Y:S01]  /*1e880*/  LDL.LU R27, [R1+0x1cc] ;  /* 0x0001cc00011b7983 */ /* 0x000ee20000300800 */
[----:B----4-:R-:W-:Y:S01]  /*1e890*/  STL.64 [R1+0xba8], R18 ;  /* 0x000ba81201007387 */ /* 0x010fe20000100a00 */
[----:B------:R0:W-:Y:S03]  /*1e8a0*/  STL.64 [R1+0xba0], R16 ;  /* 0x000ba01001007387 */ /* 0x0001e60000100a00 */
[----:B0-----:R-:W2:Y:S01]  /*1e8b0*/  LDL.LU R16, [R1+0x80] ;  /* 0x0000800001107983 */ /* 0x001ea20000300800 */
[----:B------:R-:W2:Y:S02]  /*1e8c0*/  LDL.LU R17, [R1+0x84] ;  /* 0x0000840001117983 */ /* 0x000ea40000300800 */
[----:B------:R-:W4:Y:S02]  /*1e8d0*/  LDL.LU R18, [R1+0x88] ;  /* 0x0000880001127983 */ /* 0x000f240000300800 */
[----:B------:R-:W-:-:S02]  /*1e8e0*/  IMAD.MOV.U32 R19, RZ, RZ, R3 ;  /* 0x000000ffff137224 */ /* 0x000fc400078e0003 */
[----:B------:R-:W3:Y:S01]  /*1e8f0*/  LDL.LU R3, [R1+0xd18] ;  /* 0x000d180001037983 */ /* 0x000ee20000300800 */
[----:B------:R-:W3:Y:S02]  /*1e900*/  LDL.LU R12, [R1+0x100] ;  /* 0x00010000010c7983 */ /* 0x000ee40000300800 */
[----:B------:R-:W3:Y:S02]  /*1e910*/  LDL.LU R13, [R1+0x104] ;  /* 0x00010400010d7983 */ /* 0x000ee40000300800 */
[----:B------:R-:W3:Y:S01]  /*1e920*/  LDL.LU R14, [R1+0x108] ;  /* 0x00010800010e7983 */ /* 0x000ee20000300800 */
[----:B------:R-:W3:Y:S04]  /*1e930*/  LDL.LU R15, [R1+0x10c] ;  /* 0x00010c00010f7983 */ /* 0x000ee80000300800 */
[----:B----4-:R0:W-:Y:S01]  /*1e940*/  STL.64 [R1+0xbb8], R18 ;  /* 0x000bb81201007387 */ /* 0x0101e20000100a00 */
[----:B--2---:R-:W-:Y:S02]  /*1e950*/  STL.64 [R1+0xbb0], R16 ;  /* 0x000bb01001007387 */ /* 0x004fe40000100a00 */
[----:B0-----:R-:W-:-:S02]  /*1e960*/  IMAD.MOV.U32 R18, RZ, RZ, R2 ;  /* 0x000000ffff127224 */ /* 0x001fc400078e0002 */
[----:B------:R-:W-:Y:S01]  /*1e970*/  IMAD.MOV.U32 R19, RZ, RZ, R29 ;  /* 0x000000ffff137224 */ /* 0x000fe200078e001d */
[----:B------:R-:W2:Y:S01]  /*1e980*/  LDL.LU R2, [R1+0xd14] ;  /* 0x000d140001027983 */ /* 0x000ea20000300800 */
[----:B------:R-:W4:Y:S02]  /*1e990*/  LDL.LU R29, [R1+0xd10] ;  /* 0x000d1000011d7983 */ /* 0x000f240000300800 */
[----:B------:R-:W2:Y:S02]  /*1e9a0*/  LDL.LU R6, [R1+0x454] ;  /* 0x0004540001067983 */ /* 0x000ea40000300800 */
[----:B------:R-:W2:Y:S01]  /*1e9b0*/  LDL.LU R7, [R1+0x5a4] ;  /* 0x0005a40001077983 */ /* 0x000ea20000300800 */
[----:B---3--:R-:W-:Y:S01]  /*1e9c0*/  HMMA.16816.F32.BF16 R24, R8, R22, R24 ;  /* 0x000000160818723c */ /* 0x008fe20000041818 */
[----:B--2---:R-:W-:Y:S01]  /*1e9d0*/  STL.64 [R1+0xbc8], R6 ;  /* 0x000bc80601007387 */ /* 0x004fe20000100a00 */
[----:B------:R0:W-:Y:S03]  /*1e9e0*/  STL.64 [R1+0xbc0], R4 ;  /* 0x000bc00401007387 */ /* 0x0001e60000100a00 */
[----:B0-----:R-:W2:Y:S01]  /*1e9f0*/  LDL.LU R4, [R1+0x90] ;  /* 0x0000900001047983 */ /* 0x001ea20000300800 */
[----:B------:R-:W2:Y:S02]  /*1ea00*/  LDL.LU R5, [R1+0x94] ;  /* 0x0000940001057983 */ /* 0x000ea40000300800 */
[----:B------:R-:W3:Y:S02]  /*1ea10*/  LDL.LU R6, [R1+0x98] ;  /* 0x0000980001067983 */ /* 0x000ee40000300800 */
[----:B------:R-:W3:Y:S02]  /*1ea20*/  LDL.LU R7, [R1+0x9c] ;  /* 0x00009c0001077983 */ /* 0x000ee40000300800 */
[----:B---3--:R0:W-:Y:S01]  /*1ea30*/  STL.64 [R1+0xbd8], R6 ;  /* 0x000bd80601007387 */ /* 0x0081e20000100a00 */
[----:B--2---:R1:W-:Y:S02]  /*1ea40*/  STL.64 [R1+0xbd0], R4 ;  /* 0x000bd00401007387 */ /* 0x0043e40000100a00 */
[----:B0-----:R-:W-:-:S02]  /*1ea50*/  IMAD.MOV.U32 R6, RZ, RZ, R0 ;  /* 0x000000ffff067224 */ /* 0x001fc400078e0000 */
[----:B------:R-:W-:Y:S01]  /*1ea60*/  IMAD.MOV.U32 R7, RZ, RZ, R28 ;  /* 0x000000ffff077224 */ /* 0x000fe200078e001c */
[----:B------:R-:W2:Y:S01]  /*1ea70*/  LDL.LU R0, [R1+0xd0c] ;  /* 0x000d0c0001007983 */ /* 0x000ea20000300800 */
[----:B------:R-:W3:Y:S04]  /*1ea80*/  LDL.LU R28, [R1+0xd08] ;  /* 0x000d0800011c7983 */ /* 0x000ee80000300800 */
[----:B------:R-:W-:Y:S02]  /*1ea90*/  STL.64 [R1+0x190], R24 ;  /* 0x0001901801007387 */ /* 0x000fe40000100a00 */
[----:B------:R0:W-:Y:S02]  /*1eaa0*/  STL.64 [R1+0x198], R26 ;  /* 0x0001981a01007387 */ /* 0x0001e40000100a00 */
[----:B-1----:R-:W-:-:S02]  /*1eab0*/  IMAD.MOV.U32 R5, RZ, RZ, R22 ;  /* 0x000000ffff057224 */ /* 0x002fc400078e0016 */
[----:B------:R-:W-:Y:S01]  /*1eac0*/  IMAD.MOV.U32 R4, RZ, RZ, R23 ;  /* 0x000000ffff047224 */ /* 0x000fe200078e0017 */
[----:B0-----:R-:W2:Y:S01]  /*1ead0*/  LDL.LU.64 R26, [R1+0xd00] ;  /* 0x000d0000011a7983 */ /* 0x001ea20000300a00 */
[----:B------:R-:W2:Y:S02]  /*1eae0*/  LDL.LU.64 R24, [R1+0xcf8] ;  /* 0x000cf80001187983 */ /* 0x000ea40000300a00 */
        /* <DEDUP_REMOVED lines=8> */
[----:B------:R-:W-:Y:S02]  /*1eb70*/  IMAD.MOV.U32 R17, RZ, RZ, R22 ;  /* 0x000000ffff117224 */ /* 0x000fe400078e0016 */
[----:B------:R-:W-:Y:S02]  /*1eb80*/  IMAD.MOV.U32 R16, RZ, RZ, R23 ;  /* 0x000000ffff107224 */ /* 0x000fe400078e0017 */
[----:B------:R-:W3:Y:S01]  /*1eb90*/  LDL.LU.64 R22, [R1+0xcd8] ;  /* 0x000cd80001167983 */ /* 0x000ee20000300a00 */
[----:B------:R-:W3:Y:S01]  /*1eba0*/  LDL.LU.64 R20, [R1+0xcd0] ;  /* 0x000cd00001147983 */ /* 0x000ee20000300a00 */
[C---:B------:R-:W-:Y:S08]  /*1ebb0*/  HMMA.16816.F32.BF16 R12, R8.reuse, R18, R12 ;  /* 0x00000012080c723c */ /* 0x040ff0000004180c */
[----:B--2---:R-:W-:Y:S11]  /*1ebc0*/  HMMA.16816.F32.BF16 R24, R8, R6, R24 ;  /* 0x000000060818723c */ /* 0x004ff60000041818 */
[----:B------:R-:W-:Y:S11]  /*1ebd0*/  @!UPT UIADD3 URZ, URZ, URZ, URZ ;  /* 0x0000003f3f3ff290 */ /* 0x000ff6000fffe03f */
[----:B------:R-:W-:Y:S01]  /*1ebe0*/  @!UPT UIADD3 URZ, URZ, URZ, URZ ;  /* 0x0000003f3f3ff290 */ /* 0x000fe2000fffe03f */
[----:B------:R-:W-:Y:S01]  /*1ebf0*/  STL.64 [R1+0x2b0], R24 ;  /* 0x0002b01801007387 */ /* 0x000fe20000100a00 */
[----:B------:R0:W-:Y:S03]  /*1ec00*/  STL.64 [R1+0x2b8], R26 ;  /* 0x0002b81a01007387 */ /* 0x0001e60000100a00 */
[----:B0-----:R-:W2:Y:S01]  /*1ec10*/  LDL.LU.64 R26, [R1+0xcc8] ;  /* 0x000cc800011a7983 */ /* 0x001ea20000300a00 */
[----:B------:R0:W5:Y:S02]  /*1ec20*/  LDL.LU.64 R24, [R1+0xcc0] ;  /* 0x000cc00001187983 */ /* 0x0001640000300a00 */
[----:B------:R1:W-:Y:S02]  /*1ec30*/  STL.64 [R1+0xbe8], R6 ;  /* 0x000be80601007387 */ /* 0x0003e40000100a00 */
[----:B-1----:R-:W-:Y:S02]  /*1ec40*/  IMAD.MOV.U32 R6, RZ, RZ, R17 ;  /* 0x000000ffff067224 */ /* 0x002fe400078e0011 */
[----:B------:R-:W-:-:S05]  /*1ec50*/  IMAD.MOV.U32 R7, RZ, RZ, R16 ;  /* 0x000000ffff077224 */ /* 0x000fca00078e0010 */
[----:B------:R1:W-:Y:S02]  /*1ec60*/  STL.64 [R1+0xc00], R6 ;  /* 0x000c000601007387 */ /* 0x0003e40000100a00 */
[----:B-1----:R-:W-:Y:S02]  /*1ec70*/  IMAD.MOV.U32 R6, RZ, RZ, R5 ;  /* 0x000000ffff067224 */ /* 0x002fe400078e0005 */
[----:B------:R-:W-:-:S05]  /*1ec80*/  IMAD.MOV.U32 R7, RZ, RZ, R4 ;  /* 0x000000ffff077224 */ /* 0x000fca00078e0004 */
[----:B------:R3:W-:Y:S02]  /*1ec90*/  STL.64 [R1+0xc18], R6 ;  /* 0x000c180601007387 */ /* 0x0007e40000100a00 */
[----:B---3--:R-:W-:Y:S02]  /*1eca0*/  IMAD.MOV.U32 R6, RZ, RZ, R23 ;  /* 0x000000ffff067224 */ /* 0x008fe400078e0017 */
[----:B------:R-:W-:-:S05]  /*1ecb0*/  IMAD.MOV.U32 R7, RZ, RZ, R22 ;  /* 0x000000ffff077224 */ /* 0x000fca00078e0016 */
[----:B------:R1:W-:Y:S02]  /*1ecc0*/  STL.64 [R1+0xc30], R6 ;  /* 0x000c300601007387 */ /* 0x0003e40000100a00 */
[----:B-1----:R-:W-:Y:S02]  /*1ecd0*/  IMAD.MOV.U32 R7, RZ, RZ, R20 ;  /* 0x000000ffff077224 */ /* 0x002fe400078e0014 */
[----:B------:R-:W2:Y:S01]  /*1ece0*/  LDL.LU R20, [R1+0xf0] ;  /* 0x0000f00001147983 */ /* 0x000ea20000300800 */
[----:B------:R1:W-:Y:S02]  /*1ecf0*/  STL.64 [R1+0x2a0], R12 ;  /* 0x0002a00c01007387 */ /* 0x0003e40000100a00 */
[----:B------:R-:W-:Y:S02]  /*1ed00*/  IMAD.MOV.U32 R6, RZ, RZ, R21 ;  /* 0x000000ffff067224 */ /* 0x000fe400078e0015 */
[----:B------:R3:W-:Y:S01]  /*1ed10*/  STL.64 [R1+0x2a8], R14 ;  /* 0x0002a80e01007387 */ /* 0x0007e20000100a00 */
[----:B------:R-:W2:Y:S01]  /*1ed20*/  LDL.LU R21, [R1+0xf4] ;  /* 0x0000f40001157983 */ /* 0x000ea20000300800 */
[----:B------:R-:W2:Y:S02]  /*1ed30*/  LDL.LU R22, [R1+0xf8] ;  /* 0x0000f80001167983 */ /* 0x000ea40000300800 */
[----:B------:R-:W2:Y:S01]  /*1ed40*/  LDL.LU R23, [R1+0xfc] ;  /* 0x0000fc0001177983 */ /* 0x000ea20000300800 */
[----:B-1----:R-:W2:Y:S01]  /*1ed50*/  LDL.LU R12, [R1+0xb0] ;  /* 0x0000b000010c7983 */ /* 0x002ea20000300800 */
[----:B------:R-:W2:Y:S02]  /*1ed60*/  LDL.LU R13, [R1+0xb4] ;  /* 0x0000b400010d7983 */ /* 0x000ea40000300800 */
[----:B---3--:R-:W3:Y:S02]  /*1ed70*/  LDL.LU R14, [R1+0xb8] ;  /* 0x0000b800010e7983 */ /* 0x008ee40000300800 */
[----:B------:R-:W-:-:S02]  /*1ed80*/  IMAD.MOV.U32 R15, RZ, RZ, R28 ;  /* 0x000000ffff0f7224 */ /* 0x000fc400078e001c */
[----:B------:R-:W2:Y:S01]  /*1ed90*/  LDL.LU R28, [R1+0xcb8] ;  /* 0x000cb800011c7983 */ /* 0x000ea20000300800 */
[----:B------:R1:W-:Y:S02]  /*1eda0*/  STL.64 [R1+0xbe0], R18 ;  /* 0x000be01201007387 */ /* 0x0003e40000100a00 */
[----:B------:R-:W-:Y:S02]  /*1edb0*/  IMAD.MOV.U32 R16, RZ, RZ, R0 ;  /* 0x000000ffff107224 */ /* 0x000fe400078e0000 */
[----:B----4-:R-:W-:Y:S01]  /*1edc0*/  IMAD.MOV.U32 R17, RZ, RZ, R29 ;  /* 0x000000ffff117224 */ /* 0x010fe200078e001d */
[----:B------:R-:W4:Y:S01]  /*1edd0*/  LDL.LU R0, [R1+0xcb4] ;  /* 0x000cb40001007983 */ /* 0x000f220000300800 */
[----:B------:R-:W3:Y:S02]  /*1ede0*/  LDL.LU R29, [R1+0xcb0] ;  /* 0x000cb000011d7983 */ /* 0x000ee40000300800 */
[----:B-1----:R-:W-:Y:S02]  /*1edf0*/  IMAD.MOV.U32 R18, RZ, RZ, R2 ;  /* 0x000000ffff127224 */ /* 0x002fe400078e0002 */
[----:B------:R-:W-:Y:S01]  /*1ee00*/  IMAD.MOV.U32 R19, RZ, RZ, R3 ;  /* 0x000000ffff137224 */ /* 0x000fe200078e0003 */
[----:B------:R-:W3:Y:S01]  /*1ee10*/  LDL.LU R2, [R1+0xcac] ;  /* 0x000cac0001027983 */ /* 0x000ee20000300800 */
[----:B------:R-:W3:Y:S03]  /*1ee20*/  LDL.LU R3, [R1+0xca8] ;  /* 0x000ca80001037983 */ /* 0x000ee60000300800 */
[----:B------:R-:W-:Y:S01]  /*1ee30*/  STL.64 [R1+0xbf8], R18 ;  /* 0x000bf81201007387 */ /* 0x000fe20000100a00 */
[----:B------:R2:W-:Y:S02]  /*1ee40*/  STL.64 [R1+0xbf0], R16 ;  /* 0x000bf01001007387 */ /* 0x0005e40000100a00 */
[----:B--2---:R-:W-:-:S02]  /*1ee50*/  IMAD.MOV.U32 R16, RZ, RZ, R28 ;  /* 0x000000ffff107224 */ /* 0x004fc400078e001c */
[----:B------:R-:W2:Y:S01]  /*1ee60*/  LDL.LU R28, [R1+0xca4] ;  /* 0x000ca400011c7983 */ /* 0x000ea20000300800 */
[----:B----4-:R-:W-:Y:S02]  /*1ee70*/  IMAD.MOV.U32 R17, RZ, RZ, R0 ;  /* 0x000000ffff117224 */ /* 0x010fe400078e0000 */
[----:B---3--:R-:W-:Y:S01]  /*1ee80*/  IMAD.MOV.U32 R18, RZ, RZ, R29 ;  /* 0x000000ffff127224 */ /* 0x008fe200078e001d */
[----:B------:R-:W3:Y:S01]  /*1ee90*/  LDL.LU R0, [R1+0xca0] ;  /* 0x000ca00001007983 */ /* 0x000ee20000300800 */
[----:B------:R-:W4:Y:S02]  /*1eea0*/  LDL.LU R29, [R1+0xc9c] ;  /* 0x000c9c00011d7983 */ /* 0x000f240000300800 */
[----:B------:R-:W-:Y:S02]  /*1eeb0*/  IMAD.MOV.U32 R19, RZ, RZ, R2 ;  /* 0x000000ffff137224 */ /* 0x000fe400078e0002 */
[----:B------:R-:W4:Y:S03]  /*1eec0*/  LDL.LU R2, [R1+0xc98] ;  /* 0x000c980001027983 */ /* 0x000f260000300800 */
[----:B------:R-:W-:Y:S02]  /*1eed0*/  STL.64 [R1+0xc10], R18 ;  /* 0x000c101201007387 */ /* 0x000fe40000100a00 */
[----:B------:R1:W-:Y:S02]  /*1eee0*/  STL.64 [R1+0xc08], R16 ;  /* 0x000c081001007387 */ /* 0x0003e40000100a00 */
[----:B-1----:R-:W-:-:S02]  /*1eef0*/  IMAD.MOV.U32 R16, RZ, RZ, R3 ;  /* 0x000000ffff107224 */ /* 0x002fc400078e0003 */
[----:B------:R-:W4:Y:S01]  /*1ef00*/  LDL.LU R3, [R1+0xc94] ;  /* 0x000c940001037983 */ /* 0x000f220000300800 */
[----:B--2---:R-:W-:-:S03]  /*1ef10*/  IMAD.MOV.U32 R17, RZ, RZ, R28 ;  /* 0x000000ffff117224 */ /* 0x004fc600078e001c */
[----:B------:R-:W2:Y:S01]  /*1ef20*/  LDL.LU R28, [R1+0xc90] ;  /* 0x000c9000011c7983 */ /* 0x000ea20000300800 */
[----:B---3--:R-:W-:Y:S02]  /*1ef30*/  IMAD.MOV.U32 R18, RZ, RZ, R0 ;  /* 0x000000ffff127224 */ /* 0x008fe400078e0000 */
[----:B----4-:R-:W-:Y:S01]  /*1ef40*/  IMAD.MOV.U32 R19, RZ, RZ, R29 ;  /* 0x000000ffff137224 */ /* 0x010fe200078e001d */
[----:B------:R-:W3:Y:S01]  /*1ef50*/  LDL.LU R0, [R1+0xc8c] ;  /* 0x000c8c0001007983 */ /* 0x000ee20000300800 */
[----:B------:R-:W4:Y:S03]  /*1ef60*/  LDL.LU R29, [R1+0xc88] ;  /* 0x000c8800011d7983 */ /* 0x000f260000300800 */
[----:B------:R-:W-:Y:S01]  /*1ef70*/  STL.64 [R1+0xc28], R18 ;  /* 0x000c281201007387 */ /* 0x000fe20000100a00 */
[----:B------:R1:W-:Y:S02]  /*1ef80*/  STL.64 [R1+0xc20], R16 ;  /* 0x000c201001007387 */ /* 0x0003e40000100a00 */
[----:B-1----:R-:W-:-:S02]  /*1ef90*/  IMAD.MOV.U32 R16, RZ, RZ, R2 ;  /* 0x000000ffff107224 */ /* 0x002fc400078e0002 */
[----:B------:R-:W4:Y:S01]  /*1efa0*/  LDL.LU R2, [R1+0xc84] ;  /* 0x000c840001027983 */ /* 0x000f220000300800 */
[----:B------:R-:W-:-:S03]  /*1efb0*/  IMAD.MOV.U32 R17, RZ, RZ, R3 ;  /* 0x000000ffff117224 */ /* 0x000fc600078e0003 */
[----:B------:R-:W4:Y:S01]  /*1efc0*/  LDL.LU R3, [R1+0xc80] ;  /* 0x000c800001037983 */ /* 0x000f220000300800 */
[----:B--2---:R-:W-:-:S03]  /*1efd0*/  IMAD.MOV.U32 R18, RZ, RZ, R28 ;  /* 0x000000ffff127224 */ /* 0x004fc600078e001c */
[----:B------:R-:W2:Y:S01]  /*1efe0*/  LDL.LU R28, [R1+0xc7c] ;  /* 0x000c7c00011c7983 */ /* 0x000ea20000300800 */
[----:B------:R-:W-:Y:S01]  /*1eff0*/  HMMA.16816.F32.BF16 R20, R8, R26, R20 ;  /* 0x0000001a0814723c */ /* 0x000fe20000041814 */
[----:B---3--:R-:W-:Y:S02]  /*1f000*/  IMAD.MOV.U32 R19, RZ, RZ, R0 ;  /* 0x000000ffff137224 */ /* 0x008fe400078e0000 */
[----:B------:R0:W5:Y:S03]  /*1f010*/  LDL.LU R0, [R1+0xc78] ;  /* 0x000c780001007983 */ /* 0x0001660000300800 */
[----:B------:R-:W-:Y:S02]  /*1f020*/  STL.64 [R1+0xc40], R18 ;  /* 0x000c401201007387 */ /* 0x000fe40000100a00 */
[----:B------:R4:W-:Y:S02]  /*1f030*/  STL.64 [R1+0xc38], R16 ;  /* 0x000c381001007387 */ /* 0x0009e40000100a00 */
[----:B----4-:R-:W-:-:S02]  /*1f040*/  IMAD.MOV.U32 R16, RZ, RZ, R29 ;  /* 0x000000ffff107224 */ /* 0x010fc400078e001d */
[----:B------:R-:W3:Y:S01]  /*1f050*/  LDL.LU R29, [R1+0xc74] ;  /* 0x000c7400011d7983 */ /* 0x000ee20000300800 */
[----:B------:R-:W-:Y:S02]  /*1f060*/  IMAD.MOV.U32 R17, RZ, RZ, R2 ;  /* 0x000000ffff117224 */ /* 0x000fe400078e0002 */
[----:B------:R0:W5:Y:S02]  /*1f070*/  LDL.LU R2, [R1+0xc70] ;  /* 0x000c700001027983 */ /* 0x0001640000300800 */
[----:B------:R-:W-:Y:S02]  /*1f080*/  IMAD.MOV.U32 R18, RZ, RZ, R3 ;  /* 0x000000ffff127224 */ /* 0x000fe400078e0003 */
[----:B------:R-:W4:Y:S01]  /*1f090*/  LDL.LU R3, [R1+0xc6c] ;  /* 0x000c6c0001037983 */ /* 0x000f220000300800 */
[----:B--2---:R-:W-:-:S03]  /*1f0a0*/  IMAD.MOV.U32 R19, RZ, RZ, R28 ;  /* 0x000000ffff137224 */ /* 0x004fc600078e001c */
[----:B------:R-:W2:Y:S01]  /*1f0b0*/  LDL.LU R28, [R1+0xc68] ;  /* 0x000c6800011c7983 */ /* 0x000ea20000300800 */
[----:B------:R-:W-:Y:S02]  /*1f0c0*/  STL.64 [R1+0x290], R20 ;  /* 0x0002901401007387 */ /* 0x000fe40000100a00 */
[----:B------:R1:W-:Y:S02]  /*1f0d0*/  STL.64 [R1+0x298], R22 ;  /* 0x0002981601007387 */ /* 0x0003e40000100a00 */
[----:B-1----:R-:W2:Y:S01]  /*1f0e0*/  LDL.LU.64 R22, [R1+0xc60] ;  /* 0x000c600001167983 */ /* 0x002ea20000300a00 */
[----:B------:R0:W5:Y:S01]  /*1f0f0*/  LDL.LU.64 R20, [R1+0xc58] ;  /* 0x000c580001147983 */ /* 0x0001620000300a00 */
[----:B--2---:R-:W-:Y:S02]  /*1f100*/  HMMA.16816.F32.BF16 R8, R8, R22, R12 ;  /* 0x000000160808723c */ /* 0x004fe4000004180c */
[----:B------:R-:W2:Y:S01]  /*1f110*/  LDL.LU.64 R14, [R1+0xc50] ;  /* 0x000c5000010e7983 */ /* 0x000ea20000300a00 */
[----:B------:R-:W2:Y:S11]  /*1f120*/  LDL.LU.64 R12, [R1+0xc48] ;  /* 0x000c4800010c7983 */ /* 0x000eb60000300a00 */
[----:B------:R-:W-:Y:S09]  /*1f130*/  @!UPT UIADD3 URZ, URZ, URZ, URZ ;  /* 0x0000003f3f3ff290 */ /* 0x000ff2000fffe03f */
[----:B------:R1:W-:Y:S01]  /*1f140*/  STL.64 [R1+0x280], R8 ;  /* 0x0002800801007387 */ /* 0x0003e20000100a00 */
[----:B------:R-:W-:Y:S03]  /*1f150*/  STL.64 [R1+0x288], R10 ;  /* 0x0002880a01007387 */ /* 0x000fe60000100a00 */
[----:B-1----:R-:W3:Y:S01]  /*1f160*/  LDL.LU R8, [R1+0x5a8] ;  /* 0x0005a80001087983 */ /* 0x002ee20000300800 */
[----:B------:R-:W3:Y:S01]  /*1f170*/  LDL.LU R9, [R1+0x7a4] ;  /* 0x0007a40001097983 */ /* 0x000ee20000300800 */
[C---:B--2---:R-:W-:Y:S02]  /*1f180*/  HMMA.16816.F32.BF16 R4, R12.reuse, R6, R16 ;  /* 0x000000060c04723c */ /* 0x044fe40000041810 */
[----:B------:R-:W2:Y:S01]  /*1f190*/  LDL.LU.64 R18, [R1+0xc40] ;  /* 0x000c400001127983 */ /* 0x000ea20000300a00 */
[----:B------:R-:W2:Y:S11]  /*1f1a0*/  LDL.LU.64 R16, [R1+0xc38] ;  /* 0x000c380001107983 */ /* 0x000eb60000300a00 */
[----:B------:R-:W-:Y:S09]  /*1f1b0*/  @!UPT UIADD3 URZ, URZ, URZ, URZ ;  /* 0x0000003f3f3ff290 */ /* 0x000ff2000fffe03f */
[----:B------:R-:W-:Y:S01]  /*1f1c0*/  STL.64 [R1+0xb0], R4 ;  /* 0x0000b00401007387 */ /* 0x000fe20000100a00 */
[----:B------:R1:W-:Y:S03]  /*1f1d0*/  STL.64 [R1+0xb8], R6 ;  /* 0x0000b80601007387 */ /* 0x0003e60000100a00 */
[----:B-1----:R-:W2:Y:S02]  /*1f1e0*/  LDL.LU.64 R6, [R1+0xc30] ;  /* 0x000c300001067983 */ /* 0x002ea40000300a00 */
        /* <DEDUP_REMOVED lines=22> */
[----:B------:R-:W2:Y:S11]  /*1f350*/  LDL.LU.64 R18, [R1+0xbe0] ;  /* 0x000be00001127983 */ /* 0x000eb60000300a00 */
[----:B------:R-:W-:Y:S10]  /*1f360*/  @!UPT UIADD3 URZ, URZ, URZ, URZ ;  /* 0x0000003f3f3ff290 */ /* 0x000ff4000fffe03f */
[----:B------:R-:W-:Y:S01]  /*1f370*/  STL.64 [R1+0x220], R4 ;  /* 0x0002200401007387 */ /* 0x000fe20000100a00 */
[----:B------:R1:W-:Y:S03]  /*1f380*/  STL.64 [R1+0x228], R6 ;  /* 0x0002280601007387 */ /* 0x0003e60000100a00 */
[----:B-1----:R-:W2:Y:S01]  /*1f390*/  LDL.LU.64 R6, [R1+0xbd8] ;  /* 0x000bd80001067983 */ /* 0x002ea20000300a00 */
[----:B------:R-:W2:Y:S02]  /*1f3a0*/  LDL.LU.64 R4, [R1+0xbd0] ;  /* 0x000bd00001047983 */ /* 0x000ea40000300a00 */
[C---:B--2---:R-:W-:Y:S01]  /*1f3b0*/  HMMA.16816.F32.BF16 R16, R12.reuse, R18, R4 ;  /* 0x000000120c10723c */ /* 0x044fe20000041804 */
[----:B------:R-:W2:Y:S01]  /*1f3c0*/  LDL.LU.64 R6, [R1+0xbc8] ;  /* 0x000bc80001067983 */ /* 0x000ea20000300a00 */
[----:B------:R-:W2:Y:S11]  /*1f3d0*/  LDL.LU.64 R4, [R1+0xbc0] ;  /* 0x000bc00001047983 */ /* 0x000eb60000300a00 */
[----:B------:R-:W-:Y:S10]  /*1f3e0*/  @!UPT UIADD3 URZ, URZ, URZ, URZ ;  /* 0x0000003f3f3ff290 */ /* 0x000ff4000fffe03f */
[----:B------:R-:W-:Y:S01]  /*1f3f0*/  STL.64 [R1+0x210], R16 ;  /* 0x0002101001007387 */ /* 0x000fe20000100a00 */
[----:B------:R1:W-:Y:S03]  /*1f400*/  STL.64 [R1+0x218], R18 ;  /* 0x0002181201007387 */ /* 0x0003e60000100a00 */
[----:B-1----:R-:W2:Y:S01]  /*1f410*/  LDL.LU.64 R18, [R1+0xbb8] ;  /* 0x000bb80001127983 */ /* 0x002ea20000300a00 */
[----:B------:R-:W2:Y:S02]  /*1f420*/  LDL.LU.64 R16, [R1+0xbb0] ;  /* 0x000bb00001107983 */ /* 0x000ea40000300a00 */
[C---:B--2---:R-:W-:Y:S11]  /*1f430*/  HMMA.16816.F32.BF16 R16, R12.reuse, R26, R16 ;  /* 0x0000001a0c10723c */ /* 0x044ff60000041810 */
[----:B------:R-:W-:Y:S11]  /*1f440*/  @!UPT UIADD3 URZ, URZ, URZ, URZ ;  /* 0x0000003f3f3ff290 */ /* 0x000ff6000fffe03f */
[----:B------:R-:W-:Y:S01]  /*1f450*/  @!UPT UIADD3 URZ, URZ, URZ, URZ ;  /* 0x0000003f3f3ff290 */ /* 0x000fe2000fffe03f */
[----:B------:R-:W-:Y:S01]  /*1f460*/  STL.64 [R1+0x200], R16 ;  /* 0x0002001001007387 */ /* 0x000fe20000100a00 */
[----:B------:R1:W-:Y:S02]  /*1f470*/  STL.64 [R1+0x208], R18 ;  /* 0x0002081201007387 */ /* 0x0003e40000100a00 */
[----:B------:R-:W-:Y:S02]  /*1f480*/  IMAD.MOV.U32 R11, RZ, RZ, R19 ;  /* 0x000000ffff0b7224 */ /* 0x000fe400078e0013 */
[----:B-1----:R-:W2:Y:S01]  /*1f490*/  LDL.LU.64 R18, [R1+0xba8] ;  /* 0x000ba80001127983 */ /* 0x002ea20000300a00 */
[----:B------:R-:W2:Y:S02]  /*1f4a0*/  LDL.LU.64 R16, [R1+0xba0] ;  /* 0x000ba00001107983 */ /* 0x000ea40000300a00 */
[----:B------:R-:W3:Y:S01]  /*1f4b0*/  LDL.LU R26, [R1+0x450] ;  /* 0x00045000011a7983 */ /* 0x000ee20000300800 */
[----:B--2---:R-:W-:Y:S01]  /*1f4c0*/  HMMA.16816.F32.BF16 R12, R12, R22, R16 ;  /* 0x000000160c0c723c */ /* 0x004fe20000041810 */
[----:B------:R0:W5:Y:S01]  /*1f4d0*/  LDL.LU.64 R18, [R1+0xb98] ;  /* 0x000b980001127983 */ /* 0x0001620000300a00 */
[----:B------:R0:W5:Y:S11]  /*1f4e0*/  LDL.LU.64 R16, [R1+0xb90] ;  /* 0x000b900001107983 */ /* 0x0001760000300a00 */
[----:B------:R-:W-:Y:S10]  /*1f4f0*/  @!UPT UIADD3 URZ, URZ, URZ, URZ ;  /* 0x0000003f3f3ff290 */ /* 0x000ff4000fffe03f */
[----:B------:R1:W-:Y:S01]  /*1f500*/  STL.64 [R1+0x1e0], R12 ;  /* 0x0001e00c01007387 */ /* 0x0003e20000100a00 */
[----:B------:R2:W-:Y:S02]  /*1f510*/  STL.64 [R1+0x1e8], R14 ;  /* 0x0001e80e01007387 */ /* 0x0005e40000100a00 */
[----:B------:R-:W4:Y:S01]  /*1f520*/  LDL.LU R23, [R1+0x3a8] ;  /* 0x0003a80001177983 */ /* 0x000f220000300800 */
[----:B------:R-:W-:Y:S01]  /*1f530*/  LOP3.LUT R5, R5, R4, RZ, 0x3c, !PT ;  /* 0x0000000405057212 */ /* 0x000fe200078e3cff */
[----:B------:R-:W-:-:S03]  /*1f540*/  IMAD.MOV.U32 R10, RZ, RZ, c[0x0][0x18c] ;  /* 0x00006300ff0a7624 */ /* 0x000fc600078e00ff */
[----:B------:R-:W-:Y:S01]  /*1f550*/  LOP3.LUT R4, R5, R4, RZ, 0x3c, !PT ;  /* 0x0000000405047212 */ /* 0x000fe200078e3cff */
[----:B------:R-:W-:-:S03]  /*1f560*/  IMAD.SHL.U32 R27, R10, 0x40, RZ ;  /* 0x000000400a1b7824 */ /* 0x000fc600078e00ff */
[----:B------:R-:W-:Y:S01]  /*1f570*/  LOP3.LUT R5, R5, R4, RZ, 0x3c, !PT ;  /* 0x0000000405057212 */ /* 0x000fe200078e3cff */
[----:B-1----:R-:W4:Y:S01]  /*1f580*/  LDL.LU R12, [R1+0x5b0] ;  /* 0x0005b000010c7983 */ /* 0x002f220000300800 */
[----:B------:R-:W4:Y:S03]  /*1f590*/  LDL.LU R13, [R1+0x6f8] ;  /* 0x0006f800010d7983 */ /* 0x000f260000300800 */
[----:B------:R-:W-:-:S05]  /*1f5a0*/  IMAD.WIDE R4, R27, 0x2, R4 ;  /* 0x000000021b047825 */ /* 0x000fca00078e0204 */
[----:B------:R3:W-:Y:S01]  /*1f5b0*/  STL [R1+0x7a0], R4 ;  /* 0x0007a00401007387 */ /* 0x0007e20000100800 */
[----:B------:R4:W-:Y:S02]  /*1f5c0*/  STL [R1+0x5a0], R5 ;  /* 0x0005a00501007387 */ /* 0x0009e40000100800 */
[----:B------:R-:W-:Y:S02]  /*1f5d0*/  IMAD.MOV.U32 R10, RZ, RZ, R15 ;  /* 0x000000ffff0a7224 */ /* 0x000fe400078e000f */
[----:B--2---:R-:W2:Y:S01]  /*1f5e0*/  LDL.LU R14, [R1+0x460] ;  /* 0x00046000010e7983 */ /* 0x004ea20000300800 */
[----:B------:R-:W2:Y:S01]  /*1f5f0*/  LDL.LU R15, [R1+0x5b8] ;  /* 0x0005b800010f7983 */ /* 0x000ea20000300800 */
[----:B------:R-:W2:Y:S02]  /*1f600*/  LDL.LU R22, [R1+0x6fc] ;  /* 0x0006fc0001167983 */ /* 0x000ea40000300800 */
[----:B---3--:R-:W-:Y:S02]  /*1f610*/  IMAD.MOV.U32 R4, RZ, RZ, R26 ;  /* 0x000000ffff047224 */ /* 0x008fe400078e001a */
[----:B----4-:R-:W-:-:S04]  /*1f620*/  IMAD.MOV.U32 R5, RZ, RZ, R23 ;  /* 0x000000ffff057224 */ /* 0x010fc800078e0017 */
[----:B------:R-:W-:-:S05]  /*1f630*/  IMAD.WIDE R4, R27, 0x2, R4 ;  /* 0x000000021b047825 */ /* 0x000fca00078e0204 */
[----:B------:R-:W-:Y:S01]  /*1f640*/  STL [R1+0x450], R4 ;  /* 0x0004500401007387 */ /* 0x000fe20000100800 */
[----:B------:R1:W-:Y:S03]  /*1f650*/  STL [R1+0x3a8], R5 ;  /* 0x0003a80501007387 */ /* 0x0003e60000100800 */
[----:B-1----:R-:W3:Y:S01]  /*1f660*/  LDL.LU R5, [R1+0x3ac] ;  /* 0x0003ac0001057983 */ /* 0x002ee20000300800 */
[----:B------:R-:W-:-:S04]  /*1f670*/  LOP3.LUT R7, R7, R6, RZ, 0x3c, !PT ;  /* 0x0000000607077212 */ /* 0x000fc800078e3cff */
[----:B------:R-:W-:-:S04]  /*1f680*/  LOP3.LUT R6, R7, R6, RZ, 0x3c, !PT ;  /* 0x0000000607067212 */ /* 0x000fc800078e3cff */
[----:B------:R-:W-:Y:S02]  /*1f690*/  LOP3.LUT R7, R7, R6, RZ, 0x3c, !PT ;  /* 0x0000000607077212 */ /* 0x000fe400078e3cff */
[----:B------:R-:W-:-:S03]  /*1f6a0*/  LOP3.LUT R9, R9, R8, RZ, 0x3c, !PT ;  /* 0x0000000809097212 */ /* 0x000fc600078e3cff */
[----:B------:R-:W-:Y:S01]  /*1f6b0*/  IMAD.WIDE R6, R27, 0x2, R6 ;  /* 0x000000021b067825 */ /* 0x000fe200078e0206 */
[----:B------:R-:W-:-:S04]  /*1f6c0*/  LOP3.LUT R8, R9, R8, RZ, 0x3c, !PT ;  /* 0x0000000809087212 */ /* 0x000fc800078e3cff */
[----:B------:R1:W-:Y:S01]  /*1f6d0*/  STL [R1+0x5a4], R6 ;  /* 0x0005a40601007387 */ /* 0x0003e20000100800 */
[----:B------:R4:W-:Y:S01]  /*1f6e0*/  STL [R1+0x454], R7 ;  /* 0x0004540701007387 */ /* 0x0009e20000100800 */
[----:B------:R-:W-:Y:S02]  /*1f6f0*/  LOP3.LUT R9, R9, R8, RZ, 0x3c, !PT ;  /* 0x0000000809097212 */ /* 0x000fe400078e3cff */
[----:B-1----:R-:W2:Y:S01]  /*1f700*/  LDL.LU R6, [R1+0x45c] ;  /* 0x00045c0001067983 */ /* 0x002ea20000300800 */
[----:B----4-:R-:W2:Y:S02]  /*1f710*/  LDL.LU R7, [R1+0x5ac] ;  /* 0x0005ac0001077983 */ /* 0x010ea40000300800 */
[----:B------:R-:W-:-:S04]  /*1f720*/  IMAD.WIDE R8, R27, 0x2, R8 ;  /* 0x000000021b087825 */ /* 0x000fc800078e0208 */
[----:B------:R-:W-:Y:S01]  /*1f730*/  IMAD.MOV.U32 R4, RZ, RZ, R29 ;  /* 0x000000ffff047224 */ /* 0x000fe200078e001d */
[----:B------:R-:W-:Y:S01]  /*1f740*/  STL [R1+0x7a4], R8 ;  /* 0x0007a40801007387 */ /* 0x000fe20000100800 */
[----:B------:R-:W-:Y:S02]  /*1f750*/  STL [R1+0x5a8], R9 ;  /* 0x0005a80901007387 */ /* 0x000fe40000100800 */
[----:B------:R-:W4:Y:S02]  /*1f760*/  LDL.LU R23, [R1+0x5bc] ;  /* 0x0005bc0001177983 */ /* 0x000f240000300800 */
[----:B------:R-:W4:Y:S01]  /*1f770*/  LDL.LU R26, [R1+0x5c0] ;  /* 0x0005c000011a7983 */ /* 0x000f220000300800 */
[----:B------:R-:W4:Y:S01]  /*1f780*/  LDL.LU R29, [R1+0xb8c] ;  /* 0x000b8c00011d7983 */ /* 0x000f220000300800 */
[----:B---3--:R-:W-:-:S05]  /*1f790*/  IMAD.WIDE R4, R27, 0x2, R4 ;  /* 0x000000021b047825 */ /* 0x008fca00078e0204 */
[----:B------:R-:W-:Y:S01]  /*1f7a0*/  STL [R1+0x458], R4 ;  /* 0x0004580401007387 */ /* 0x000fe20000100800 */
[----:B------:R1:W-:Y:S03]  /*1f7b0*/  STL [R1+0x3ac], R5 ;  /* 0x0003ac0501007387 */ /* 0x0003e60000100800 */
[----:B-1----:R-:W3:Y:S01]  /*1f7c0*/  LDL.LU R5, [R1+0x3b0] ;  /* 0x0003b00001057983 */ /* 0x002ee20000300800 */
[----:B------:R-:W-:Y:S02]  /*1f7d0*/  IMAD.MOV.U32 R8, RZ, RZ, R13 ;  /* 0x000000ffff087224 */ /* 0x000fe400078e000d */
[----:B------:R-:W-:Y:S01]  /*1f7e0*/  IMAD.MOV.U32 R9, RZ, RZ, R12 ;  /* 0x000000ffff097224 */ /* 0x000fe200078e000c */
[----:B--2---:R-:W-:-:S04]  /*1f7f0*/  LOP3.LUT R7, R7, R6, RZ, 0x3c, !PT ;  /* 0x0000000607077212 */ /* 0x004fc800078e3cff */
[----:B------:R-:W-:-:S04]  /*1f800*/  LOP3.LUT R6, R7, R6, RZ, 0x3c, !PT ;  /* 0x0000000607067212 */ /* 0x000fc800078e3cff */
[----:B------:R-:W-:Y:S01]  /*1f810*/  LOP3.LUT R7, R7, R6, RZ, 0x3c, !PT ;  /* 0x0000000607077212 */ /* 0x000fe200078e3cff */
[----:B------:R-:W-:-:S04]  /*1f820*/  IMAD.WIDE R8, R27, 0x2, R8 ;  /* 0x000000021b087825 */ /* 0x000fc800078e0208 */
[----:B------:R-:W-:-:S04]  /*1f830*/  IMAD.WIDE R6, R27, 0x2, R6 ;  /* 0x000000021b067825 */ /* 0x000fc800078e0206 */
[----:B------:R-:W-:Y:S01]  /*1f840*/  IMAD.MOV.U32 R4, RZ, RZ, R14 ;  /* 0x000000ffff047224 */ /* 0x000fe200078e000e */
[----:B------:R-:W-:Y:S01]  /*1f850*/  STL [R1+0x5ac], R6 ;  /* 0x0005ac0601007387 */ /* 0x000fe20000100800 */
[----:B------:R1:W-:Y:S02]  /*1f860*/  STL [R1+0x45c], R7 ;  /* 0x00045c0701007387 */ /* 0x0003e40000100800 */
[----:B------:R-:W-:Y:S02]  /*1f870*/  STL [R1+0x6f8], R8 ;  /* 0x0006f80801007387 */ /* 0x000fe40000100800 */
[----:B------:R-:W-:Y:S01]  /*1f880*/  STL [R1+0x5b0], R9 ;  /* 0x0005b00901007387 */ /* 0x000fe20000100800 */
[----:B------:R-:W2:Y:S01]  /*1f890*/  LDL.LU R12, [R1+0x5c8] ;  /* 0x0005c800010c7983 */ /* 0x000ea20000300800 */
[----:B------:R-:W2:Y:S02]  /*1f8a0*/  LDL.LU R13, [R1+0x704] ;  /* 0x00070400010d7983 */ /* 0x000ea40000300800 */
[----:B-1----:R-:W-:-:S02]  /*1f8b0*/  IMAD.MOV.U32 R7, RZ, RZ, R3 ;  /* 0x000000ffff077224 */ /* 0x002fc400078e0003 */
[----:B------:R-:W-:Y:S01]  /*1f8c0*/  IMAD.MOV.U32 R6, RZ, RZ, R28 ;  /* 0x000000ffff067224 */ /* 0x000fe200078e001c */
[----:B------:R-:W2:Y:S01]  /*1f8d0*/  LDL.LU R3, [R1+0xb88] ;  /* 0x000b880001037983 */ /* 0x000ea20000300800 */
[----:B------:R-:W2:Y:S02]  /*1f8e0*/  LDL.LU R28, [R1+0xb84] ;  /* 0x000b8400011c7983 */ /* 0x000ea40000300800 */
[----:B------:R-:W-:-:S04]  /*1f8f0*/  IMAD.WIDE R6, R27, 0x2, R6 ;  /* 0x000000021b067825 */ /* 0x000fc800078e0206 */
[----:B---3--:R-:W-:-:S05]  /*1f900*/  IMAD.WIDE R4, R27, 0x2, R4 ;  /* 0x000000021b047825 */ /* 0x008fca00078e0204 */
[----:B------:R1:W-:Y:S01]  /*1f910*/  STL [R1+0x460], R4 ;  /* 0x0004600401007387 */ /* 0x0003e20000100800 */
[----:B------:R3:W-:Y:S03]  /*1f920*/  STL [R1+0x3b0], R5 ;  /* 0x0003b00501007387 */ /* 0x0007e60000100800 */
[----:B-1----:R-:W2:Y:S01]  /*1f930*/  LDL.LU R4, [R1+0x3b4] ;  /* 0x0003b40001047983 */ /* 0x002ea20000300800 */
[----:B---3--:R-:W2:Y:S02]  /*1f940*/  LDL.LU R5, [R1+0x468] ;  /* 0x0004680001057983 */ /* 0x008ea40000300800 */
[----:B------:R-:W-:Y:S02]  /*1f950*/  STL [R1+0x5b4], R6 ;  /* 0x0005b40601007387 */ /* 0x000fe40000100800 */
[----:B------:R1:W-:Y:S02]  /*1f960*/  STL [R1+0x464], R7 ;  /* 0x0004640701007387 */ /* 0x0003e40000100800 */
[----:B-1----:R-:W3:Y:S01]  /*1f970*/  LDL.LU R7, [R1+0x46c] ;  /* 0x00046c0001077983 */ /* 0x002ee20000300800 */
[----:B------:R-:W-:-:S02]  /*1f980*/  IMAD.MOV.U32 R8, RZ, RZ, R22 ;  /* 0x000000ffff087224 */ /* 0x000fc400078e0016 */
[----:B------:R-:W-:-:S04]  /*1f990*/  IMAD.MOV.U32 R9, RZ, RZ, R15 ;  /* 0x000000ffff097224 */ /* 0x000fc800078e000f */
[----:B------:R-:W-:-:S04]  /*1f9a0*/  IMAD.WIDE R8, R27, 0x2, R8 ;  /* 0x000000021b087825 */ /* 0x000fc800078e0208 */
[----:B----4-:R-:W-:Y:S01]  /*1f9b0*/  IMAD.MOV.U32 R6, RZ, RZ, R23 ;  /* 0x000000ffff067224 */ /* 0x010fe200078e0017 */
[----:B------:R1:W-:Y:S01]  /*1f9c0*/  STL [R1+0x6fc], R8 ;  /* 0x0006fc0801007387 */ /* 0x0003e20000100800 */
[----:B------:R-:W-:Y:S02]  /*1f9d0*/  STL [R1+0x5b8], R9 ;  /* 0x0005b80901007387 */ /* 0x000fe40000100800 */
[----:B------:R-:W4:Y:S02]  /*1f9e0*/  LDL.LU R14, [R1+0x5cc] ;  /* 0x0005cc00010e7983 */ /* 0x000f240000300800 */
[----:B------:R-:W4:Y:S01]  /*1f9f0*/  LDL.LU R15, [R1+0x5d0] ;  /* 0x0005d000010f7983 */ /* 0x000f220000300800 */
[----:B------:R-:W4:Y:S01]  /*1fa00*/  LDL.LU R22, [R1+0x708] ;  /* 0x0007080001167983 */ /* 0x000f220000300800 */
[----:B-1----:R-:W-:-:S03]  /*1fa10*/  IMAD.MOV.U32 R8, RZ, RZ, R29 ;  /* 0x000000ffff087224 */ /* 0x002fc600078e001d */
[----:B------:R-:W4:Y:S01]  /*1fa20*/  LDL.LU R29, [R1+0xb80] ;  /* 0x000b8000011d7983 */ /* 0x000f220000300800 */
[----:B--2---:R-:W-:-:S04]  /*1fa30*/  LOP3.LUT R5, R5, R4, RZ, 0x3c, !PT ;  /* 0x0000000405057212 */ /* 0x004fc800078e3cff */
[----:B------:R-:W-:-:S04]  /*1fa40*/  LOP3.LUT R4, R5, R4, RZ, 0x3c, !PT ;  /* 0x0000000405047212 */ /* 0x000fc800078e3cff */
[----:B------:R-:W-:-:S05]  /*1fa50*/  LOP3.LUT R5, R5, R4, RZ, 0x3c, !PT ;  /* 0x0000000405057212 */ /* 0x000fca00078e3cff */
[----:B------:R-:W-:-:S04]  /*1fa60*/  IMAD.WIDE R4, R27, 0x2, R4 ;  /* 0x000000021b047825 */ /* 0x000fc800078e0204 */
[----:B---3--:R-:W-:Y:S01]  /*1fa70*/  IMAD.WIDE R6, R27, 0x2, R6 ;  /* 0x000000021b067825 */ /* 0x008fe200078e0206 */
[----:B------:R1:W-:Y:S03]  /*1fa80*/  STL [R1+0x468], R4 ;  /* 0x0004680401007387 */ /* 0x0003e60000100800 */
[----:B------:R2:W-:Y:S01]  /*1fa90*/  STL [R1+0x3b4], R5 ;  /* 0x0003b40501007387 */ /* 0x0005e20000100800 */
[----:B-1----:R-:W3:Y:S01]  /*1faa0*/  LDL.LU R4, [R1+0x3b8] ;  /* 0x0003b80001047983 */ /* 0x002ee20000300800 */
[----:B--2---:R-:W3:Y:S02]  /*1fab0*/  LDL.LU R5, [R1+0x470] ;  /* 0x0004700001057983 */ /* 0x004ee40000300800 */
[----:B------:R1:W-:Y:S02]  /*1fac0*/  STL [R1+0x5bc], R6 ;  /* 0x0005bc0601007387 */ /* 0x0003e40000100800 */
[----:B------:R2:W-:Y:S01]  /*1fad0*/  STL [R1+0x46c], R7 ;  /* 0x00046c0701007387 */ /* 0x0005e20000100800 */
[----:B-1----:R-:W4:Y:S01]  /*1fae0*/  LDL.LU R6, [R1+0x474] ;  /* 0x0004740001067983 */ /* 0x002f220000300800 */
[----:B--2---:R-:W4:Y:S02]  /*1faf0*/  LDL.LU R7, [R1+0x5c4] ;  /* 0x0005c40001077983 */ /* 0x004f240000300800 */
[----:B------:R-:W-:-:S04]  /*1fb00*/  IMAD.MOV.U32 R9, RZ, RZ, R26 ;  /* 0x000000ffff097224 */ /* 0x000fc800078e001a */
[----:B------:R-:W-:-:S05]  /*1fb10*/  IMAD.WIDE R8, R27, 0x2, R8 ;  /* 0x000000021b087825 */ /* 0x000fca00078e0208 */
[----:B------:R1:W-:Y:S01]  /*1fb20*/  STL [R1+0x700], R8 ;  /* 0x0007000801007387 */ /* 0x0003e20000100800 */
[----:B------:R2:W-:Y:S02]  /*1fb30*/  STL [R1+0x5c0], R9 ;  /* 0x0005c00901007387 */ /* 0x0005e40000100800 */
[----:B------:R-:W4:Y:S02]  /*1fb40*/  LDL.LU R23, [R1+0x5d8] ;  /* 0x0005d80001177983 */ /* 0x000f240000300800 */
[----:B------:R-:W4:Y:S02]  /*1fb50*/  LDL.LU R26, [R1+0x70c] ;  /* 0x00070c00011a7983 */ /* 0x000f240000300800 */
[----:B-1----:R-:W-:Y:S02]  /*1fb60*/  IMAD.MOV.U32 R8, RZ, RZ, R13 ;  /* 0x000000ffff087224 */ /* 0x002fe400078e000d */
[----:B--2---:R-:W-:-:S04]  /*1fb70*/  IMAD.MOV.U32 R9, RZ, RZ, R12 ;  /* 0x000000ffff097224 */ /* 0x004fc800078e000c */
[----:B------:R-:W-:Y:S01]  /*1fb80*/  IMAD.WIDE R8, R27, 0x2, R8 ;  /* 0x000000021b087825 */ /* 0x000fe200078e0208 */
[----:B---3--:R-:W-:-:S04]  /*1fb90*/  LOP3.LUT R5, R5, R4, RZ, 0x3c, !PT ;  /* 0x0000000405057212 */ /* 0x008fc800078e3cff */
[----:B------:R-:W-:-:S04]  /*1fba0*/  LOP3.LUT R4, R5, R4, RZ, 0x3c, !PT ;  /* 0x0000000405047212 */ /* 0x000fc800078e3cff */
[----:B------:R-:W-:Y:S02]  /*1fbb0*/  LOP3.LUT R5, R5, R4, RZ, 0x3c, !PT ;  /* 0x0000000405057212 */ /* 0x000fe400078e3cff */
[----:B----4-:R-:W-:-:S04]  /*1fbc0*/  LOP3.LUT R7, R7, R6, RZ, 0x3c, !PT ;  /* 0x0000000607077212 */ /* 0x010fc800078e3cff */
[----:B------:R-:W-:Y:S01]  /*1fbd0*/  LOP3.LUT R6, R7, R6, RZ, 0x3c, !PT ;  /* 0x0000000607067212 */ /* 0x000fe200078e3cff */
[----:B------:R-:W-:-:S03]  /*1fbe0*/  IMAD.WIDE R4, R27, 0x2, R4 ;  /* 0x000000021b047825 */ /* 0x000fc600078e0204 */
[----:B------:R-:W-:Y:S02]  /*1fbf0*/  LOP3.LUT R7, R7, R6, RZ, 0x3c, !PT ;  /* 0x0000000607077212 */ /* 0x000fe400078e3cff */
[----:B------:R1:W-:Y:S03]  /*1fc00*/  STL [R1+0x470], R4 ;  /* 0x0004700401007387 */ /* 0x0003e60000100800 */
[----:B------:R-:W-:Y:S01]  /*1fc10*/  IMAD.WIDE R6, R27, 0x2, R6 ;  /* 0x000000021b067825 */ /* 0x000fe200078e0206 */
[----:B------:R2:W-:Y:S04]  /*1fc20*/  STL [R1+0x3b8], R5 ;  /* 0x0003b80501007387 */ /* 0x0005e80000100800 */
[----:B------:R-:W-:Y:S01]  /*1fc30*/  STL [R1+0x5c4], R6 ;  /* 0x0005c40601007387 */ /* 0x000fe20000100800 */
[----:B------:R3:W-:Y:S02]  /*1fc40*/  STL [R1+0x474], R7 ;  /* 0x0004740701007387 */ /* 0x0007e40000100800 */
[----:B-1----:R-:W-:-:S02]  /*1fc50*/  IMAD.MOV.U32 R4, RZ, RZ, R28 ;  /* 0x000000ffff047224 */ /* 0x002fc400078e001c */
[----:B--2---:R-:W-:-:S04]  /*1fc60*/  IMAD.MOV.U32 R5, RZ, RZ, R3 ;  /* 0x000000ffff057224 */ /* 0x004fc800078e0003 */
[----:B------:R-:W-:Y:S01]  /*1fc70*/  IMAD.WIDE R4, R27, 0x2, R4 ;  /* 0x000000021b047825 */ /* 0x000fe200078e0204 */
[----:B---3--:R-:W2:Y:S03]  /*1fc80*/  LDL.LU R7, [R1+0x47c] ;  /* 0x00047c0001077983 */ /* 0x008ea60000300800 */
[----:B------:R-:W-:Y:S02]  /*1fc90*/  STL [R1+0x704], R8 ;  /* 0x0007040801007387 */ /* 0x000fe40000100800 */
[----:B------:R-:W-:Y:S02]  /*1fca0*/  STL [R1+0x5c8], R9 ;  /* 0x0005c80901007387 */ /* 0x000fe40000100800 */
[----:B------:R-:W3:Y:S01]  /*1fcb0*/  LDL.LU R12, [R1+0x48c] ;  /* 0x00048c00010c7983 */ /* 0x000ee20000300800 */
[----:B------:R-:W4:Y:S01]  /*1fcc0*/  LDL.LU R13, [R1+0x5dc] ;  /* 0x0005dc00010d7983 */ /* 0x000f220000300800 */
[----:B------:R-:W3:Y:S02]  /*1fcd0*/  LDL.LU R3, [R1+0xb7c] ;  /* 0x000b7c0001037983 */ /* 0x000ee40000300800 */
[----:B------:R-:W3:Y:S02]  /*1fce0*/  LDL.LU R28, [R1+0xb78] ;  /* 0x000b7800011c7983 */ /* 0x000ee40000300800 */
[----:B------:R1:W-:Y:S01]  /*1fcf0*/  STL [R1+0x478], R4 ;  /* 0x0004780401007387 */ /* 0x0003e20000100800 */
[----:B------:R0:W-:Y:S04]  /*1fd00*/  STL [R1+0x3bc], R5 ;  /* 0x0003bc0501007387 */ /* 0x0001e80000100800 */
[----:B-1----:R-:W3:Y:S01]  /*1fd10*/  LDL.LU R4, [R1+0x3c0] ;  /* 0x0003c00001047983 */ /* 0x002ee20000300800 */
[----:B0-----:R-:W3:Y:S02]  /*1fd20*/  LDL.LU R5, [R1+0x480] ;  /* 0x0004800001057983 */ /* 0x001ee40000300800 */
[----:B------:R-:W-:-:S02]  /*1fd30*/  IMAD.MOV.U32 R6, RZ, RZ, R14 ;  /* 0x000000ffff067224 */ /* 0x000fc400078e000e */
[----:B------:R-:W-:Y:S02]  /*1fd40*/  IMAD.MOV.U32 R8, RZ, RZ, R22 ;  /* 0x000000ffff087224 */ /* 0x000fe400078e0016 */
[----:B------:R-:W-:-:S04]  /*1fd50*/  IMAD.MOV.U32 R9, RZ, RZ, R15 ;  /* 0x000000ffff097224 */ /* 0x000fc800078e000f */
[----:B------:R-:W-:-:S04]  /*1fd60*/  IMAD.WIDE R8, R27, 0x2, R8 ;  /* 0x000000021b087825 */ /* 0x000fc800078e0208 */
[----:B--2---:R-:W-:-:S05]  /*1fd70*/  IMAD.WIDE R6, R27, 0x2, R6 ;  /* 0x000000021b067825 */ /* 0x004fca00078e0206 */
[----:B------:R-:W-:Y:S01]  /*1fd80*/  STL [R1+0x5cc], R6 ;  /* 0x0005cc0601007387 */ /* 0x000fe20000100800 */
[----:B------:R0:W-:Y:S03]  /*1fd90*/  STL [R1+0x47c], R7 ;  /* 0x00047c0701007387 */ /* 0x0001e60000100800 */
[----:B0-----:R-:W2:Y:S01]  /*1fda0*/  LDL.LU R7, [R1+0x484] ;  /* 0x0004840001077983 */ /* 0x001ea20000300800 */
[----:B---3--:R-:W-:-:S04]  /*1fdb0*/  LOP3.LUT R5, R5, R4, RZ, 0x3c, !PT ;  /* 0x0000000405057212 */ /* 0x008fc800078e3cff */
[----:B------:R-:W-:-:S04]  /*1fdc0*/  LOP3.LUT R4, R5, R4, RZ, 0x3c, !PT ;  /* 0x0000000405047212 */ /* 0x000fc800078e3cff */
[----:B------:R-:W-:Y:S01]  /*1fdd0*/  LOP3.LUT R5, R5, R4, RZ, 0x3c, !PT ;  /* 0x0000000405057212 */ /* 0x000fe200078e3cff */
[----:B------:R-:W-:Y:S01]  /*1fde0*/  STL [R1+0x708], R8 ;  /* 0x0007080801007387 */ /* 0x000fe20000100800 */
[----:B------:R-:W-:Y:S02]  /*1fdf0*/  STL [R1+0x5d0], R9 ;  /* 0x0005d00901007387 */ /* 0x000fe40000100800 */
[----:B------:R-:W3:Y:S02]  /*1fe00*/  LDL.LU R14, [R1+0x5e4] ;  /* 0x0005e400010e7983 */ /* 0x000ee40000300800 */
[----:B------:R-:W3:Y:S02]  /*1fe10*/  LDL.LU R15, [R1+0x5e8] ;  /* 0x0005e800010f7983 */ /* 0x000ee40000300800 */
[----:B------:R-:W-:Y:S01]  /*1fe20*/  IMAD.WIDE R4, R27, 0x2, R4 ;  /* 0x000000021b047825 */ /* 0x000fe200078e0204 */
[----:B------:R-:W3:Y:S03]  /*1fe30*/  LDL.LU R22, [R1+0x714] ;  /* 0x0007140001167983 */ /* 0x000ee60000300800 */
[----:B------:R-:W-:-:S02]  /*1fe40*/  IMAD.MOV.U32 R6, RZ, RZ, R29 ;  /* 0x000000ffff067224 */ /* 0x000fc400078e001d */
[----:B------:R-:W3:Y:S01]  /*1fe50*/  LDL.LU R29, [R1+0xb74] ;  /* 0x000b7400011d7983 */ /* 0x000ee20000300800 */
[----:B------:R0:W-:Y:S01]  /*1fe60*/  STL [R1+0x480], R4 ;  /* 0x0004800401007387 */ /* 0x0001e20000100800 */
[----:B------:R1:W-:Y:S03]  /*1fe70*/  STL [R1+0x3c0], R5 ;  /* 0x0003c00501007387 */ /* 0x0003e60000100800 */
[----:B0-----:R-:W3:Y:S01]  /*1fe80*/  LDL.LU R4, [R1+0x3c4] ;  /* 0x0003c40001047983 */ /* 0x001ee20000300800 */
[----:B-1----:R-:W3:Y:S02]  /*1fe90*/  LDL.LU R5, [R1+0x488] ;  /* 0x0004880001057983 */ /* 0x002ee40000300800 */
[----:B------:R-:W-:Y:S02]  /*1fea0*/  IMAD.MOV.U32 R8, RZ, RZ, R26 ;  /* 0x000000ffff087224 */ /* 0x000fe400078e001a */
[----:B------:R-:W-:-:S04]  /*1feb0*/  IMAD.MOV.U32 R9, RZ, RZ, R23 ;  /* 0x000000ffff097224 */ /* 0x000fc800078e0017 */
[----:B------:R-:W-:-:S04]  /*1fec0*/  IMAD.WIDE R8, R27, 0x2, R8 ;  /* 0x000000021b087825 */ /* 0x000fc800078e0208 */
[----:B--2---:R-:W-:-:S05]  /*1fed0*/  IMAD.WIDE R6, R27, 0x2, R6 ;  /* 0x000000021b067825 */ /* 0x004fca00078e0206 */
[----:B------:R-:W-:Y:S01]  /*1fee0*/  STL [R1+0x5d4], R6 ;  /* 0x0005d40601007387 */ /* 0x000fe20000100800 */
[----:B------:R-:W-:Y:S02]  /*1fef0*/  STL [R1+0x484], R7 ;  /* 0x0004840701007387 */ /* 0x000fe40000100800 */
[----:B------:R-:W-:Y:S02]  /*1ff00*/  STL [R1+0x70c], R8 ;  /* 0x00070c0801007387 */ /* 0x000fe40000100800 */
[----:B------:R0:W-:Y:S01]  /*1ff10*/  STL [R1+0x5d8], R9 ;  /* 0x0005d80901007387 */ /* 0x0001e20000100800 */
[----:B------:R-:W2:Y:S01]  /*1ff20*/  LDL.LU R23, [R1+0x5f0] ;  /* 0x0005f00001177983 */ /* 0x000ea20000300800 */
[----:B------:R-:W2:Y:S02]  /*1ff30*/  LDL.LU R26, [R1+0x718] ;  /* 0x00071800011a7983 */ /* 0x000ea40000300800 */
[----:B0-----:R-:W-:Y:S01]  /*1ff40*/  IMAD.MOV.U32 R9, RZ, RZ, R3 ;  /* 0x000000ffff097224 */ /* 0x001fe200078e0003 */
[-C--:B---3--:R-:W-:Y:S01]  /*1ff50*/  LOP3.LUT R5, R5, R4.reuse, RZ, 0x3c, !PT ;  /* 0x0000000405057212 */ /* 0x088fe200078e3cff */
[----:B------:R-:W-:Y:S01]  /*1ff60*/  IMAD.MOV.U32 R8, RZ, RZ, R28 ;  /* 0x000000ffff087224 */ /* 0x000fe200078e001c */
[----:B------:R-:W3:Y:S01]  /*1ff70*/  LDL.LU R3, [R1+0xb70] ;  /* 0x000b700001037983 */ /* 0x000ee20000300800 */
[----:B------:R-:W2:Y:S01]  /*1ff80*/  LDL.LU R28, [R1+0xb6c] ;  /* 0x000b6c00011c7983 */ /* 0x000ea20000300800 */
[----:B------:R-:W-:-:S04]  /*1ff90*/  LOP3.LUT R4, R5, R4, RZ, 0x3c, !PT ;  /* 0x0000000405047212 */ /* 0x000fc800078e3cff */
[----:B------:R-:W-:-:S05]  /*1ffa0*/  LOP3.LUT R5, R5, R4, RZ, 0x3c, !PT ;  /* 0x0000000405057212 */ /* 0x000fca00078e3cff */
[----:B------:R-:W-:-:S05]  /*1ffb0*/  IMAD.WIDE R4, R27, 0x2, R4 ;  /* 0x000000021b047825 */ /* 0x000fca00078e0204 */
[----:B------:R0:W-:Y:S01]  /*1ffc0*/  STL [R1+0x488], R4 ;  /* 0x0004880401007387 */ /* 0x0001e20000100800 */
[----:B------:R1:W-:Y:S03]  /*1ffd0*/  STL [R1+0x3c4], R5 ;  /* 0x0003c40501007387 */ /* 0x0003e60000100800 */
[----:B0-----:R-:W2:Y:S01]  /*1ffe0*/  LDL.LU R4, [R1+0x3c8] ;  /* 0x0003c80001047983 */ /* 0x001ea20000300800 */
[----:B-1----:R-:W2:Y:S02]  /*1fff0*/  LDL.LU R5, [R1+0x490] ;  /* 0x0004900001057983 */ /* 0x002ea40000300800 */
[----:B----4-:R-:W-:Y:S02]  /*20000*/  IMAD.MOV.U32 R6, RZ, RZ, R13 ;  /* 0x000000ffff067224 */ /* 0x010fe400078e000d */
[----:B------:R-:W-:-:S04]  /*20010*/  IMAD.MOV.U32 R7, RZ, RZ, R12 ;  /* 0x000000ffff077224 */ /* 0x000fc800078e000c */
[----:B------:R-:W-:-:S04]  /*20020*/  IMAD.WIDE R6, R27, 0x2, R6 ;  /* 0x000000021b067825 */ /* 0x000fc800078e0206 */
[----:B------:R-:W-:Y:S01]  /*20030*/  IMAD.WIDE R8, R27, 0x2, R8 ;  /* 0x000000021b087825 */ /* 0x000fe200078e0208 */
[----:B------:R-:W-:Y:S03]  /*20040*/  STL [R1+0x5dc], R6 ;  /* 0x0005dc0601007387 */ /* 0x000fe60000100800 */
[----:B------:R0:W-:Y:S02]  /*20050*/  STL [R1+0x48c], R7 ;  /* 0x00048c0701007387 */ /* 0x0001e40000100800 */
[----:B0-----:R-:W4:Y:S01]  /*20060*/  LDL.LU R7, [R1+0x494] ;  /* 0x0004940001077983 */ /* 0x001f220000300800 */
[----:B------:R-:W-:Y:S02]  /*20070*/  STL [R1+0x710], R8 ;  /* 0x0007100801007387 */ /* 0x000fe40000100800 */
[----:B------:R-:W-:Y:S02]  /*20080*/  STL [R1+0x5e0], R9 ;  /* 0x0005e00901007387 */ /* 0x000fe40000100800 */
[----:B------:R-:W3:Y:S01]  /*20090*/  LDL.LU R12, [R1+0x5f8] ;  /* 0x0005f800010c7983 */ /* 0x000ee20000300800 */
[----:B------:R-:W3:Y:S01]  /*200a0*/  LDL.LU R13, [R1+0x71c] ;  /* 0x00071c00010d7983 */ /* 0x000ee20000300800 */
[----:B--2---:R-:W-:-:S04]  /*200b0*/  LOP3.LUT R5, R5, R4, RZ, 0x3c, !PT ;  /* 0x0000000405057212 */ /* 0x004fc800078e3cff */
[----:B------:R-:W-:-:S04]  /*200c0*/  LOP3.LUT R4, R5, R4, RZ, 0x3c, !PT ;  /* 0x0000000405047212 */ /* 0x000fc800078e3cff */
[----:B------:R-:W-:-:S05]  /*200d0*/  LOP3.LUT R5, R5, R4, RZ, 0x3c, !PT ;  /* 0x0000000405057212 */ /* 0x000fca00078e3cff */
[----:B------:R-:W-:-:S05]  /*200e0*/  IMAD.WIDE R4, R27, 0x2, R4 ;  /* 0x000000021b047825 */ /* 0x000fca00078e0204 */
[----:B------:R-:W-:Y:S01]  /*200f0*/  STL [R1+0x490], R4 ;  /* 0x0004900401007387 */ /* 0x000fe20000100800 */
[----:B------:R0:W-:Y:S03]  /*20100*/  STL [R1+0x3c8], R5 ;  /* 0x0003c80501007387 */ /* 0x0001e60000100800 */
[----:B0-----:R-:W2:Y:S01]  /*20110*/  LDL.LU R5, [R1+0x3cc] ;  /* 0x0003cc0001057983 */ /* 0x001ea20000300800 */
[----:B------:R-:W-:Y:S02]  /*20120*/  IMAD.MOV.U32 R6, RZ, RZ, R14 ;  /* 0x000000ffff067224 */ /* 0x000fe400078e000e */
[----:B------:R-:W-:Y:S02]  /*20130*/  IMAD.MOV.U32 R8, RZ, RZ, R22 ;  /* 0x000000ffff087224 */ /* 0x000fe400078e0016 */
[----:B------:R-:W-:Y:S02]  /*20140*/  IMAD.MOV.U32 R9, RZ, RZ, R15 ;  /* 0x000000ffff097224 */ /* 0x000fe400078e000f */
[----:B----4-:R-:W-:-:S04]  /*20150*/  IMAD.WIDE R6, R27, 0x2, R6 ;  /* 0x000000021b067825 */ /* 0x010fc800078e0206 */
[----:B------:R-:W-:-:S04]  /*20160*/  IMAD.WIDE R8, R27, 0x2, R8 ;  /* 0x000000021b087825 */ /* 0x000fc800078e0208 */
[----:B------:R-:W-:Y:S01]  /*20170*/  IMAD.MOV.U32 R4, RZ, RZ, R29 ;  /* 0x000000ffff047224 */ /* 0x000fe200078e001d */
[----:B------:R0:W-:Y:S01]  /*20180*/  STL [R1+0x5e4], R6 ;  /* 0x0005e40601007387 */ /* 0x0001e20000100800 */
[----:B------:R1:W-:Y:S03]  /*20190*/  STL [R1+0x494], R7 ;  /* 0x0004940701007387 */ /* 0x0003e60000100800 */
[----:B0-----:R-:W4:Y:S01]  /*201a0*/  LDL.LU R6, [R1+0x49c] ;  /* 0x00049c0001067983 */ /* 0x001f220000300800 */
[----:B-1----:R-:W4:Y:S02]  /*201b0*/  LDL.LU R7, [R1+0x5ec] ;  /* 0x0005ec0001077983 */ /* 0x002f240000300800 */
[----:B------:R-:W-:Y:S02]  /*201c0*/  STL [R1+0x714], R8 ;  /* 0x0007140801007387 */ /* 0x000fe40000100800 */
[----:B------:R-:W-:Y:S01]  /*201d0*/  STL [R1+0x5e8], R9 ;  /* 0x0005e80901007387 */ /* 0x000fe20000100800 */
[----:B------:R-:W3:Y:S01]  /*201e0*/  LDL.LU R14, [R1+0x4ac] ;  /* 0x0004ac00010e7983 */ /* 0x000ee20000300800 */
[----:B------:R-:W3:Y:S02]  /*201f0*/  LDL.LU R15, [R1+0x5fc] ;  /* 0x0005fc00010f7983 */ /* 0x000ee40000300800 */
[----:B------:R-:W3:Y:S02]  /*20200*/  LDL.LU R22, [R1+0x600] ;  /* 0x0006000001167983 */ /* 0x000ee40000300800 */
[----:B------:R-:W3:Y:S02]  /*20210*/  LDL.LU R29, [R1+0xb68] ;  /* 0x000b6800011d7983 */ /* 0x000ee40000300800 */
[----:B--2---:R-:W-:-:S05]  /*20220*/  IMAD.WIDE R4, R27, 0x2, R4 ;  /* 0x000000021b047825 */ /* 0x004fca00078e0204 */
[----:B------:R0:W-:Y:S01]  /*20230*/  STL [R1+0x498], R4 ;  /* 0x0004980401007387 */ /* 0x0001e20000100800 */
[----:B------:R1:W-:Y:S03]  /*20240*/  STL [R1+0x3cc], R5 ;  /* 0x0003cc0501007387 */ /* 0x0003e60000100800 */
[----:B0-----:R-:W2:Y:S01]  /*20250*/  LDL.LU R4, [R1+0x3d0] ;  /* 0x0003d00001047983 */ /* 0x001ea20000300800 */
[----:B-1----:R-:W2:Y:S01]  /*20260*/  LDL.LU R5, [R1+0x4a0] ;  /* 0x0004a00001057983 */ /* 0x002ea20000300800 */
[----:B----4-:R-:W-:-:S04]  /*20270*/  LOP3.LUT R7, R7, R6, RZ, 0x3c, !PT ;  /* 0x0000000607077212 */ /* 0x010fc800078e3cff */
[----:B------:R-:W-:Y:S01]  /*20280*/  LOP3.LUT R6, R7, R6, RZ, 0x3c, !PT ;  /* 0x0000000607067212 */ /* 0x000fe200078e3cff */
[----:B------:R-:W-:-:S03]  /*20290*/  IMAD.MOV.U32 R8, RZ, RZ, R26 ;  /* 0x000000ffff087224 */ /* 0x000fc600078e001a */
[----:B------:R-:W-:Y:S01]  /*202a0*/  LOP3.LUT R7, R7, R6, RZ, 0x3c, !PT ;  /* 0x0000000607077212 */ /* 0x000fe200078e3cff */
[----:B------:R-:W-:-:S04]  /*202b0*/  IMAD.MOV.U32 R9, RZ, RZ, R23 ;  /* 0x000000ffff097224 */ /* 0x000fc800078e0017 */
[----:B------:R-:W-:-:S04]  /*202c0*/  IMAD.WIDE R6, R27, 0x2, R6 ;  /* 0x000000021b067825 */ /* 0x000fc800078e0206 */
[----:B------:R-:W-:Y:S01]  /*202d0*/  IMAD.WIDE R8, R27, 0x2, R8 ;  /* 0x000000021b087825 */ /* 0x000fe200078e0208 */
[----:B------:R-:W-:Y:S03]  /*202e0*/  STL [R1+0x5ec], R6 ;  /* 0x0005ec0601007387 */ /* 0x000fe60000100800 */
[----:B------:R3:W-:Y:S02]  /*202f0*/  STL [R1+0x49c], R7 ;  /* 0x00049c0701007387 */ /* 0x0007e40000100800 */
[----:B------:R-:W-:Y:S02]  /*20300*/  STL [R1+0x718], R8 ;  /* 0x0007180801007387 */ /* 0x000fe40000100800 */
[----:B------:R-:W-:Y:S01]  /*20310*/  STL [R1+0x5f0], R9 ;  /* 0x0005f00901007387 */ /* 0x000fe20000100800 */
[----:B------:R-:W4:Y:S01]  /*20320*/  LDL.LU R23, [R1+0x608] ;  /* 0x0006080001177983 */ /* 0x000f220000300800 */
[----:B------:R-:W4:Y:S02]  /*20330*/  LDL.LU R26, [R1+0x724] ;  /* 0x00072400011a7983 */ /* 0x000f240000300800 */
[----:B---3--:R-:W-:-:S02]  /*20340*/  IMAD.MOV.U32 R7, RZ, RZ, R3 ;  /* 0x000000ffff077224 */ /* 0x008fc400078e0003 */
[----:B------:R-:W-:Y:S01]  /*20350*/  IMAD.MOV.U32 R6, RZ, RZ, R28 ;  /* 0x000000ffff067224 */ /* 0x000fe200078e001c */
[----:B------:R-:W3:Y:S01]  /*20360*/  LDL.LU R3, [R1+0xb64] ;  /* 0x000b640001037983 */ /* 0x000ee20000300800 */
[----:B------:R-:W3:Y:S01]  /*20370*/  LDL.LU R28, [R1+0xb60] ;  /* 0x000b6000011c7983 */ /* 0x000ee20000300800 */
[----:B--2---:R-:W-:-:S04]  /*20380*/  LOP3.LUT R5, R5, R4, RZ, 0x3c, !PT ;  /* 0x0000000405057212 */ /* 0x004fc800078e3cff */
[----:B------:R-:W-:-:S04]  /*20390*/  LOP3.LUT R4, R5, R4, RZ, 0x3c, !PT ;  /* 0x0000000405047212 */ /* 0x000fc800078e3cff */
[----:B------:R-:W-:-:S05]  /*203a0*/  LOP3.LUT R5, R5, R4, RZ, 0x3c, !PT ;  /* 0x0000000405057212 */ /* 0x000fca00078e3cff */
[----:B------:R-:W-:-:S05]  /*203b0*/  IMAD.WIDE R4, R27, 0x2, R4 ;  /* 0x000000021b047825 */ /* 0x000fca00078e0204 */
[----:B------:R0:W-:Y:S01]  /*203c0*/  STL [R1+0x4a0], R4 ;  /* 0x0004a00401007387 */ /* 0x0001e20000100800 */
[----:B------:R1:W-:Y:S03]  /*203d0*/  STL [R1+0x3d0], R5 ;  /* 0x0003d00501007387 */ /* 0x0003e60000100800 */
[----:B0-----:R-:W2:Y:S01]  /*203e0*/  LDL.LU R4, [R1+0x3d4] ;  /* 0x0003d40001047983 */ /* 0x001ea20000300800 */
[----:B-1----:R-:W2:Y:S02]  /*203f0*/  LDL.LU R5, [R1+0x4a8] ;  /* 0x0004a80001057983 */ /* 0x002ea40000300800 */
[----:B------:R-:W-:Y:S02]  /*20400*/  IMAD.MOV.U32 R8, RZ, RZ, R13 ;  /* 0x000000ffff087224 */ /* 0x000fe400078e000d */
[----:B------:R-:W-:Y:S02]  /*20410*/  IMAD.MOV.U32 R9, RZ, RZ, R12 ;  /* 0x000000ffff097224 */ /* 0x000fe400078e000c */
[----:B------:R-:W-:-:S04]  /*20420*/  IMAD.WIDE R6, R27, 0x2, R6 ;  /* 0x000000021b067825 */ /* 0x000fc800078e0206 */
[----:B------:R-:W-:Y:S01]  /*20430*/  IMAD.WIDE R8, R27, 0x2, R8 ;  /* 0x000000021b087825 */ /* 0x000fe200078e0208 */
[----:B------:R0:W-:Y:S03]  /*20440*/  STL [R1+0x5f4], R6 ;  /* 0x0005f40601007387 */ /* 0x0001e60000100800 */
[----:B------:R1:W-:Y:S02]  /*20450*/  STL [R1+0x4a4], R7 ;  /* 0x0004a40701007387 */ /* 0x0003e40000100800 */
[----:B------:R3:W-:Y:S02]  /*20460*/  STL [R1+0x71c], R8 ;  /* 0x00071c0801007387 */ /* 0x0007e40000100800 */
[----:B------:R-:W-:Y:S01]  /*20470*/  STL [R1+0x5f8], R9 ;  /* 0x0005f80901007387 */ /* 0x000fe20000100800 */
[----:B------:R-:W4:Y:S01]  /*20480*/  LDL.LU R12, [R1+0x610] ;  /* 0x00061000010c7983 */ /* 0x000f220000300800 */
[----:B------:R-:W4:Y:S02]  /*20490*/  LDL.LU R13, [R1+0x728] ;  /* 0x00072800010d7983 */ /* 0x000f240000300800 */
[----:B0-----:R-:W-:-:S02]  /*204a0*/  IMAD.MOV.U32 R6, RZ, RZ, R15 ;  /* 0x000000ffff067224 */ /* 0x001fc400078e000f */
[----:B-1----:R-:W-:Y:S02]  /*204b0*/  IMAD.MOV.U32 R7, RZ, RZ, R14 ;  /* 0x000000ffff077224 */ /* 0x002fe400078e000e */
[----:B---3--:R-:W-:Y:S02]  /*204c0*/  IMAD.MOV.U32 R8, RZ, RZ, R29 ;  /* 0x000000ffff087224 */ /* 0x008fe400078e001d */
[----:B------:R-:W3:Y:S01]  /*204d0*/  LDL.LU R29, [R1+0xb5c] ;  /* 0x000b5c00011d7983 */ /* 0x000ee20000300800 */
[----:B------:R-:W-:Y:S01]  /*204e0*/  IMAD.WIDE R6, R27, 0x2, R6 ;  /* 0x000000021b067825 */ /* 0x000fe200078e0206 */
        /* <DEDUP_REMOVED lines=8> */
[----:B------:R0:W-:Y:S02]  /*20570*/  STL [R1+0x5fc], R6 ;  /* 0x0005fc0601007387 */ /* 0x0001e40000100800 */
[----:B------:R1:W-:Y:S01]  /*20580*/  STL [R1+0x4ac], R7 ;  /* 0x0004ac0701007387 */ /* 0x0003e20000100800 */
[----:B0-----:R-:W3:Y:S01]  /*20590*/  LDL.LU R6, [R1+0x4b4] ;  /* 0x0004b40001067983 */ /* 0x001ee20000300800 */
[----:B-1----:R-:W3:Y:S02]  /*205a0*/  LDL.LU R7, [R1+0x604] ;  /* 0x0006040001077983 */ /* 0x002ee40000300800 */
[----:B------:R-:W-:-:S04]  /*205b0*/  IMAD.MOV.U32 R9, RZ, RZ, R22 ;  /* 0x000000ffff097224 */ /* 0x000fc800078e0016 */
[----:B------:R-:W-:-:S05]  /*205c0*/  IMAD.WIDE R8, R27, 0x2, R8 ;  /* 0x000000021b087825 */ /* 0x000fca00078e0208 */
[----:B------:R4:W-:Y:S01]  /*205d0*/  STL [R1+0x720], R8 ;  /* 0x0007200801007387 */ /* 0x0009e20000100800 */
[----:B------:R0:W-:Y:S02]  /*205e0*/  STL [R1+0x600], R9 ;  /* 0x0006000901007387 */ /* 0x0001e40000100800 */
[----:B------:R-:W3:Y:S02]  /*205f0*/  LDL.LU R14, [R1+0x4c4] ;  /* 0x0004c400010e7983 */ /* 0x000ee40000300800 */
[----:B------:R-:W3:Y:S01]  /*20600*/  LDL.LU R15, [R1+0x618] ;  /* 0x00061800010f7983 */ /* 0x000ee20000300800 */
[----:B------:R-:W3:Y:S01]  /*20610*/  LDL.LU R22, [R1+0x72c] ;  /* 0x00072c0001167983 */ /* 0x000ee20000300800 */
[----:B----4-:R-:W-:Y:S02]  /*20620*/  IMAD.MOV.U32 R8, RZ, RZ, R26 ;  /* 0x000000ffff087224 */ /* 0x010fe400078e001a */
[----:B0-----:R-:W-:-:S04]  /*20630*/  IMAD.MOV.U32 R9, RZ, RZ, R23 ;  /* 0x000000ffff097224 */ /* 0x001fc800078e0017 */
[----:B------:R-:W-:Y:S01]  /*20640*/  IMAD.WIDE R8, R27, 0x2, R8 ;  /* 0x000000021b087825 */ /* 0x000fe200078e0208 */
[----:B--2---:R-:W-:-:S04]  /*20650*/  LOP3.LUT R5, R5, R4, RZ, 0x3c, !PT ;  /* 0x0000000405057212 */ /* 0x004fc800078e3cff */
[----:B------:R-:W-:-:S04]  /*20660*/  LOP3.LUT R4, R5, R4, RZ, 0x3c, !PT ;  /* 0x0000000405047212 */ /* 0x000fc800078e3cff */
[----:B------:R-:W-:Y:S02]  /*20670*/  LOP3.LUT R5, R5, R4, RZ, 0x3c, !PT ;  /* 0x0000000405057212 */ /* 0x000fe400078e3cff */
[----:B---3--:R-:W-:-:S04]  /*20680*/  LOP3.LUT R7, R7, R6, RZ, 0x3c, !PT ;  /* 0x0000000607077212 */ /* 0x008fc800078e3cff */
[----:B------:R-:W-:Y:S01]  /*20690*/  LOP3.LUT R6, R7, R6, RZ, 0x3c, !PT ;  /* 0x0000000607067212 */ /* 0x000fe200078e3cff */
[----:B------:R-:W-:-:S03]  /*206a0*/  IMAD.WIDE R4, R27, 0x2, R4 ;  /* 0x000000021b047825 */ /* 0x000fc600078e0204 */
[----:B------:R-:W-:Y:S02]  /*206b0*/  LOP3.LUT R7, R7, R6, RZ, 0x3c, !PT ;  /* 0x0000000607077212 */ /* 0x000fe400078e3cff */
[----:B------:R0:W-:Y:S03]  /*206c0*/  STL [R1+0x4b0], R4 ;  /* 0x0004b00401007387 */ /* 0x0001e60000100800 */
[----:B------:R-:W-:Y:S01]  /*206d0*/  IMAD.WIDE R6, R27, 0x2, R6 ;  /* 0x000000021b067825 */ /* 0x000fe200078e0206 */
[----:B------:R1:W-:Y:S04]  /*206e0*/  STL [R1+0x3d8], R5 ;  /* 0x0003d80501007387 */ /* 0x0003e80000100800 */
[----:B------:R2:W-:Y:S01]  /*206f0*/  STL [R1+0x604], R6 ;  /* 0x0006040601007387 */ /* 0x0005e20000100800 */
[----:B------:R3:W-:Y:S02]  /*20700*/  STL [R1+0x4b4], R7 ;  /* 0x0004b40701007387 */ /* 0x0007e40000100800 */
[----:B0-----:R-:W-:-:S02]  /*20710*/  IMAD.MOV.U32 R4, RZ, RZ, R28 ;  /* 0x000000ffff047224 */ /* 0x001fc400078e001c */
[----:B-1----:R-:W-:Y:S01]  /*20720*/  IMAD.MOV.U32 R5, RZ, RZ, R3 ;  /* 0x000000ffff057224 */ /* 0x002fe200078e0003 */
[----:B--2---:R-:W2:Y:S01]  /*20730*/  LDL.LU R6, [R1+0x4bc] ;  /* 0x0004bc0001067983 */ /* 0x004ea20000300800 */
[----:B---3--:R-:W2:Y:S02]  /*20740*/  LDL.LU R7, [R1+0x60c] ;  /* 0x00060c0001077983 */ /* 0x008ea40000300800 */
[----:B------:R-:W-:Y:S02]  /*20750*/  STL [R1+0x724], R8 ;  /* 0x0007240801007387 */ /* 0x000fe40000100800 */
[----:B------:R-:W-:Y:S02]  /*20760*/  STL [R1+0x608], R9 ;  /* 0x0006080901007387 */ /* 0x000fe40000100800 */
[----:B------:R-:W-:Y:S01]  /*20770*/  IMAD.WIDE R4, R27, 0x2, R4 ;  /* 0x000000021b047825 */ /* 0x000fe200078e0204 */
[----:B------:R-:W3:Y:S03]  /*20780*/  LDL.LU R23, [R1+0x4cc] ;  /* 0x0004cc0001177983 */ /* 0x000ee60000300800 */
[----:B------:R-:W4:Y:S02]  /*20790*/  LDL.LU R26, [R1+0x61c] ;  /* 0x00061c00011a7983 */ /* 0x000f240000300800 */
[----:B------:R-:W3:Y:S02]  /*207a0*/  LDL.LU R3, [R1+0xb58] ;  /* 0x000b580001037983 */ /* 0x000ee40000300800 */
[----:B------:R-:W3:Y:S01]  /*207b0*/  LDL.LU R28, [R1+0xb54] ;  /* 0x000b5400011c7983 */ /* 0x000ee20000300800 */
[----:B------:R0:W-:Y:S01]  /*207c0*/  STL [R1+0x4b8], R4 ;  /* 0x0004b80401007387 */ /* 0x0001e20000100800 */
[----:B------:R1:W-:Y:S03]  /*207d0*/  STL [R1+0x3dc], R5 ;  /* 0x0003dc0501007387 */ /* 0x0003e60000100800 */
[----:B0-----:R-:W3:Y:S01]  /*207e0*/  LDL.LU R4, [R1+0x3e0] ;  /* 0x0003e00001047983 */ /* 0x001ee20000300800 */
[----:B-1----:R-:W3:Y:S02]  /*207f0*/  LDL.LU R5, [R1+0x4c0] ;  /* 0x0004c00001057983 */ /* 0x002ee40000300800 */
[----:B------:R-:W-:-:S02]  /*20800*/  IMAD.MOV.U32 R8, RZ, RZ, R13 ;  /* 0x000000ffff087224 */ /* 0x000fc400078e000d */
[----:B------:R-:W-:-:S04]  /*20810*/  IMAD.MOV.U32 R9, RZ, RZ, R12 ;  /* 0x000000ffff097224 */ /* 0x000fc800078e000c */
[----:B------:R-:W-:Y:S01]  /*20820*/  IMAD.WIDE R8, R27, 0x2, R8 ;  /* 0x000000021b087825 */ /* 0x000fe200078e0208 */
[----:B--2---:R-:W-:-:S04]  /*20830*/  LOP3.LUT R7, R7, R6, RZ, 0x3c, !PT ;  /* 0x0000000607077212 */ /* 0x004fc800078e3cff */
[----:B------:R-:W-:-:S04]  /*20840*/  LOP3.LUT R6, R7, R6, RZ, 0x3c, !PT ;  /* 0x0000000607067212 */ /* 0x000fc800078e3cff */
[----:B------:R-:W-:-:S05]  /*20850*/  LOP3.LUT R7, R7, R6, RZ, 0x3c, !PT ;  /* 0x0000000607077212 */ /* 0x000fca00078e3cff */
[----:B------:R-:W-:Y:S01]  /*20860*/  IMAD.WIDE R6, R27, 0x2, R6 ;  /* 0x000000021b067825 */ /* 0x000fe200078e0206 */
[----:B---3--:R-:W-:-:S04]  /*20870*/  LOP3.LUT R5, R5, R4, RZ, 0x3c, !PT ;  /* 0x0000000405057212 */ /* 0x008fc800078e3cff */
[C---:B------:R-:W-:Y:S01]  /*20880*/  LOP3.LUT R4, R5.reuse, R4, RZ, 0x3c, !PT ;  /* 0x0000000405047212 */ /* 0x040fe200078e3cff */
[----:B------:R0:W-:Y:S03]  /*20890*/  STL [R1+0x60c], R6 ;  /* 0x00060c0601007387 */ /* 0x0001e60000100800 */
[----:B------:R-:W-:Y:S01]  /*208a0*/  LOP3.LUT R5, R5, R4, RZ, 0x3c, !PT ;  /* 0x0000000405057212 */ /* 0x000fe200078e3cff */
[----:B------:R-:W-:Y:S01]  /*208b0*/  STL [R1+0x4bc], R7 ;  /* 0x0004bc0701007387 */ /* 0x000fe20000100800 */
[----:B------:R-:W-:Y:S02]  /*208c0*/  STL [R1+0x728], R8 ;  /* 0x0007280801007387 */ /* 0x000fe40000100800 */
[----:B------:R-:W-:Y:S02]  /*208d0*/  STL [R1+0x610], R9 ;  /* 0x0006100901007387 */ /* 0x000fe40000100800 */
[----:B------:R-:W2:Y:S02]  /*208e0*/  LDL.LU R12, [R1+0x628] ;  /* 0x00062800010c7983 */ /* 0x000ea40000300800 */
[----:B------:R-:W-:Y:S01]  /*208f0*/  IMAD.WIDE R4, R27, 0x2, R4 ;  /* 0x000000021b047825 */ /* 0x000fe200078e0204 */
[----:B------:R-:W3:Y:S03]  /*20900*/  LDL.LU R13, [R1+0x734] ;  /* 0x00073400010d7983 */ /* 0x000ee60000300800 */
[----:B0-----:R-:W-:-:S02]  /*20910*/  IMAD.MOV.U32 R6, RZ, RZ, R29 ;  /* 0x000000ffff067224 */ /* 0x001fc400078e001d */
[----:B------:R-:W2:Y:S01]  /*20920*/  LDL.LU R29, [R1+0xb50] ;  /* 0x000b5000011d7983 */ /* 0x000ea20000300800 */
[----:B------:R0:W-:Y:S02]  /*20930*/  STL [R1+0x4c0], R4 ;  /* 0x0004c00401007387 */ /* 0x0001e40000100800 */
[----:B------:R1:W-:Y:S01]  /*20940*/  STL [R1+0x3e0], R5 ;  /* 0x0003e00501007387 */ /* 0x0003e20000100800 */
[----:B0-----:R-:W2:Y:S01]  /*20950*/  LDL.LU R4, [R1+0x3e4] ;  /* 0x0003e40001047983 */ /* 0x001ea20000300800 */
[----:B-1----:R-:W2:Y:S02]  /*20960*/  LDL.LU R5, [R1+0x4c8] ;  /* 0x0004c80001057983 */ /* 0x002ea40000300800 */
[----:B------:R-:W-:Y:S02]  /*20970*/  IMAD.MOV.U32 R7, RZ, RZ, R14 ;  /* 0x000000ffff077224 */ /* 0x000fe400078e000e */
[----:B------:R-:W-:Y:S02]  /*20980*/  IMAD.MOV.U32 R8, RZ, RZ, R22 ;  /* 0x000000ffff087224 */ /* 0x000fe400078e0016 */
[----:B------:R-:W-:-:S02]  /*20990*/  IMAD.MOV.U32 R9, RZ, RZ, R15 ;  /* 0x000000ffff097224 */ /* 0x000fc400078e000f */
[----:B------:R-:W-:-:S04]  /*209a0*/  IMAD.WIDE R6, R27, 0x2, R6 ;  /* 0x000000021b067825 */ /* 0x000fc800078e0206 */
[----:B------:R-:W-:Y:S01]  /*209b0*/  IMAD.WIDE R8, R27, 0x2, R8 ;  /* 0x000000021b087825 */ /* 0x000fe200078e0208 */
[----:B------:R-:W-:Y:S03]  /*209c0*/  STL [R1+0x614], R6 ;  /* 0x0006140601007387 */ /* 0x000fe60000100800 */
[----:B------:R-:W-:Y:S02]  /*209d0*/  STL [R1+0x4c4], R7 ;  /* 0x0004c40701007387 */ /* 0x000fe40000100800 */
[----:B------:R-:W-:Y:S02]  /*209e0*/  STL [R1+0x72c], R8 ;  /* 0x00072c0801007387 */ /* 0x000fe40000100800 */
[----:B------:R0:W-:Y:S01]  /*209f0*/  STL [R1+0x618], R9 ;  /* 0x0006180901007387 */ /* 0x0001e20000100800 */
[----:B------:R-:W3:Y:S01]  /*20a00*/  LDL.LU R14, [R1+0x62c] ;  /* 0x00062c00010e7983 */ /* 0x000ee20000300800 */
[----:B------:R-:W3:Y:S02]  /*20a10*/  LDL.LU R15, [R1+0x630] ;  /* 0x00063000010f7983 */ /* 0x000ee40000300800 */
[----:B------:R-:W3:Y:S02]  /*20a20*/  LDL.LU R22, [R1+0x738] ;  /* 0x0007380001167983 */ /* 0x000ee40000300800 */
[----:B0-----:R-:W-:-:S02]  /*20a30*/  IMAD.MOV.U32 R9, RZ, RZ, R3 ;  /* 0x000000ffff097224 */ /* 0x001fc400078e0003 */
        /* <DEDUP_REMOVED lines=13> */
[----:B------:R-:W-:-:S05]  /*20b10*/  IMAD.WIDE R6, R27, 0x2, R6 ;  /* 0x000000021b067825 */ /* 0x000fca00078e0206 */
[----:B------:R0:W-:Y:S01]  /*20b20*/  STL [R1+0x61c], R6 ;  /* 0x00061c0601007387 */ /* 0x0001e20000100800 */
[----:B------:R1:W-:Y:S03]  /*20b30*/  STL [R1+0x4cc], R7 ;  /* 0x0004cc0701007387 */ /* 0x0003e60000100800 */
[----:B0-----:R-:W4:Y:S01]  /*20b40*/  LDL.LU R6, [R1+0x4d4] ;  /* 0x0004d40001067983 */ /* 0x001f220000300800 */
[----:B-1----:R-:W4:Y:S02]  /*20b50*/  LDL.LU R7, [R1+0x624] ;  /* 0x0006240001077983 */ /* 0x002f240000300800 */
[----:B------:R-:W-:-:S05]  /*20b60*/  IMAD.WIDE R8, R27, 0x2, R8 ;  /* 0x000000021b087825 */ /* 0x000fca00078e0208 */
[----:B------:R-:W-:Y:S01]  /*20b70*/  STL [R1+0x730], R8 ;  /* 0x0007300801007387 */ /* 0x000fe20000100800 */
[----:B------:R-:W-:Y:S02]  /*20b80*/  STL [R1+0x620], R9 ;  /* 0x0006200901007387 */ /* 0x000fe40000100800 */
[----:B------:R-:W3:Y:S02]  /*20b90*/  LDL.LU R23, [R1+0x638] ;  /* 0x0006380001177983 */ /* 0x000ee40000300800 */
        /* <DEDUP_REMOVED lines=8> */
[----:B----4-:R-:W-:-:S04]  /*20c20*/  LOP3.LUT R7, R7, R6, RZ, 0x3c, !PT ;  /* 0x0000000607077212 */ /* 0x010fc800078e3cff */
[----:B------:R-:W-:-:S04]  /*20c30*/  LOP3.LUT R6, R7, R6, RZ, 0x3c, !PT ;  /* 0x0000000607067212 */ /* 0x000fc800078e3cff */
[----:B------:R-:W-:Y:S01]  /*20c40*/  LOP3.LUT R7, R7, R6, RZ, 0x3c, !PT ;  /* 0x0000000607077212 */ /* 0x000fe200078e3cff */
[----:B---3--:R-:W-:Y:S02]  /*20c50*/  IMAD.MOV.U32 R8, RZ, RZ, R13 ;  /* 0x000000ffff087224 */ /* 0x008fe400078e000d */
[----:B------:R-:W-:Y:S02]  /*20c60*/  IMAD.MOV.U32 R9, RZ, RZ, R12 ;  /* 0x000000ffff097224 */ /* 0x000fe400078e000c */
[----:B------:R-:W-:-:S04]  /*20c70*/  IMAD.WIDE R6, R27, 0x2, R6 ;  /* 0x000000021b067825 */ /* 0x000fc800078e0206 */
[----:B------:R-:W-:-:S04]  /*20c80*/  IMAD.WIDE R8, R27, 0x2, R8 ;  /* 0x000000021b087825 */ /* 0x000fc800078e0208 */
[----:B------:R-:W-:Y:S01]  /*20c90*/  IMAD.MOV.U32 R4, RZ, RZ, R29 ;  /* 0x000000ffff047224 */ /* 0x000fe200078e001d */
[----:B------:R-:W-:Y:S01]  /*20ca0*/  STL [R1+0x624], R6 ;  /* 0x0006240601007387 */ /* 0x000fe20000100800 */
[----:B------:R0:W-:Y:S03]  /*20cb0*/  STL [R1+0x4d4], R7 ;  /* 0x0004d40701007387 */ /* 0x0001e60000100800 */
[----:B0-----:R-:W3:Y:S01]  /*20cc0*/  LDL.LU R7, [R1+0x4dc] ;  /* 0x0004dc0001077983 */ /* 0x001ee20000300800 */
[----:B------:R-:W-:Y:S02]  /*20cd0*/  STL [R1+0x734], R8 ;  /* 0x0007340801007387 */ /* 0x000fe40000100800 */
[----:B------:R-:W-:Y:S02]  /*20ce0*/  STL [R1+0x628], R9 ;  /* 0x0006280901007387 */ /* 0x000fe40000100800 */
[----:B------:R-:W4:Y:S01]  /*20cf0*/  LDL.LU R12, [R1+0x63c] ;  /* 0x00063c00010c7983 */ /* 0x000f220000300800 */
[----:B------:R-:W4:Y:S01]  /*20d00*/  LDL.LU R13, [R1+0x640] ;  /* 0x00064000010d7983 */ /* 0x000f220000300800 */
[----:B------:R-:W4:Y:S02]  /*20d10*/  LDL.LU R29, [R1+0xb44] ;  /* 0x000b4400011d7983 */ /* 0x000f240000300800 */
[----:B--2---:R-:W-:-:S05]  /*20d20*/  IMAD.WIDE R4, R27, 0x2, R4 ;  /* 0x000000021b047825 */ /* 0x004fca00078e0204 */
[----:B------:R0:W-:Y:S01]  /*20d30*/  STL [R1+0x4d8], R4 ;  /* 0x0004d80401007387 */ /* 0x0001e20000100800 */
[----:B------:R1:W-:Y:S03]  /*20d40*/  STL [R1+0x3ec], R5 ;  /* 0x0003ec0501007387 */ /* 0x0003e60000100800 */
[----:B0-----:R-:W2:Y:S01]  /*20d50*/  LDL.LU R4, [R1+0x3f0] ;  /* 0x0003f00001047983 */ /* 0x001ea20000300800 */
[----:B-1----:R-:W2:Y:S02]  /*20d60*/  LDL.LU R5, [R1+0x4e0] ;  /* 0x0004e00001057983 */ /* 0x002ea40000300800 */
[----:B------:R-:W-:Y:S02]  /*20d70*/  IMAD.MOV.U32 R6, RZ, RZ, R14 ;  /* 0x000000ffff067224 */ /* 0x000fe400078e000e */
[----:B------:R-:W-:Y:S02]  /*20d80*/  IMAD.MOV.U32 R8, RZ, RZ, R22 ;  /* 0x000000ffff087224 */ /* 0x000fe400078e0016 */
[----:B------:R-:W-:-:S04]  /*20d90*/  IMAD.MOV.U32 R9, RZ, RZ, R15 ;  /* 0x000000ffff097224 */ /* 0x000fc800078e000f */
[----:B------:R-:W-:-:S04]  /*20da0*/  IMAD.WIDE R8, R27, 0x2, R8 ;  /* 0x000000021b087825 */ /* 0x000fc800078e0208 */
[----:B---3--:R-:W-:-:S05]  /*20db0*/  IMAD.WIDE R6, R27, 0x2, R6 ;  /* 0x000000021b067825 */ /* 0x008fca00078e0206 */
[----:B------:R-:W-:Y:S01]  /*20dc0*/  STL [R1+0x62c], R6 ;  /* 0x00062c0601007387 */ /* 0x000fe20000100800 */
[----:B------:R0:W-:Y:S02]  /*20dd0*/  STL [R1+0x4dc], R7 ;  /* 0x0004dc0701007387 */ /* 0x0001e40000100800 */
[----:B------:R-:W-:Y:S02]  /*20de0*/  STL [R1+0x738], R8 ;  /* 0x0007380801007387 */ /* 0x000fe40000100800 */
[----:B------:R-:W-:Y:S01]  /*20df0*/  STL [R1+0x630], R9 ;  /* 0x0006300901007387 */ /* 0x000fe20000100800 */
[----:B------:R-:W3:Y:S01]  /*20e00*/  LDL.LU R14, [R1+0x644] ;  /* 0x00064400010e7983 */ /* 0x000ee20000300800 */
[----:B------:R-:W3:Y:S02]  /*20e10*/  LDL.LU R15, [R1+0x648] ;  /* 0x00064800010f7983 */ /* 0x000ee40000300800 */
[----:B------:R-:W3:Y:S02]  /*20e20*/  LDL.LU R22, [R1+0x744] ;  /* 0x0007440001167983 */ /* 0x000ee40000300800 */
[----:B0-----:R-:W-:-:S02]  /*20e30*/  IMAD.MOV.U32 R7, RZ, RZ, R3 ;  /* 0x000000ffff077224 */ /* 0x001fc400078e0003 */
[----:B------:R-:W-:Y:S01]  /*20e40*/  IMAD.MOV.U32 R6, RZ, RZ, R28 ;  /* 0x000000ffff067224 */ /* 0x000fe200078e001c */
[----:B------:R-:W3:Y:S01]  /*20e50*/  LDL.LU R3, [R1+0xb40] ;  /* 0x000b400001037983 */ /* 0x000ee20000300800 */
[----:B------:R-:W3:Y:S02]  /*20e60*/  LDL.LU R28, [R1+0xb3c] ;  /* 0x000b3c00011c7983 */ /* 0x000ee40000300800 */
        /* <DEDUP_REMOVED lines=9> */
[----:B------:R-:W-:Y:S02]  /*20f00*/  STL [R1+0x634], R6 ;  /* 0x0006340601007387 */ /* 0x000fe40000100800 */
[----:B------:R0:W-:Y:S02]  /*20f10*/  STL [R1+0x4e4], R7 ;  /* 0x0004e40701007387 */ /* 0x0001e40000100800 */
[----:B0-----:R-:W3:Y:S01]  /*20f20*/  LDL.LU R7, [R1+0x4ec] ;  /* 0x0004ec0001077983 */ /* 0x001ee20000300800 */
[----:B------:R-:W-:-:S02]  /*20f30*/  IMAD.MOV.U32 R8, RZ, RZ, R26 ;  /* 0x000000ffff087224 */ /* 0x000fc400078e001a */
[----:B------:R-:W-:-:S04]  /*20f40*/  IMAD.MOV.U32 R9, RZ, RZ, R23 ;  /* 0x000000ffff097224 */ /* 0x000fc800078e0017 */
[----:B------:R-:W-:-:S05]  /*20f50*/  IMAD.WIDE R8, R27, 0x2, R8 ;  /* 0x000000021b087825 */ /* 0x000fca00078e0208 */
[----:B------:R4:W-:Y:S01]  /*20f60*/  STL [R1+0x73c], R8 ;  /* 0x00073c0801007387 */ /* 0x0009e20000100800 */
[----:B------:R-:W-:Y:S02]  /*20f70*/  STL [R1+0x638], R9 ;  /* 0x0006380901007387 */ /* 0x000fe40000100800 */
[----:B------:R-:W3:Y:S02]  /*20f80*/  LDL.LU R23, [R1+0x650] ;  /* 0x0006500001177983 */ /* 0x000ee40000300800 */
[----:B------:R-:W3:Y:S02]  /*20f90*/  LDL.LU R26, [R1+0x748] ;  /* 0x00074800011a7983 */ /* 0x000ee40000300800 */
[----:B----4-:R-:W-:Y:S02]  /*20fa0*/  IMAD.MOV.U32 R8, RZ, RZ, R29 ;  /* 0x000000ffff087224 */ /* 0x010fe400078e001d */
[----:B------:R-:W4:Y:S01]  /*20fb0*/  LDL.LU R29, [R1+0xb38] ;  /* 0x000b3800011d7983 */ /* 0x000f220000300800 */
[----:B------:R-:W-:Y:S01]  /*20fc0*/  IMAD.MOV.U32 R6, RZ, RZ, R12 ;  /* 0x000000ffff067224 */ /* 0x000fe200078e000c */
[----:B--2---:R-:W-:-:S04]  /*20fd0*/  LOP3.LUT R5, R5, R4, RZ, 0x3c, !PT ;  /* 0x0000000405057212 */ /* 0x004fc800078e3cff */
[----:B------:R-:W-:-:S04]  /*20fe0*/  LOP3.LUT R4, R5, R4, RZ, 0x3c, !PT ;  /* 0x0000000405047212 */ /* 0x000fc800078e3cff */
[----:B------:R-:W-:-:S05]  /*20ff0*/  LOP3.LUT R5, R5, R4, RZ, 0x3c, !PT ;  /* 0x0000000405057212 */ /* 0x000fca00078e3cff */
[----:B------:R-:W-:-:S05]  /*21000*/  IMAD.WIDE R4, R27, 0x2, R4 ;  /* 0x000000021b047825 */ /* 0x000fca00078e0204 */
[----:B------:R0:W-:Y:S01]  /*21010*/  STL [R1+0x4e8], R4 ;  /* 0x0004e80401007387 */ /* 0x0001e20000100800 */
[----:B------:R1:W-:Y:S02]  /*21020*/  STL [R1+0x3f4], R5 ;  /* 0x0003f40501007387 */ /* 0x0003e40000100800 */
[----:B---3--:R-:W-:Y:S01]  /*21030*/  IMAD.WIDE R6, R27, 0x2, R6 ;  /* 0x000000021b067825 */ /* 0x008fe200078e0206 */
[----:B0-----:R-:W2:Y:S03]  /*21040*/  LDL.LU R4, [R1+0x3f8] ;  /* 0x0003f80001047983 */ /* 0x001ea60000300800 */
[----:B-1----:R-:W2:Y:S02]  /*21050*/  LDL.LU R5, [R1+0x4f0] ;  /* 0x0004f00001057983 */ /* 0x002ea40000300800 */
[----:B------:R-:W-:Y:S02]  /*21060*/  STL [R1+0x63c], R6 ;  /* 0x00063c0601007387 */ /* 0x000fe40000100800 */
[----:B------:R0:W-:Y:S02]  /*21070*/  STL [R1+0x4ec], R7 ;  /* 0x0004ec0701007387 */ /* 0x0001e40000100800 */
[----:B0-----:R-:W3:Y:S01]  /*21080*/  LDL.LU R7, [R1+0x4f4] ;  /* 0x0004f40001077983 */ /* 0x001ee20000300800 */
[----:B------:R-:W-:-:S02]  /*21090*/  IMAD.MOV.U32 R9, RZ, RZ, R13 ;  /* 0x000000ffff097224 */ /* 0x000fc400078e000d */
[----:B------:R-:W-:Y:S02]  /*210a0*/  IMAD.MOV.U32 R6, RZ, RZ, R14 ;  /* 0x000000ffff067224 */ /* 0x000fe400078e000e */
[----:B------:R-:W-:-:S05]  /*210b0*/  IMAD.WIDE R8, R27, 0x2, R8 ;  /* 0x000000021b087825 */ /* 0x000fca00078e0208 */
[----:B------:R0:W-:Y:S01]  /*210c0*/  STL [R1+0x740], R8 ;  /* 0x0007400801007387 */ /* 0x0001e20000100800 */
[----:B------:R1:W-:Y:S02]  /*210d0*/  STL [R1+0x640], R9 ;  /* 0x0006400901007387 */ /* 0x0003e40000100800 */
[----:B------:R-:W4:Y:S02]  /*210e0*/  LDL.LU R12, [R1+0x658] ;  /* 0x00065800010c7983 */ /* 0x000f240000300800 */
[----:B------:R-:W4:Y:S02]  /*210f0*/  LDL.LU R13, [R1+0x74c] ;  /* 0x00074c00010d7983 */ /* 0x000f240000300800 */
[----:B0-----:R-:W-:Y:S02]  /*21100*/  IMAD.MOV.U32 R8, RZ, RZ, R22 ;  /* 0x000000ffff087224 */ /* 0x001fe400078e0016 */
[----:B-1----:R-:W-:-:S04]  /*21110*/  IMAD.MOV.U32 R9, RZ, RZ, R15 ;  /* 0x000000ffff097224 */ /* 0x002fc800078e000f */
[----:B------:R-:W-:Y:S01]  /*21120*/  IMAD.WIDE R8, R27, 0x2, R8 ;  /* 0x000000021b087825 */ /* 0x000fe200078e0208 */
[----:B--2---:R-:W-:-:S04]  /*21130*/  LOP3.LUT R5, R5, R4, RZ, 0x3c, !PT ;  /* 0x0000000405057212 */ /* 0x004fc800078e3cff */
[----:B------:R-:W-:-:S04]  /*21140*/  LOP3.LUT R4, R5, R4, RZ, 0x3c, !PT ;  /* 0x0000000405047212 */ /* 0x000fc800078e3cff */
[----:B------:R-:W-:-:S05]  /*21150*/  LOP3.LUT R5, R5, R4, RZ, 0x3c, !PT ;  /* 0x0000000405057212 */ /* 0x000fca00078e3cff */
[----:B------:R-:W-:-:S04]  /*21160*/  IMAD.WIDE R4, R27, 0x2, R4 ;  /* 0x000000021b047825 */ /* 0x000fc800078e0204 */
[----:B---3--:R-:W-:Y:S01]  /*21170*/  IMAD.WIDE R6, R27, 0x2, R6 ;  /* 0x000000021b067825 */ /* 0x008fe200078e0206 */
[----:B------:R0:W-:Y:S03]  /*21180*/  STL [R1+0x4f0], R4 ;  /* 0x0004f00401007387 */ /* 0x0001e60000100800 */
[----:B------:R1:W-:Y:S02]  /*21190*/  STL [R1+0x3f8], R5 ;  /* 0x0003f80501007387 */ /* 0x0003e40000100800 */
[----:B------:R2:W-:Y:S02]  /*211a0*/  STL [R1+0x644], R6 ;  /* 0x0006440601007387 */ /* 0x0005e40000100800 */
[----:B------:R3:W-:Y:S02]  /*211b0*/  STL [R1+0x4f4], R7 ;  /* 0x0004f40701007387 */ /* 0x0007e40000100800 */
[----:B0-----:R-:W-:-:S02]  /*211c0*/  IMAD.MOV.U32 R4, RZ, RZ, R28 ;  /* 0x000000ffff047224 */ /* 0x001fc400078e001c */
[----:B-1----:R-:W-:Y:S01]  /*211d0*/  IMAD.MOV.U32 R5, RZ, RZ, R3 ;  /* 0x000000ffff057224 */ /* 0x002fe200078e0003 */
[----:B--2---:R-:W2:Y:S01]  /*211e0*/  LDL.LU R6, [R1+0x4fc] ;  /* 0x0004fc0001067983 */ /* 0x004ea20000300800 */
[----:B---3--:R-:W2:Y:S02]  /*211f0*/  LDL.LU R7, [R1+0x64c] ;  /* 0x00064c0001077983 */ /* 0x008ea40000300800 */
[----:B------:R-:W-:Y:S02]  /*21200*/  STL [R1+0x744], R8 ;  /* 0x0007440801007387 */ /* 0x000fe40000100800 */
[----:B------:R-:W-:Y:S01]  /*21210*/  STL [R1+0x648], R9 ;  /* 0x0006480901007387 */ /* 0x000fe20000100800 */
[----:B------:R-:W3:Y:S01]  /*21220*/  LDL.LU R14, [R1+0x508] ;  /* 0x00050800010e7983 */ /* 0x000ee20000300800 */
[----:B------:R-:W-:-:S04]  /*21230*/  IMAD.WIDE R4, R27, 0x2, R4 ;  /* 0x000000021b047825 */ /* 0x000fc800078e0204 */
[----:B------:R-:W3:Y:S02]  /*21240*/  LDL.LU R15, [R1+0x50c] ;  /* 0x00050c00010f7983 */ /* 0x000ee40000300800 */
[----:B------:R-:W3:Y:S01]  /*21250*/  LDL.LU R22, [R1+0x65c] ;  /* 0x00065c0001167983 */ /* 0x000ee20000300800 */
[----:B------:R-:W3:Y:S01]  /*21260*/  LDL.LU R3, [R1+0xb34] ;  /* 0x000b340001037983 */ /* 0x000ee20000300800 */
[----:B------:R-:W3:Y:S02]  /*21270*/  LDL.LU R28, [R1+0xb30] ;  /* 0x000b3000011c7983 */ /* 0x000ee40000300800 */
[----:B------:R0:W-:Y:S02]  /*21280*/  STL [R1+0x4f8], R4 ;  /* 0x0004f80401007387 */ /* 0x0001e40000100800 */
[----:B------:R1:W-:Y:S01]  /*21290*/  STL [R1+0x3fc], R5 ;  /* 0x0003fc0501007387 */ /* 0x0003e20000100800 */
        /* <DEDUP_REMOVED lines=11> */
[----:B------:R-:W-:Y:S03]  /*21350*/  STL [R1+0x64c], R6 ;  /* 0x00064c0601007387 */ /* 0x000fe60000100800 */
[----:B------:R-:W-:Y:S01]  /*21360*/  LOP3.LUT R5, R5, R4, RZ, 0x3c, !PT ;  /* 0x0000000405057212 */ /* 0x000fe200078e3cff */
[----:B------:R0:W-:Y:S04]  /*21370*/  STL [R1+0x4fc], R7 ;  /* 0x0004fc0701007387 */ /* 0x0001e80000100800 */
[----:B------:R-:W-:Y:S01]  /*21380*/  IMAD.WIDE R4, R27, 0x2, R4 ;  /* 0x000000021b047825 */ /* 0x000fe200078e0204 */
[----:B0-----:R-:W2:Y:S03]  /*21390*/  LDL.LU R7, [R1+0x504] ;  /* 0x0005040001077983 */ /* 0x001ea60000300800 */
[----:B------:R-:W-:Y:S02]  /*213a0*/  STL [R1+0x748], R8 ;  /* 0x0007480801007387 */ /* 0x000fe40000100800 */
[----:B------:R-:W-:Y:S02]  /*213b0*/  STL [R1+0x650], R9 ;  /* 0x0006500901007387 */ /* 0x000fe40000100800 */
[----:B------:R-:W3:Y:S01]  /*213c0*/  LDL.LU R23, [R1+0x668] ;  /* 0x0006680001177983 */ /* 0x000ee20000300800 */
[----:B------:R-:W3:Y:S01]  /*213d0*/  LDL.LU R26, [R1+0x754] ;  /* 0x00075400011a7983 */ /* 0x000ee20000300800 */
[----:B----4-:R-:W-:-:S02]  /*213e0*/  IMAD.MOV.U32 R6, RZ, RZ, R29 ;  /* 0x000000ffff067224 */ /* 0x010fc400078e001d */
[----:B------:R-:W4:Y:S02]  /*213f0*/  LDL.LU R29, [R1+0xb2c] ;  /* 0x000b2c00011d7983 */ /* 0x000f240000300800 */
[----:B------:R-:W-:Y:S01]  /*21400*/  STL [R1+0x500], R4 ;  /* 0x0005000401007387 */ /* 0x000fe20000100800 */
[----:B------:R0:W-:Y:S04]  /*21410*/  STL [R1+0x400], R5 ;  /* 0x0004000501007387 */ /* 0x0001e80000100800 */
[----:B0-----:R-:W3:Y:S01]  /*21420*/  LDL.LU R5, [R1+0x404] ;  /* 0x0004040001057983 */ /* 0x001ee20000300800 */
[----:B------:R-:W-:Y:S02]  /*21430*/  IMAD.MOV.U32 R8, RZ, RZ, R13 ;  /* 0x000000ffff087224 */ /* 0x000fe400078e000d */
[----:B------:R-:W-:-:S02]  /*21440*/  IMAD.MOV.U32 R9, RZ, RZ, R12 ;  /* 0x000000ffff097224 */ /* 0x000fc400078e000c */
[----:B------:R-:W-:Y:S02]  /*21450*/  IMAD.MOV.U32 R4, RZ, RZ, R14 ;  /* 0x000000ffff047224 */ /* 0x000fe400078e000e */
        /* <DEDUP_REMOVED lines=8> */
[----:B---3--:R-:W-:-:S04]  /*214e0*/  IMAD.WIDE R4, R27, 0x2, R4 ;  /* 0x000000021b047825 */ /* 0x008fc800078e0204 */
[----:B0-----:R-:W-:Y:S02]  /*214f0*/  IMAD.MOV.U32 R9, RZ, RZ, R3 ;  /* 0x000000ffff097224 */ /* 0x001fe400078e0003 */
[----:B------:R-:W-:Y:S01]  /*21500*/  IMAD.MOV.U32 R8, RZ, RZ, R28 ;  /* 0x000000ffff087224 */ /* 0x000fe200078e001c */
[----:B------:R-:W3:Y:S01]  /*21510*/  LDL.LU R3, [R1+0xb28] ;  /* 0x000b280001037983 */ /* 0x000ee20000300800 */
[----:B------:R-:W2:Y:S02]  /*21520*/  LDL.LU R28, [R1+0xb24] ;  /* 0x000b2400011c7983 */ /* 0x000ea40000300800 */
[----:B------:R0:W-:Y:S02]  /*21530*/  STL [R1+0x508], R4 ;  /* 0x0005080401007387 */ /* 0x0001e40000100800 */
[----:B------:R1:W-:Y:S01]  /*21540*/  STL [R1+0x404], R5 ;  /* 0x0004040501007387 */ /* 0x0003e20000100800 */
[----:B0-----:R-:W2:Y:S01]  /*21550*/  LDL.LU R4, [R1+0x408] ;  /* 0x0004080001047983 */ /* 0x001ea20000300800 */
[----:B-1----:R-:W2:Y:S02]  /*21560*/  LDL.LU R5, [R1+0x510] ;  /* 0x0005100001057983 */ /* 0x002ea40000300800 */
[----:B------:R-:W-:-:S02]  /*21570*/  IMAD.MOV.U32 R6, RZ, RZ, R22 ;  /* 0x000000ffff067224 */ /* 0x000fc400078e0016 */
[----:B------:R-:W-:-:S04]  /*21580*/  IMAD.MOV.U32 R7, RZ, RZ, R15 ;  /* 0x000000ffff077224 */ /* 0x000fc800078e000f */
[----:B------:R-:W-:-:S05]  /*21590*/  IMAD.WIDE R6, R27, 0x2, R6 ;  /* 0x000000021b067825 */ /* 0x000fca00078e0206 */
[----:B------:R0:W-:Y:S01]  /*215a0*/  STL [R1+0x65c], R6 ;  /* 0x00065c0601007387 */ /* 0x0001e20000100800 */
[----:B------:R1:W-:Y:S03]  /*215b0*/  STL [R1+0x50c], R7 ;  /* 0x00050c0701007387 */ /* 0x0003e60000100800 */
[----:B0-----:R-:W3:Y:S01]  /*215c0*/  LDL.LU R6, [R1+0x514] ;  /* 0x0005140001067983 */ /* 0x001ee20000300800 */
[----:B-1----:R-:W3:Y:S02]  /*215d0*/  LDL.LU R7, [R1+0x664] ;  /* 0x0006640001077983 */ /* 0x002ee40000300800 */
[----:B------:R-:W-:-:S05]  /*215e0*/  IMAD.WIDE R8, R27, 0x2, R8 ;  /* 0x000000021b087825 */ /* 0x000fca00078e0208 */
[----:B------:R-:W-:Y:S01]  /*215f0*/  STL [R1+0x750], R8 ;  /* 0x0007500801007387 */ /* 0x000fe20000100800 */
[----:B------:R-:W-:Y:S02]  /*21600*/  STL [R1+0x660], R9 ;  /* 0x0006600901007387 */ /* 0x000fe40000100800 */
[----:B------:R-:W4:Y:S02]  /*21610*/  LDL.LU R14, [R1+0x520] ;  /* 0x00052000010e7983 */ /* 0x000f240000300800 */
[----:B------:R-:W4:Y:S01]  /*21620*/  LDL.LU R15, [R1+0x678] ;  /* 0x00067800010f7983 */ /* 0x000f220000300800 */
[----:B------:R-:W4:Y:S01]  /*21630*/  LDL.LU R22, [R1+0x75c] ;  /* 0x00075c0001167983 */ /* 0x000f220000300800 */
[----:B--2---:R-:W-:-:S04]  /*21640*/  LOP3.LUT R5, R5, R4, RZ, 0x3c, !PT ;  /* 0x0000000405057212 */ /* 0x004fc800078e3cff */
[----:B------:R-:W-:-:S04]  /*21650*/  LOP3.LUT R4, R5, R4, RZ, 0x3c, !PT ;  /* 0x0000000405047212 */ /* 0x000fc800078e3cff */
[----:B------:R-:W-:-:S05]  /*21660*/  LOP3.LUT R5, R5, R4, RZ, 0x3c, !PT ;  /* 0x0000000405057212 */ /* 0x000fca00078e3cff */
[----:B------:R-:W-:-:S05]  /*21670*/  IMAD.WIDE R4, R27, 0x2, R4 ;  /* 0x000000021b047825 */ /* 0x000fca00078e0204 */
[----:B------:R-:W-:Y:S01]  /*21680*/  STL [R1+0x510], R4 ;  /* 0x0005100401007387 */ /* 0x000fe20000100800 */
[----:B------:R0:W-:Y:S03]  /*21690*/  STL [R1+0x408], R5 ;  /* 0x0004080501007387 */ /* 0x0001e60000100800 */
[----:B0-----:R-:W2:Y:S01]  /*216a0*/  LDL.LU R5, [R1+0x40c] ;  /* 0x00040c0001057983 */ /* 0x001ea20000300800 */
[----:B---3--:R-:W-:-:S04]  /*216b0*/  LOP3.LUT R7, R7, R6, RZ, 0x3c, !PT ;  /* 0x0000000607077212 */ /* 0x008fc800078e3cff */
[----:B------:R-:W-:-:S04]  /*216c0*/  LOP3.LUT R6, R7, R6, RZ, 0x3c, !PT ;  /* 0x0000000607067212 */ /* 0x000fc800078e3cff */
[----:B------:R-:W-:-:S05]  /*216d0*/  LOP3.LUT R7, R7, R6, RZ, 0x3c, !PT ;  /* 0x0000000607077212 */ /* 0x000fca00078e3cff */
[----:B------:R-:W-:-:S05]  /*216e0*/  IMAD.WIDE R6, R27, 0x2, R6 ;  /* 0x000000021b067825 */ /* 0x000fca00078e0206 */
[----:B------:R0:W-:Y:S01]  /*216f0*/  STL [R1+0x664], R6 ;  /* 0x0006640601007387 */ /* 0x0001e20000100800 */
[----:B------:R1:W-:Y:S02]  /*21700*/  STL [R1+0x514], R7 ;  /* 0x0005140701007387 */ /* 0x0003e40000100800 */
[----:B------:R-:W-:Y:S02]  /*21710*/  IMAD.MOV.U32 R8, RZ, RZ, R26 ;  /* 0x000000ffff087224 */ /* 0x000fe400078e001a */
[----:B------:R-:W-:Y:S01]  /*21720*/  IMAD.MOV.U32 R9, RZ, RZ, R23 ;  /* 0x000000ffff097224 */ /* 0x000fe200078e0017 */
[----:B0-----:R-:W3:Y:S01]  /*21730*/  LDL.LU R6, [R1+0x51c] ;  /* 0x00051c0001067983 */ /* 0x001ee20000300800 */
[----:B-1----:R-:W3:Y:S02]  /*21740*/  LDL.LU R7, [R1+0x66c] ;  /* 0x00066c0001077983 */ /* 0x002ee40000300800 */
[----:B------:R-:W-:-:S04]  /*21750*/  IMAD.WIDE R8, R27, 0x2, R8 ;  /* 0x000000021b087825 */ /* 0x000fc800078e0208 */
[----:B----4-:R-:W-:Y:S01]  /*21760*/  IMAD.MOV.U32 R4, RZ, RZ, R29 ;  /* 0x000000ffff047224 */ /* 0x010fe200078e001d */
[----:B------:R-:W-:Y:S01]  /*21770*/  STL [R1+0x754], R8 ;  /* 0x0007540801007387 */ /* 0x000fe20000100800 */
[----:B------:R-:W-:Y:S02]  /*21780*/  STL [R1+0x668], R9 ;  /* 0x0006680901007387 */ /* 0x000fe40000100800 */
[----:B------:R-:W4:Y:S02]  /*21790*/  LDL.LU R23, [R1+0x67c] ;  /* 0x00067c0001177983 */ /* 0x000f240000300800 */
[----:B------:R-:W4:Y:S01]  /*217a0*/  LDL.LU R26, [R1+0x680] ;  /* 0x00068000011a7983 */ /* 0x000f220000300800 */
[----:B------:R-:W4:Y:S01]  /*217b0*/  LDL.LU R29, [R1+0xb20] ;  /* 0x000b2000011d7983 */ /* 0x000f220000300800 */
[----:B--2---:R-:W-:-:S05]  /*217c0*/  IMAD.WIDE R4, R27, 0x2, R4 ;  /* 0x000000021b047825 */ /* 0x004fca00078e0204 */
[----:B------:R-:W-:Y:S01]  /*217d0*/  STL [R1+0x518], R4 ;  /* 0x0005180401007387 */ /* 0x000fe20000100800 */
[----:B------:R0:W-:Y:S03]  /*217e0*/  STL [R1+0x40c], R5 ;  /* 0x00040c0501007387 */ /* 0x0001e60000100800 */
[----:B0-----:R-:W2:Y:S01]  /*217f0*/  LDL.LU R5, [R1+0x410] ;  /* 0x0004100001057983 */ /* 0x001ea20000300800 */
[----:B------:R-:W-:Y:S02]  /*21800*/  IMAD.MOV.U32 R8, RZ, RZ, R13 ;  /* 0x000000ffff087224 */ /* 0x000fe400078e000d */
[----:B------:R-:W-:Y:S01]  /*21810*/  IMAD.MOV.U32 R9, RZ, RZ, R12 ;  /* 0x000000ffff097224 */ /* 0x000fe200078e000c */
[----:B---3--:R-:W-:-:S04]  /*21820*/  LOP3.LUT R7, R7, R6, RZ, 0x3c, !PT ;  /* 0x0000000607077212 */ /* 0x008fc800078e3cff */
        /* <DEDUP_REMOVED lines=9> */
[----:B------:R-:W3:Y:S01]  /*218c0*/  LDL.LU R12, [R1+0x688] ;  /* 0x00068800010c7983 */ /* 0x000ee20000300800 */
[----:B------:R-:W3:Y:S02]  /*218d0*/  LDL.LU R13, [R1+0x764] ;  /* 0x00076400010d7983 */ /* 0x000ee40000300800 */
[----:B0-----:R-:W-:-:S02]  /*218e0*/  IMAD.MOV.U32 R7, RZ, RZ, R3 ;  /* 0x000000ffff077224 */ /* 0x001fc400078e0003 */
[----:B------:R-:W-:Y:S01]  /*218f0*/  IMAD.MOV.U32 R6, RZ, RZ, R28 ;  /* 0x000000ffff067224 */ /* 0x000fe200078e001c */
[----:B------:R-:W3:Y:S01]  /*21900*/  LDL.LU R3, [R1+0xb1c] ;  /* 0x000b1c0001037983 */ /* 0x000ee20000300800 */
[----:B------:R-:W3:Y:S02]  /*21910*/  LDL.LU R28, [R1+0xb18] ;  /* 0x000b1800011c7983 */ /* 0x000ee40000300800 */
[----:B------:R-:W-:-:S04]  /*21920*/  IMAD.WIDE R6, R27, 0x2, R6 ;  /* 0x000000021b067825 */ /* 0x000fc800078e0206 */
[----:B--2---:R-:W-:-:S05]  /*21930*/  IMAD.WIDE R4, R27, 0x2, R4 ;  /* 0x000000021b047825 */ /* 0x004fca00078e0204 */
        /* <DEDUP_REMOVED lines=16> */
[----:B0-----:R-:W-:-:S03]  /*21a40*/  IMAD.MOV.U32 R8, RZ, RZ, R29 ;  /* 0x000000ffff087224 */ /* 0x001fc600078e001d */
        /* <DEDUP_REMOVED lines=35> */
[----:B0-----:R-:W-:-:S02]  /*21c80*/  IMAD.MOV.U32 R4, RZ, RZ, R28 ;  /* 0x000000ffff047224 */ /* 0x001fc400078e001c */
[----:B-1----:R-:W-:-:S04]  /*21c90*/  IMAD.MOV.U32 R5, RZ, RZ, R3 ;  /* 0x000000ffff057224 */ /* 0x002fc800078e0003 */
[----:B------:R-:W-:Y:S01]  /*21ca0*/  IMAD.WIDE R4, R27, 0x2, R4 ;  /* 0x000000021b047825 */ /* 0x000fe200078e0204 */
[----:B--2---:R-:W2:Y:S03]  /*21cb0*/  LDL.LU R7, [R1+0x53c] ;  /* 0x00053c0001077983 */ /* 0x004ea60000300800 */
[----:B------:R-:W-:Y:S02]  /*21cc0*/  STL [R1+0x764], R8 ;  /* 0x0007640801007387 */ /* 0x000fe40000100800 */
[----:B------:R-:W-:Y:S02]  /*21cd0*/  STL [R1+0x688], R9 ;  /* 0x0006880901007387 */ /* 0x000fe40000100800 */
[----:B------:R-:W3:Y:S01]  /*21ce0*/  LDL.LU R12, [R1+0x54c] ;  /* 0x00054c00010c7983 */ /* 0x000ee20000300800 */
[----:B------:R-:W3:Y:S01]  /*21cf0*/  LDL.LU R13, [R1+0x69c] ;  /* 0x00069c00010d7983 */ /* 0x000ee20000300800 */
[----:B------:R-:W3:Y:S02]  /*21d00*/  LDL.LU R3, [R1+0xb10] ;  /* 0x000b100001037983 */ /* 0x000ee40000300800 */
[----:B------:R-:W3:Y:S02]  /*21d10*/  LDL.LU R28, [R1+0xb0c] ;  /* 0x000b0c00011c7983 */ /* 0x000ee40000300800 */
[----:B------:R0:W-:Y:S01]  /*21d20*/  STL [R1+0x538], R4 ;  /* 0x0005380401007387 */ /* 0x0001e20000100800 */
[----:B------:R1:W-:Y:S04]  /*21d30*/  STL [R1+0x41c], R5 ;  /* 0x00041c0501007387 */ /* 0x0003e80000100800 */
[----:B0-----:R-:W3:Y:S01]  /*21d40*/  LDL.LU R4, [R1+0x420] ;  /* 0x0004200001047983 */ /* 0x001ee20000300800 */
[----:B-1----:R-:W3:Y:S02]  /*21d50*/  LDL.LU R5, [R1+0x540] ;  /* 0x0005400001057983 */ /* 0x002ee40000300800 */
[----:B----4-:R-:W-:-:S02]  /*21d60*/  IMAD.MOV.U32 R6, RZ, RZ, R14 ;  /* 0x000000ffff067224 */ /* 0x010fc400078e000e */
[----:B------:R-:W-:Y:S02]  /*21d70*/  IMAD.MOV.U32 R8, RZ, RZ, R22 ;  /* 0x000000ffff087224 */ /* 0x000fe400078e0016 */
[----:B------:R-:W-:-:S04]  /*21d80*/  IMAD.MOV.U32 R9, RZ, RZ, R15 ;  /* 0x000000ffff097224 */ /* 0x000fc800078e000f */
[----:B------:R-:W-:-:S04]  /*21d90*/  IMAD.WIDE R8, R27, 0x2, R8 ;  /* 0x000000021b087825 */ /* 0x000fc800078e0208 */
[----:B--2---:R-:W-:-:S05]  /*21da0*/  IMAD.WIDE R6, R27, 0x2, R6 ;  /* 0x000000021b067825 */ /* 0x004fca00078e0206 */
[----:B------:R-:W-:Y:S01]  /*21db0*/  STL [R1+0x68c], R6 ;  /* 0x00068c0601007387 */ /* 0x000fe20000100800 */
[----:B------:R0:W-:Y:S02]  /*21dc0*/  STL [R1+0x53c], R7 ;  /* 0x00053c0701007387 */ /* 0x0001e40000100800 */
[----:B------:R-:W-:Y:S02]  /*21dd0*/  STL [R1+0x768], R8 ;  /* 0x0007680801007387 */ /* 0x000fe40000100800 */
[----:B------:R-:W-:Y:S01]  /*21de0*/  STL [R1+0x690], R9 ;  /* 0x0006900901007387 */ /* 0x000fe20000100800 */
[----:B------:R-:W2:Y:S01]  /*21df0*/  LDL.LU R14, [R1+0x6a4] ;  /* 0x0006a400010e7983 */ /* 0x000ea20000300800 */
[----:B------:R-:W4:Y:S02]  /*21e00*/  LDL.LU R15, [R1+0x6a8] ;  /* 0x0006a800010f7983 */ /* 0x000f240000300800 */
[----:B------:R-:W2:Y:S01]  /*21e10*/  LDL.LU R22, [R1+0x774] ;  /* 0x0007740001167983 */ /* 0x000ea20000300800 */
[----:B---3--:R-:W-:-:S04]  /*21e20*/  LOP3.LUT R5, R5, R4, RZ, 0x3c, !PT ;  /* 0x0000000405057212 */ /* 0x008fc800078e3cff */
[----:B------:R-:W-:-:S04]  /*21e30*/  LOP3.LUT R4, R5, R4, RZ, 0x3c, !PT ;  /* 0x0000000405047212 */ /* 0x000fc800078e3cff */
[----:B------:R-:W-:Y:S01]  /*21e40*/  LOP3.LUT R5, R5, R4, RZ, 0x3c, !PT ;  /* 0x0000000405057212 */ /* 0x000fe200078e3cff */
[----:B0-----:R-:W-:Y:S02]  /*21e50*/  IMAD.MOV.U32 R7, RZ, RZ, R29 ;  /* 0x000000ffff077224 */ /* 0x001fe400078e001d */
[----:B------:R-:W-:Y:S01]  /*21e60*/  IMAD.MOV.U32 R6, RZ, RZ, R3 ;  /* 0x000000ffff067224 */ /* 0x000fe200078e0003 */
[----:B------:R-:W3:Y:S01]  /*21e70*/  LDL.LU R29, [R1+0xb08] ;  /* 0x000b0800011d7983 */ /* 0x000ee20000300800 */
[----:B------:R-:W2:Y:S02]  /*21e80*/  LDL.LU R3, [R1+0xb04] ;  /* 0x000b040001037983 */ /* 0x000ea40000300800 */
        /* <DEDUP_REMOVED lines=9> */
[----:B------:R-:W-:Y:S03]  /*21f20*/  STL [R1+0x694], R6 ;  /* 0x0006940601007387 */ /* 0x000fe60000100800 */
[----:B------:R-:W-:Y:S02]  /*21f30*/  STL [R1+0x544], R7 ;  /* 0x0005440701007387 */ /* 0x000fe40000100800 */
[----:B------:R-:W-:Y:S02]  /*21f40*/  STL [R1+0x76c], R8 ;  /* 0x00076c0801007387 */ /* 0x000fe40000100800 */
[----:B------:R0:W-:Y:S01]  /*21f50*/  STL [R1+0x698], R9 ;  /* 0x0006980901007387 */ /* 0x0001e20000100800 */
[----:B------:R-:W4:Y:S01]  /*21f60*/  LDL.LU R23, [R1+0x6b0] ;  /* 0x0006b00001177983 */ /* 0x000f220000300800 */
[----:B------:R-:W4:Y:S02]  /*21f70*/  LDL.LU R26, [R1+0x778] ;  /* 0x00077800011a7983 */ /* 0x000f240000300800 */
[----:B0-----:R-:W-:-:S02]  /*21f80*/  IMAD.MOV.U32 R9, RZ, RZ, R28 ;  /* 0x000000ffff097224 */ /* 0x001fc400078e001c */
[----:B------:R-:W4:Y:S01]  /*21f90*/  LDL.LU R28, [R1+0xb00] ;  /* 0x000b0000011c7983 */ /* 0x000f220000300800 */
[----:B------:R-:W-:Y:S02]  /*21fa0*/  IMAD.MOV.U32 R6, RZ, RZ, R13 ;  /* 0x000000ffff067224 */ /* 0x000fe400078e000d */
[----:B------:R-:W-:-:S04]  /*21fb0*/  IMAD.MOV.U32 R7, RZ, RZ, R12 ;  /* 0x000000ffff077224 */ /* 0x000fc800078e000c */
[----:B------:R-:W-:-:S04]  /*21fc0*/  IMAD.WIDE R6, R27, 0x2, R6 ;  /* 0x000000021b067825 */ /* 0x000fc800078e0206 */
[----:B---3--:R-:W-:Y:S02]  /*21fd0*/  IMAD.MOV.U32 R8, RZ, RZ, R29 ;  /* 0x000000ffff087224 */ /* 0x008fe400078e001d */
        /* <DEDUP_REMOVED lines=12> */
[----:B------:R-:W-:-:S04]  /*220a0*/  IMAD.WIDE R8, R27, 0x2, R8 ;  /* 0x000000021b087825 */ /* 0x000fc800078e0208 */
[----:B------:R-:W-:Y:S01]  /*220b0*/  IMAD.MOV.U32 R6, RZ, RZ, R14 ;  /* 0x000000ffff067224 */ /* 0x000fe200078e000e */
[----:B------:R0:W-:Y:S01]  /*220c0*/  STL [R1+0x770], R8 ;  /* 0x0007700801007387 */ /* 0x0001e20000100800 */
[----:B------:R4:W-:Y:S02]  /*220d0*/  STL [R1+0x6a0], R9 ;  /* 0x0006a00901007387 */ /* 0x0009e40000100800 */
[----:B------:R-:W3:Y:S02]  /*220e0*/  LDL.LU R12, [R1+0x6b8] ;  /* 0x0006b800010c7983 */ /* 0x000ee40000300800 */
[----:B------:R-:W3:Y:S02]  /*220f0*/  LDL.LU R13, [R1+0x77c] ;  /* 0x00077c00010d7983 */ /* 0x000ee40000300800 */
[----:B0-----:R-:W-:Y:S02]  /*22100*/  IMAD.MOV.U32 R8, RZ, RZ, R22 ;  /* 0x000000ffff087224 */ /* 0x001fe400078e0016 */
[----:B----4-:R-:W-:-:S04]  /*22110*/  IMAD.MOV.U32 R9, RZ, RZ, R15 ;  /* 0x000000ffff097224 */ /* 0x010fc800078e000f */
        /* <DEDUP_REMOVED lines=18> */
[----:B------:R-:W4:Y:S02]  /*22240*/  LDL.LU R15, [R1+0x56c] ;  /* 0x00056c00010f7983 */ /* 0x000f240000300800 */
        /* <DEDUP_REMOVED lines=18> */
[----:B------:R1:W-:Y:S01]  /*22370*/  STL [R1+0x55c], R7 ;  /* 0x00055c0701007387 */ /* 0x0003e20000100800 */
[----:B------:R-:W-:Y:S02]  /*22380*/  STL [R1+0x778], R8 ;  /* 0x0007780801007387 */ /* 0x000fe40000100800 */
[----:B------:R-:W-:Y:S02]  /*22390*/  STL [R1+0x6b0], R9 ;  /* 0x0006b00901007387 */ /* 0x000fe40000100800 */
[----:B------:R-:W2:Y:S02]  /*223a0*/  LDL.LU R23, [R1+0x6c8] ;  /* 0x0006c80001177983 */ /* 0x000ea40000300800 */
[----:B------:R-:W-:Y:S01]  /*223b0*/  IMAD.WIDE R4, R27, 0x2, R4 ;  /* 0x000000021b047825 */ /* 0x000fe200078e0204 */
[----:B------:R-:W3:Y:S03]  /*223c0*/  LDL.LU R26, [R1+0x784] ;  /* 0x00078400011a7983 */ /* 0x000ee60000300800 */
[----:B0-----:R-:W-:-:S02]  /*223d0*/  IMAD.MOV.U32 R6, RZ, RZ, R3 ;  /* 0x000000ffff067224 */ /* 0x001fc400078e0003 */
[----:B-1----:R-:W-:Y:S02]  /*223e0*/  IMAD.MOV.U32 R7, RZ, RZ, R29 ;  /* 0x000000ffff077224 */ /* 0x002fe400078e001d */
[----:B------:R-:W2:Y:S01]  /*223f0*/  LDL.LU R29, [R1+0xaf0] ;  /* 0x000af000011d7983 */ /* 0x000ea20000300800 */
[----:B------:R-:W3:Y:S02]  /*22400*/  LDL.LU R3, [R1+0xaec] ;  /* 0x000aec0001037983 */ /* 0x000ee40000300800 */
[----:B------:R-:W-:Y:S02]  /*22410*/  STL [R1+0x560], R4 ;  /* 0x0005600401007387 */ /* 0x000fe40000100800 */
[----:B------:R0:W-:Y:S02]  /*22420*/  STL [R1+0x430], R5 ;  /* 0x0004300501007387 */ /* 0x0001e40000100800 */
[----:B0-----:R-:W3:Y:S01]  /*22430*/  LDL.LU R5, [R1+0x434] ;  /* 0x0004340001057983 */ /* 0x001ee20000300800 */
[----:B------:R-:W-:-:S02]  /*22440*/  IMAD.MOV.U32 R8, RZ, RZ, R13 ;  /* 0x000000ffff087224 */ /* 0x000fc400078e000d */
[----:B------:R-:W-:Y:S02]  /*22450*/  IMAD.MOV.U32 R9, RZ, RZ, R12 ;  /* 0x000000ffff097224 */ /* 0x000fe400078e000c */
[----:B------:R-:W-:-:S04]  /*22460*/  IMAD.WIDE R6, R27, 0x2, R6 ;  /* 0x000000021b067825 */ /* 0x000fc800078e0206 */
[----:B------:R-:W-:-:S04]  /*22470*/  IMAD.WIDE R8, R27, 0x2, R8 ;  /* 0x000000021b087825 */ /* 0x000fc800078e0208 */
[----:B------:R-:W-:Y:S01]  /*22480*/  IMAD.MOV.U32 R4, RZ, RZ, R14 ;  /* 0x000000ffff047224 */ /* 0x000fe200078e000e */
[----:B------:R0:W-:Y:S01]  /*22490*/  STL [R1+0x6b4], R6 ;  /* 0x0006b40601007387 */ /* 0x0001e20000100800 */
[----:B------:R4:W-:Y:S02]  /*224a0*/  STL [R1+0x564], R7 ;  /* 0x0005640701007387 */ /* 0x0009e40000100800 */
[----:B------:R-:W-:Y:S02]  /*224b0*/  STL [R1+0x77c], R8 ;  /* 0x00077c0801007387 */ /* 0x000fe40000100800 */
[----:B------:R1:W-:Y:S01]  /*224c0*/  STL [R1+0x6b8], R9 ;  /* 0x0006b80901007387 */ /* 0x0003e20000100800 */
[----:B------:R-:W3:Y:S01]  /*224d0*/  LDL.LU R12, [R1+0x6d0] ;  /* 0x0006d000010c7983 */ /* 0x000ee20000300800 */
[----:B------:R-:W3:Y:S02]  /*224e0*/  LDL.LU R13, [R1+0x788] ;  /* 0x00078800010d7983 */ /* 0x000ee40000300800 */
[----:B0-----:R-:W-:-:S02]  /*224f0*/  IMAD.MOV.U32 R6, RZ, RZ, R22 ;  /* 0x000000ffff067224 */ /* 0x001fc400078e0016 */
[----:B----4-:R-:W-:Y:S02]  /*22500*/  IMAD.MOV.U32 R7, RZ, RZ, R15 ;  /* 0x000000ffff077224 */ /* 0x010fe400078e000f */
[----:B-1----:R-:W-:Y:S02]  /*22510*/  IMAD.MOV.U32 R9, RZ, RZ, R28 ;  /* 0x000000ffff097224 */ /* 0x002fe400078e001c */
[----:B------:R-:W4:Y:S01]  /*22520*/  LDL.LU R28, [R1+0xae8] ;  /* 0x000ae800011c7983 */ /* 0x000f220000300800 */
[----:B------:R-:W-:-:S04]  /*22530*/  IMAD.WIDE R6, R27, 0x2, R6 ;  /* 0x000000021b067825 */ /* 0x000fc800078e0206 */
[----:B--2---:R-:W-:Y:S02]  /*22540*/  IMAD.MOV.U32 R8, RZ, RZ, R29 ;  /* 0x000000ffff087224 */ /* 0x004fe400078e001d */
[----:B------:R-:W2:Y:S01]  /*22550*/  LDL.LU R29, [R1+0xae4] ;  /* 0x000ae400011d7983 */ /* 0x000ea20000300800 */
[----:B---3--:R-:W-:-:S05]  /*22560*/  IMAD.WIDE R4, R27, 0x2, R4 ;  /* 0x000000021b047825 */ /* 0x008fca00078e0204 */
[----:B------:R0:W-:Y:S01]  /*22570*/  STL [R1+0x568], R4 ;  /* 0x0005680401007387 */ /* 0x0001e20000100800 */
[----:B------:R1:W-:Y:S03]  /*22580*/  STL [R1+0x434], R5 ;  /* 0x0004340501007387 */ /* 0x0003e60000100800 */
[----:B0-----:R-:W3:Y:S01]  /*22590*/  LDL.LU R4, [R1+0x438] ;  /* 0x0004380001047983 */ /* 0x001ee20000300800 */
[----:B-1----:R-:W3:Y:S02]  /*225a0*/  LDL.LU R5, [R1+0x570] ;  /* 0x0005700001057983 */ /* 0x002ee40000300800 */
[----:B------:R0:W-:Y:S02]  /*225b0*/  STL [R1+0x6bc], R6 ;  /* 0x0006bc0601007387 */ /* 0x0001e40000100800 */
[----:B------:R1:W-:Y:S01]  /*225c0*/  STL [R1+0x56c], R7 ;  /* 0x00056c0701007387 */ /* 0x0003e20000100800 */
[----:B0-----:R-:W2:Y:S01]  /*225d0*/  LDL.LU R6, [R1+0x574] ;  /* 0x0005740001067983 */ /* 0x001ea20000300800 */
[----:B-1----:R-:W2:Y:S02]  /*225e0*/  LDL.LU R7, [R1+0x6c4] ;  /* 0x0006c40001077983 */ /* 0x002ea40000300800 */
[----:B------:R-:W-:-:S05]  /*225f0*/  IMAD.WIDE R8, R27, 0x2, R8 ;  /* 0x000000021b087825 */ /* 0x000fca00078e0208 */
[----:B------:R0:W-:Y:S01]  /*22600*/  STL [R1+0x780], R8 ;  /* 0x0007800801007387 */ /* 0x0001e20000100800 */
[----:B------:R-:W-:Y:S02]  /*22610*/  STL [R1+0x6c0], R9 ;  /* 0x0006c00901007387 */ /* 0x000fe40000100800 */
[----:B------:R-:W4:Y:S02]  /*22620*/  LDL.LU R14, [R1+0x580] ;  /* 0x00058000010e7983 */ /* 0x000f240000300800 */
[----:B------:R-:W4:Y:S01]  /*22630*/  LDL.LU R15, [R1+0x6d8] ;  /* 0x0006d800010f7983 */ /* 0x000f220000300800 */
[----:B------:R-:W4:Y:S01]  /*22640*/  LDL.LU R22, [R1+0x78c] ;  /* 0x00078c0001167983 */ /* 0x000f220000300800 */
[----:B0-----:R-:W-:Y:S01]  /*22650*/  IMAD.MOV.U32 R8, RZ, RZ, R26 ;  /* 0x000000ffff087224 */ /* 0x001fe200078e001a */
[----:B---3--:R-:W-:-:S04]  /*22660*/  LOP3.LUT R5, R5, R4, RZ, 0x3c, !PT ;  /* 0x0000000405057212 */ /* 0x008fc800078e3cff */
[----:B------:R-:W-:-:S04]  /*22670*/  LOP3.LUT R4, R5, R4, RZ, 0x3c, !PT ;  /* 0x0000000405047212 */ /* 0x000fc800078e3cff */
[----:B------:R-:W-:Y:S02]  /*22680*/  LOP3.LUT R5, R5, R4, RZ, 0x3c, !PT ;  /* 0x0000000405057212 */ /* 0x000fe400078e3cff */
[----:B--2---:R-:W-:-:S04]  /*22690*/  LOP3.LUT R7, R7, R6, RZ, 0x3c, !PT ;  /* 0x0000000607077212 */ /* 0x004fc800078e3cff */
[----:B------:R-:W-:Y:S01]  /*226a0*/  LOP3.LUT R6, R7, R6, RZ, 0x3c, !PT ;  /* 0x0000000607067212 */ /* 0x000fe200078e3cff */
[----:B------:R-:W-:-:S03]  /*226b0*/  IMAD.WIDE R4, R27, 0x2, R4 ;  /* 0x000000021b047825 */ /* 0x000fc600078e0204 */
[----:B------:R-:W-:Y:S02]  /*226c0*/  LOP3.LUT R7, R7, R6, RZ, 0x3c, !PT ;  /* 0x0000000607077212 */ /* 0x000fe400078e3cff */
[----:B------:R-:W-:Y:S03]  /*226d0*/  STL [R1+0x570], R4 ;  /* 0x0005700401007387 */ /* 0x000fe60000100800 */
[----:B------:R-:W-:Y:S01]  /*226e0*/  IMAD.WIDE R6, R27, 0x2, R6 ;  /* 0x000000021b067825 */ /* 0x000fe200078e0206 */
[----:B------:R-:W-:Y:S04]  /*226f0*/  STL [R1+0x438], R5 ;  /* 0x0004380501007387 */ /* 0x000fe80000100800 */
[----:B------:R0:W-:Y:S01]  /*22700*/  STL [R1+0x6c4], R6 ;  /* 0x0006c40601007387 */ /* 0x0001e20000100800 */
[----:B------:R1:W-:Y:S03]  /*22710*/  STL [R1+0x574], R7 ;  /* 0x0005740701007387 */ /* 0x0003e60000100800 */
[----:B0-----:R-:W2:Y:S01]  /*22720*/  LDL.LU R6, [R1+0x57c] ;  /* 0x00057c0001067983 */ /* 0x001ea20000300800 */
[----:B-1----:R-:W2:Y:S02]  /*22730*/  LDL.LU R7, [R1+0x6cc] ;  /* 0x0006cc0001077983 */ /* 0x002ea40000300800 */
[----:B------:R-:W-:-:S02]  /*22740*/  IMAD.MOV.U32 R9, RZ, RZ, R23 ;  /* 0x000000ffff097224 */ /* 0x000fc400078e0017 */
[----:B----4-:R-:W-:Y:S02]  /*22750*/  IMAD.MOV.U32 R4, RZ, RZ, R28 ;  /* 0x000000ffff047224 */ /* 0x010fe400078e001c */
[----:B------:R-:W-:Y:S02]  /*22760*/  IMAD.MOV.U32 R5, RZ, RZ, R3 ;  /* 0x000000ffff057224 */ /* 0x000fe400078e0003 */
[----:B------:R-:W-:-:S04]  /*22770*/  IMAD.WIDE R8, R27, 0x2, R8 ;  /* 0x000000021b087825 */ /* 0x000fc800078e0208 */
[----:B------:R-:W-:Y:S01]  /*22780*/  IMAD.WIDE R4, R27, 0x2, R4 ;  /* 0x000000021b047825 */ /* 0x000fe200078e0204 */
[----:B------:R-:W-:Y:S03]  /*22790*/  STL [R1+0x784], R8 ;  /* 0x0007840801007387 */ /* 0x000fe60000100800 */
[----:B------:R-:W-:Y:S02]  /*227a0*/  STL [R1+0x6c8], R9 ;  /* 0x0006c80901007387 */ /* 0x000fe40000100800 */
[----:B------:R-:W3:Y:S02]  /*227b0*/  LDL.LU R23, [R1+0x58c] ;  /* 0x00058c0001177983 */ /* 0x000ee40000300800 */
[----:B------:R-:W4:Y:S01]  /*227c0*/  LDL.LU R26, [R1+0x6dc] ;  /* 0x0006dc00011a7983 */ /* 0x000f220000300800 */
[----:B------:R-:W3:Y:S01]  /*227d0*/  LDL.LU R3, [R1+0xae0] ;  /* 0x000ae00001037983 */ /* 0x000ee20000300800 */
[----:B------:R-:W3:Y:S02]  /*227e0*/  LDL.LU R28, [R1+0xadc] ;  /* 0x000adc00011c7983 */ /* 0x000ee40000300800 */
[----:B------:R-:W-:Y:S02]  /*227f0*/  STL [R1+0x578], R4 ;  /* 0x0005780401007387 */ /* 0x000fe40000100800 */
[----:B------:R0:W-:Y:S02]  /*22800*/  STL [R1+0x43c], R5 ;  /* 0x00043c0501007387 */ /* 0x0001e40000100800 */
[----:B0-----:R-:W3:Y:S01]  /*22810*/  LDL.LU R5, [R1+0x440] ;  /* 0x0004400001057983 */ /* 0x001ee20000300800 */
[----:B------:R-:W-:-:S02]  /*22820*/  IMAD.MOV.U32 R8, RZ, RZ, R13 ;  /* 0x000000ffff087224 */ /* 0x000fc400078e000d */
[----:B------:R-:W-:-:S04]  /*22830*/  IMAD.MOV.U32 R9, RZ, RZ, R12 ;  /* 0x000000ffff097224 */ /* 0x000fc800078e000c */
[----:B------:R-:W-:-:S04]  /*22840*/  IMAD.WIDE R8, R27, 0x2, R8 ;  /* 0x000000021b087825 */ /* 0x000fc800078e0208 */
[----:B------:R-:W-:Y:S01]  /*22850*/  IMAD.MOV.U32 R4, RZ, RZ, R14 ;  /* 0x000000ffff047224 */ /* 0x000fe200078e000e */
[----:B--2---:R-:W-:-:S04]  /*22860*/  LOP3.LUT R7, R7, R6, RZ, 0x3c, !PT ;  /* 0x0000000607077212 */ /* 0x004fc800078e3cff */
[----:B------:R-:W-:-:S04]  /*22870*/  LOP3.LUT R6, R7, R6, RZ, 0x3c, !PT ;  /* 0x0000000607067212 */ /* 0x000fc800078e3cff */
[----:B------:R-:W-:-:S05]  /*22880*/  LOP3.LUT R7, R7, R6, RZ, 0x3c, !PT ;  /* 0x0000000607077212 */ /* 0x000fca00078e3cff */
[----:B------:R-:W-:-:S05]  /*22890*/  IMAD.WIDE R6, R27, 0x2, R6 ;  /* 0x000000021b067825 */ /* 0x000fca00078e0206 */
[----:B------:R-:W-:Y:S01]  /*228a0*/  STL [R1+0x6cc], R6 ;  /* 0x0006cc0601007387 */ /* 0x000fe20000100800 */
[----:B------:R0:W-:Y:S02]  /*228b0*/  STL [R1+0x57c], R7 ;  /* 0x00057c0701007387 */ /* 0x0001e40000100800 */
[----:B------:R-:W-:Y:S02]  /*228c0*/  STL [R1+0x788], R8 ;  /* 0x0007880801007387 */ /* 0x000fe40000100800 */
[----:B------:R-:W-:Y:S01]  /*228d0*/  STL [R1+0x6d0], R9 ;  /* 0x0006d00901007387 */ /* 0x000fe20000100800 */
[----:B------:R-:W2:Y:S01]  /*228e0*/  LDL.LU R12, [R1+0x6e8] ;  /* 0x0006e800010c7983 */ /* 0x000ea20000300800 */
[----:B------:R-:W2:Y:S02]  /*228f0*/  LDL.LU R13, [R1+0x794] ;  /* 0x00079400010d7983 */ /* 0x000ea40000300800 */
[----:B0-----:R-:W-:Y:S02]  /*22900*/  IMAD.MOV.U32 R7, RZ, RZ, R29 ;  /* 0x000000ffff077224 */ /* 0x001fe400078e001d */
[----:B------:R-:W2:Y:S01]  /*22910*/  LDL.LU R29, [R1+0xad8] ;  /* 0x000ad800011d7983 */ /* 0x000ea20000300800 */
[----:B---3--:R-:W-:-:S04]  /*22920*/  IMAD.WIDE R4, R27, 0x2, R4 ;  /* 0x000000021b047825 */ /* 0x008fc800078e0204 */
[----:B------:R-:W-:Y:S02]  /*22930*/  IMAD.MOV.U32 R6, RZ, RZ, R3 ;  /* 0x000000ffff067224 */ /* 0x000fe400078e0003 */
[----:B------:R-:W3:Y:S01]  /*22940*/  LDL.LU R3, [R1+0xad4] ;  /* 0x000ad40001037983 */ /* 0x000ee20000300800 */
[----:B------:R0:W-:Y:S02]  /*22950*/  STL [R1+0x580], R4 ;  /* 0x0005800401007387 */ /* 0x0001e40000100800 */
[----:B------:R1:W-:Y:S01]  /*22960*/  STL [R1+0x440], R5 ;  /* 0x0004400501007387 */ /* 0x0003e20000100800 */
[----:B0-----:R-:W3:Y:S01]  /*22970*/  LDL.LU R4, [R1+0x444] ;  /* 0x0004440001047983 */ /* 0x001ee20000300800 */
[----:B-1----:R-:W3:Y:S02]  /*22980*/  LDL.LU R5, [R1+0x588] ;  /* 0x0005880001057983 */ /* 0x002ee40000300800 */
[----:B------:R-:W-:Y:S02]  /*22990*/  IMAD.MOV.U32 R8, RZ, RZ, R22 ;  /* 0x000000ffff087224 */ /* 0x000fe400078e0016 */
[----:B------:R-:W-:-:S02]  /*229a0*/  IMAD.MOV.U32 R9, RZ, RZ, R15 ;  /* 0x000000ffff097224 */ /* 0x000fc400078e000f */
[----:B------:R-:W-:-:S04]  /*229b0*/  IMAD.WIDE R6, R27, 0x2, R6 ;  /* 0x000000021b067825 */ /* 0x000fc800078e0206 */
[----:B------:R-:W-:Y:S01]  /*229c0*/  IMAD.WIDE R8, R27, 0x2, R8 ;  /* 0x000000021b087825 */ /* 0x000fe200078e0208 */
[----:B------:R-:W-:Y:S03]  /*229d0*/  STL [R1+0x6d4], R6 ;  /* 0x0006d40601007387 */ /* 0x000fe60000100800 */
[----:B------:R-:W-:Y:S02]  /*229e0*/  STL [R1+0x584], R7 ;  /* 0x0005840701007387 */ /* 0x000fe40000100800 */
[----:B------:R-:W-:Y:S02]  /*229f0*/  STL [R1+0x78c], R8 ;  /* 0x00078c0801007387 */ /* 0x000fe40000100800 */
[----:B------:R-:W4:Y:S01]  /*22a00*/  LDL.LU R14, [R1+0x44c] ;  /* 0x00044c00010e7983 */ /* 0x000f220000300800 */
[----:B------:R-:W4:Y:S01]  /*22a10*/  LDL.LU R15, [R1+0x59c] ;  /* 0x00059c00010f7983 */ /* 0x000f220000300800 */
[----:B------:R-:W4:Y:S02]  /*22a20*/  LDL.LU R22, [R1+0x6ec] ;  /* 0x0006ec0001167983 */ /* 0x000f240000300800 */
[----:B------:R0:W-:Y:S02]  /*22a30*/  STL [R1+0x6d8], R9 ;  /* 0x0006d80901007387 */ /* 0x0001e40000100800 */
[----:B0-----:R-:W-:-:S02]  /*22a40*/  IMAD.MOV.U32 R9, RZ, RZ, R28 ;  /* 0x000000ffff097224 */ /* 0x001fc400078e001c */
[----:B------:R-:W4:Y:S01]  /*22a50*/  LDL.LU R28, [R1+0xad0] ;  /* 0x000ad000011c7983 */ /* 0x000f220000300800 */
[----:B--2---:R-:W-:-:S03]  /*22a60*/  IMAD.MOV.U32 R8, RZ, RZ, R29 ;  /* 0x000000ffff087224 */ /* 0x004fc600078e001d */
[----:B------:R-:W2:Y:S01]  /*22a70*/  LDL.LU R29, [R1+0xacc] ;  /* 0x000acc00011d7983 */ /* 0x000ea20000300800 */
[----:B---3--:R-:W-:-:S04]  /*22a80*/  LOP3.LUT R5, R5, R4, RZ, 0x3c, !PT ;  /* 0x0000000405057212 */ /* 0x008fc800078e3cff */
[----:B------:R-:W-:-:S04]  /*22a90*/  LOP3.LUT R4, R5, R4, RZ, 0x3c, !PT ;  /* 0x0000000405047212 */ /* 0x000fc800078e3cff */
[----:B------:R-:W-:-:S05]  /*22aa0*/  LOP3.LUT R5, R5, R4, RZ, 0x3c, !PT ;  /* 0x0000000405057212 */ /* 0x000fca00078e3cff */
[----:B------:R-:W-:-:S05]  /*22ab0*/  IMAD.WIDE R4, R27, 0x2, R4 ;  /* 0x000000021b047825 */ /* 0x000fca00078e0204 */
[----:B------:R0:W-:Y:S01]  /*22ac0*/  STL [R1+0x588], R4 ;  /* 0x0005880401007387 */ /* 0x0001e20000100800 */
[----:B------:R1:W-:Y:S03]  /*22ad0*/  STL [R1+0x444], R5 ;  /* 0x0004440501007387 */ /* 0x0003e60000100800 */
[----:B0-----:R-:W3:Y:S01]  /*22ae0*/  LDL.LU R4, [R1+0x448] ;  /* 0x0004480001047983 */ /* 0x001ee20000300800 */
[----:B-1----:R-:W3:Y:S02]  /*22af0*/  LDL.LU R5, [R1+0x590] ;  /* 0x0005900001057983 */ /* 0x002ee40000300800 */
[----:B----4-:R-:W-:Y:S02]  /*22b00*/  IMAD.MOV.U32 R6, RZ, RZ, R26 ;  /* 0x000000ffff067224 */ /* 0x010fe400078e001a */
[----:B------:R-:W-:-:S04]  /*22b10*/  IMAD.MOV.U32 R7, RZ, RZ, R23 ;  /* 0x000000ffff077224 */ /* 0x000fc800078e0017 */
[----:B------:R-:W-:-:S04]  /*22b20*/  IMAD.WIDE R6, R27, 0x2, R6 ;  /* 0x000000021b067825 */ /* 0x000fc800078e0206 */
[----:B------:R-:W-:Y:S01]  /*22b30*/  IMAD.WIDE R8, R27, 0x2, R8 ;  /* 0x000000021b087825 */ /* 0x000fe200078e0208 */
[----:B------:R-:W-:Y:S03]  /*22b40*/  STL [R1+0x6dc], R6 ;  /* 0x0006dc0601007387 */ /* 0x000fe60000100800 */
[----:B------:R-:W4:Y:S02]  /*22b50*/  LDL.LU R23, [R1+0x6f4] ;  /* 0x0006f40001177983 */ /* 0x000f240000300800 */
[----:B------:R-:W4:Y:S02]  /*22b60*/  LDL.LU R26, [R1+0x79c] ;  /* 0x00079c00011a7983 */ /* 0x000f240000300800 */
[----:B------:R0:W-:Y:S01]  /*22b70*/  STL [R1+0x58c], R7 ;  /* 0x00058c0701007387 */ /* 0x0001e20000100800 */
[----:B------:R-:W-:Y:S01]  /*22b80*/  STL [R1+0x790], R8 ;  /* 0x0007900801007387 */ /* 0x000fe20000100800 */
[----:B------:R1:W-:Y:S02]  /*22b90*/  STL [R1+0x6e0], R9 ;  /* 0x0006e00901007387 */ /* 0x0003e40000100800 */
[----:B0-----:R-:W-:-:S02]  /*22ba0*/  IMAD.MOV.U32 R7, RZ, RZ, R28 ;  /* 0x000000ffff077224 */ /* 0x001fc400078e001c */
[----:B------:R-:W4:Y:S01]  /*22bb0*/  LDL.LU R28, [R1+0xac8] ;  /* 0x000ac800011c7983 */ /* 0x000f220000300800 */
[----:B--2---:R-:W-:-:S03]  /*22bc0*/  IMAD.MOV.U32 R6, RZ, RZ, R29 ;  /* 0x000000ffff067224 */ /* 0x004fc600078e001d */
[----:B------:R-:W2:Y:S01]  /*22bd0*/  LDL.LU R29, [R1+0xac4] ;  /* 0x000ac400011d7983 */ /* 0x000ea20000300800 */
[----:B------:R-:W-:-:S04]  /*22be0*/  IMAD.WIDE R6, R27, 0x2, R6 ;  /* 0x000000021b067825 */ /* 0x000fc800078e0206 */
[----:B-1----:R-:W-:Y:S02]  /*22bf0*/  IMAD.MOV.U32 R9, RZ, RZ, R12 ;  /* 0x000000ffff097224 */ /* 0x002fe400078e000c */
[----:B------:R-:W-:-:S04]  /*22c00*/  IMAD.MOV.U32 R8, RZ, RZ, R13 ;  /* 0x000000ffff087224 */ /* 0x000fc800078e000d */
[----:B------:R-:W-:Y:S01]  /*22c10*/  IMAD.WIDE R8, R27, 0x2, R8 ;  /* 0x000000021b087825 */ /* 0x000fe200078e0208 */
[----:B---3--:R-:W-:-:S04]  /*22c20*/  LOP3.LUT R5, R5, R4, RZ, 0x3c, !PT ;  /* 0x0000000405057212 */ /* 0x008fc800078e3cff */
[----:B------:R-:W-:-:S04]  /*22c30*/  LOP3.LUT R4, R5, R4, RZ, 0x3c, !PT ;  /* 0x0000000405047212 */ /* 0x000fc800078e3cff */
[----:B------:R-:W-:-:S05]  /*22c40*/  LOP3.LUT R5, R5, R4, RZ, 0x3c, !PT ;  /* 0x0000000405057212 */ /* 0x000fca00078e3cff */
[----:B------:R-:W-:-:S05]  /*22c50*/  IMAD.WIDE R4, R27, 0x2, R4 ;  /* 0x000000021b047825 */ /* 0x000fca00078e0204 */
[----:B------:R0:W-:Y:S01]  /*22c60*/  STL [R1+0x590], R4 ;  /* 0x0005900401007387 */ /* 0x0001e20000100800 */
[----:B------:R-:W-:Y:S02]  /*22c70*/  STL [R1+0x448], R5 ;  /* 0x0004480501007387 */ /* 0x000fe40000100800 */
[----:B------:R-:W-:Y:S02]  /*22c80*/  STL [R1+0x6e4], R6 ;  /* 0x0006e40601007387 */ /* 0x000fe40000100800 */
[----:B------:R-:W3:Y:S01]  /*22c90*/  LDL.LU R12, [R1+0x3a4] ;  /* 0x0003a400010c7983 */ /* 0x000ee20000300800 */
[----:B------:R-:W-:Y:S01]  /*22ca0*/  STL [R1+0x594], R7 ;  /* 0x0005940701007387 */ /* 0x000fe20000100800 */
[----:B------:R-:W-:Y:S02]  /*22cb0*/  STL [R1+0x794], R8 ;  /* 0x0007940801007387 */ /* 0x000fe40000100800 */
[----:B------:R4:W-:Y:S02]  /*22cc0*/  STL [R1+0x6e8], R9 ;  /* 0x0006e80901007387 */ /* 0x0009e40000100800 */
[----:B0-----:R-:W-:-:S02]  /*22cd0*/  IMAD.MOV.U32 R4, RZ, RZ, R3 ;  /* 0x000000ffff047224 */ /* 0x001fc400078e0003 */
[----:B------:R0:W5:Y:S01]  /*22ce0*/  LDL.LU R3, [R1+0xac0] ;  /* 0x000ac00001037983 */ /* 0x0001620000300800 */
[----:B----4-:R-:W-:-:S03]  /*22cf0*/  IMAD.MOV.U32 R9, RZ, RZ, R28 ;  /* 0x000000ffff097224 */ /* 0x010fc600078e001c */
[----:B------:R-:W4:Y:S01]  /*22d00*/  LDL.LU R28, [R1+0xabc] ;  /* 0x000abc00011c7983 */ /* 0x000f220000300800 */
[----:B--2---:R-:W-:-:S03]  /*22d10*/  IMAD.MOV.U32 R8, RZ, RZ, R29 ;  /* 0x000000ffff087224 */ /* 0x004fc600078e001d */
[----:B------:R-:W4:Y:S01]  /*22d20*/  LDL.LU R29, [R1+0xab8] ;  /* 0x000ab800011d7983 */ /* 0x000f220000300800 */
[----:B------:R-:W-:Y:S02]  /*22d30*/  IMAD.MOV.U32 R5, RZ, RZ, R14 ;  /* 0x000000ffff057224 */ /* 0x000fe400078e000e */
[----:B------:R-:W-:Y:S02]  /*22d40*/  IMAD.MOV.U32 R6, RZ, RZ, R22 ;  /* 0x000000ffff067224 */ /* 0x000fe400078e0016 */
[----:B------:R-:W-:Y:S02]  /*22d50*/  IMAD.MOV.U32 R7, RZ, RZ, R15 ;  /* 0x000000ffff077224 */ /* 0x000fe400078e000f */
[----:B------:R-:W-:-:S04]  /*22d60*/  IMAD.WIDE R4, R27, 0x2, R4 ;  /* 0x000000021b047825 */ /* 0x000fc800078e0204 */
[----:B------:R-:W-:-:S04]  /*22d70*/  IMAD.WIDE R6, R27, 0x2, R6 ;  /* 0x000000021b067825 */ /* 0x000fc800078e0206 */
[----:B------:R-:W-:Y:S01]  /*22d80*/  IMAD.MOV.U32 R22, RZ, RZ, c[0x0][0x188] ;  /* 0x00006200ff167624 */ /* 0x000fe200078e00ff */
[----:B------:R1:W-:Y:S01]  /*22d90*/  STL [R1+0x598], R4 ;  /* 0x0005980401007387 */ /* 0x0003e20000100800 */
[----:B------:R2:W-:Y:S02]  /*22da0*/  STL [R1+0x44c], R5 ;  /* 0x00044c0501007387 */ /* 0x0005e40000100800 */
[----:B------:R-:W-:-:S04]  /*22db0*/  IMAD.WIDE R8, R27, 0x2, R8 ;  /* 0x000000021b087825 */ /* 0x000fc800078e0208 */
[----:B------:R-:W-:Y:S01]  /*22dc0*/  IMAD.SHL.U32 R13, R22, 0x40, RZ ;  /* 0x00000040160d7824 */ /* 0x000fe200078e00ff */
[----:B------:R-:W-:Y:S01]  /*22dd0*/  STL [R1+0x6ec], R6 ;  /* 0x0006ec0601007387 */ /* 0x000fe20000100800 */
[----:B------:R4:W-:Y:S02]  /*22de0*/  STL [R1+0x59c], R7 ;  /* 0x00059c0701007387 */ /* 0x0009e40000100800 */
[----:B------:R-:W-:Y:S02]  /*22df0*/  STL [R1+0x798], R8 ;  /* 0x0007980801007387 */ /* 0x000fe40000100800 */
[----:B-1----:R-:W-:Y:S02]  /*22e00*/  IMAD.MOV.U32 R4, RZ, RZ, R26 ;  /* 0x000000ffff047224 */ /* 0x002fe400078e001a */
[----:B--2---:R-:W-:Y:S01]  /*22e10*/  IMAD.MOV.U32 R5, RZ, RZ, R23 ;  /* 0x000000ffff057224 */ /* 0x004fe200078e0017 */
[----:B------:R-:W-:Y:S03]  /*22e20*/  STL [R1+0x6f0], R9 ;  /* 0x0006f00901007387 */ /* 0x000fe60000100800 */
[----:B------:R-:W-:Y:S01]  /*22e30*/  IMAD.WIDE R4, R27, 0x2, R4 ;  /* 0x000000021b047825 */ /* 0x000fe200078e0204 */
[----:B------:R-:W-:Y:S01]  /*22e40*/  UIADD3 UR4, UR4, -0x40, URZ ;  /* 0xffffffc004047890 */ /* 0x000fe2000fffe03f */
[----:B---3--:R-:W-:-:S04]  /*22e50*/  IADD3 R12, R12, -0x1, RZ ;  /* 0xffffffff0c0c7810 */ /* 0x008fc80007ffe0ff */
[----:B------:R-:W-:Y:S01]  /*22e60*/  ISETP.NE.U32.AND P0, PT, R12, RZ, PT ;  /* 0x000000ff0c00720c */ /* 0x000fe20003f05070 */
[----:B------:R-:W-:Y:S01]  /*22e70*/  STL [R1+0x3a4], R12 ;  /* 0x0003a40c01007387 */ /* 0x000fe20000100800 */
[----:B------:R1:W-:Y:S02]  /*22e80*/  STL [R1+0x79c], R4 ;  /* 0x00079c0401007387 */ /* 0x0003e40000100800 */
[----:B------:R2:W-:Y:S02]  /*22e90*/  STL [R1+0x6f4], R5 ;  /* 0x0006f40501007387 */ /* 0x0005e40000100800 */
[----:B----4-:R-:W-:-:S04]  /*22ea0*/  IMAD.WIDE R6, R13, 0x2, R28 ;  /* 0x000000020d067825 */ /* 0x010fc800078e021c */
[----:B-1----:R-:W-:Y:S02]  /*22eb0*/  IMAD.MOV.U32 R4, RZ, RZ, R6 ;  /* 0x000000ffff047224 */ /* 0x002fe400078e0006 */
[----:B--2---:R-:W-:Y:S01]  /*22ec0*/  IMAD.MOV.U32 R5, RZ, RZ, R7 ;  /* 0x000000ffff057224 */ /* 0x004fe200078e0007 */
[----:B0-----:R-:W-:Y:S01]  /*22ed0*/  @!P0 CALL.REL.NOINC `(.L_x_2) ;  /* 0x0000001000008944 */ /* 0x001fe20003c00000 */
[----:B------:R-:W-:Y:S05]  /*22ee0*/  BRA `(.L_x_3) ;  /* 0xfffee0c000007947 */ /* 0x000fea000383ffff */
.L_x_2:
[----:B-----5:R0:W-:Y:S04]  /*22ef0*/  STL [R1+0xb50], R18 ;  /* 0x000b501201007387 */ /* 0x0201e80000100800 */
[----:B0-----:R-:W2:Y:S04]  /*22f00*/  LDL.LU R18, [R1+0x29c] ;  /* 0x00029c0001127983 */ /* 0x001ea80000300800 */
[----:B--2---:R0:W-:Y:S04]  /*22f10*/  STL [R1+0xb58], R18 ;  /* 0x000b581201007387 */ /* 0x0041e80000100800 */
        /* <DEDUP_REMOVED lines=30> */
[----:B------:R1:W-:Y:S01]  /*23100*/  STL [R1+0xb4c], R19 ;  /* 0x000b4c1301007387 */ /* 0x0003e20000100800 */
[----:B0-----:R-:W-:-:S03]  /*23110*/  IMAD.MOV.U32 R18, RZ, RZ, R11 ;  /* 0x000000ffff127224 */ /* 0x001fc600078e000b */
[----:B-1----:R-:W2:Y:S04]  /*23120*/  LDL.LU R19, [R1+0x2ac] ;  /* 0x0002ac0001137983 */ /* 0x002ea80000300800 */
        /* <DEDUP_REMOVED lines=36> */
[----:B------:R0:W-:Y:S04]  /*23370*/  STL [R1+0xb44], R16 ;  /* 0x000b441001007387 */ /* 0x0001e80000100800 */
[----:B0-----:R-:W3:Y:S04]  /*23380*/  LDL.LU R16, [R1+0x1bc] ;  /* 0x0001bc0001107983 */ /* 0x001ee80000300800 */
[----:B------:R-:W4:Y:S04]  /*23390*/  LDL.LU R3, [R1+0x298] ;  /* 0x0002980001037983 */ /* 0x000f280000300800 */
        /* <DEDUP_REMOVED lines=20> */
[----:B------:R0:W-:Y:S01]  /*234e0*/  STL [R1+0xac4], R21 ;  /* 0x000ac41501007387 */ /* 0x0001e20000100800 */
[----:B------:R-:W-:-:S03]  /*234f0*/  F2FP.BF16.PACK_AB R18, R19, R18 ;  /* 0x000000121312723e */ /* 0x000fc600000010ff */
[----:B0-----:R-:W4:Y:S04]  /*23500*/  LDL.LU R21, [R1+0x288] ;  /* 0x0002880001157983 */ /* 0x001f280000300800 */
[----:B------:R0:W-:Y:S04]  /*23510*/  STL [R1+0xac0], R20 ;  /* 0x000ac01401007387 */ /* 0x0001e80000100800 */
[----:B0-----:R-:W2:Y:S04]  /*23520*/  LDL.LU R20, [R1+0xcc] ;  /* 0x0000cc0001147983 */ /* 0x001ea80000300800 */
[----:B------:R0:W-:Y:S04]  /*23530*/  STL [R1+0xabc], R25 ;  /* 0x000abc1901007387 */ /* 0x0001e80000100800 */
[----:B0-----:R-:W2:Y:S04]  /*23540*/  LDL.LU R25, [R1+0x13c] ;  /* 0x00013c0001197983 */ /* 0x001ea80000300800 */
[----:B------:R0:W-:Y:S04]  /*23550*/  STL [R1+0xab8], R24 ;  /* 0x000ab81801007387 */ /* 0x0001e80000100800 */
[----:B0-----:R-:W3:Y:S04]  /*23560*/  LDL.LU R24, [R1+0x19c] ;  /* 0x00019c0001187983 */ /* 0x001ee80000300800 */
[----:B------:R-:W2:Y:S04]  /*23570*/  LDL.LU R19, [R1+0xbd4] ;  /* 0x000bd40001137983 */ /* 0x000ea80000300800 */
[----:B------:R0:W-:Y:S04]  /*23580*/  STL [R1+0x9c], R18 ;  /* 0x00009c1201007387 */ /* 0x0001e80000100800 */
[----:B0-----:R-:W2:Y:S02]  /*23590*/  LDL.LU R18, [R1+0xbd0] ;  /* 0x000bd00001127983 */ /* 0x001ea40000300800 */
[----:B--2---:R-:W-:-:S02]  /*235a0*/  F2FP.BF16.PACK_AB R18, R19, R18 ;  /* 0x000000121312723e */ /* 0x004fc400000010ff */
        /* <DEDUP_REMOVED lines=60> */
[----:B------:R-:W2:Y:S01]  /*23970*/  LDL.LU R19, [R1+0xb54] ;  /* 0x000b540001137983 */ /* 0x000ea20000300800 */
[----:B---3--:R-:W-:-:S03]  /*23980*/  F2FP.BF16.PACK_AB R24, R16, R24 ;  /* 0x000000181018723e */ /* 0x008fc600000010ff */
[----:B------:R0:W-:Y:S01]  /*23990*/  STL [R1+0x5c], R18 ;  /* 0x00005c1201007387 */ /* 0x0001e20000100800 */
[----:B------:R-:W-:Y:S02]  /*239a0*/  F2FP.BF16.PACK_AB R20, R25, R20 ;  /* 0x000000141914723e */ /* 0x000fe400000010ff */
[----:B----4-:R-:W-:Y:S01]  /*239b0*/  F2FP.BF16.PACK_AB R3, R21, R3 ;  /* 0x000000031503723e */ /* 0x010fe200000010ff */
[----:B0-----:R-:W3:Y:S01]  /*239c0*/  LDL.LU R18, [R1+0xb50] ;  /* 0x000b500001127983 */ /* 0x001ee20000300800 */
[----:B------:R-:W-:Y:S02]  /*239d0*/  F2FP.BF16.PACK_AB R2, R0, R2 ;  /* 0x000000020002723e */ /* 0x000fe400000010ff */
[----:B------:R-:W-:Y:S02]  /*239e0*/  F2FP.BF16.PACK_AB R0, R4, R5 ;  /* 0x000000050400723e */ /* 0x000fe400000010ff */
[----:B--2---:R-:W-:Y:S02]  /*239f0*/  F2FP.BF16.PACK_AB R17, R19, R17 ;  /* 0x000000111311723e */ /* 0x004fe400000010ff */
[----:B------:R-:W3:Y:S04]  /*23a00*/  LDL.LU R19, [R1+0xb4c] ;  /* 0x000b4c0001137983 */ /* 0x000ee80000300800 */
[----:B------:R0:W-:Y:S04]  /*23a10*/  STL [R1+0x58], R17 ;  /* 0x0000581101007387 */ /* 0x0001e80000100800 */
[----:B0-----:R-:W2:Y:S04]  /*23a20*/  LDL.LU R17, [R1+0xb48] ;  /* 0x000b480001117983 */ /* 0x001ea80000300800 */
[----:B------:R-:W4:Y:S04]  /*23a30*/  LDL.LU R16, [R1+0xb44] ;  /* 0x000b440001107983 */ /* 0x000f280000300800 */
[----:B------:R-:W-:Y:S04]  /*23a40*/  STL [R1+0x54], R24 ;  /* 0x0000541801007387 */ /* 0x000fe80000100800 */
[----:B------:R-:W-:Y:S04]  /*23a50*/  STL [R1+0x50], R20 ;  /* 0x0000501401007387 */ /* 0x000fe80000100800 */
[----:B------:R0:W-:Y:S04]  /*23a60*/  STL [R1+0x4c], R3 ;  /* 0x00004c0301007387 */ /* 0x0001e80000100800 */
[----:B------:R1:W-:Y:S04]  /*23a70*/  STL [R1+0x48], R2 ;  /* 0x0000480201007387 */ /* 0x0003e80000100800 */
[----:B------:R1:W-:Y:S01]  /*23a80*/  STL [R1+0x44], R0 ;  /* 0x0000440001007387 */ /* 0x0003e20000100800 */
[----:B0-----:R-:W-:-:S02]  /*23a90*/  F2FP.BF16.PACK_AB R3, R6, R7 ;  /* 0x000000070603723e */ /* 0x001fc400000010ff */
[----:B-1----:R-:W-:-:S03]  /*23aa0*/  F2FP.BF16.PACK_AB R2, R28, R29 ;  /* 0x0000001d1c02723e */ /* 0x002fc600000010ff */
[----:B------:R0:W-:Y:S01]  /*23ab0*/  STL [R1+0x40], R3 ;  /* 0x0000400301007387 */ /* 0x0001e20000100800 */
[----:B------:R-:W-:-:S03]  /*23ac0*/  F2FP.BF16.PACK_AB R0, R8, R9 ;  /* 0x000000090800723e */ /* 0x000fc600000010ff */
[----:B------:R1:W-:Y:S04]  /*23ad0*/  STL [R1+0x3c], R2 ;  /* 0x00003c0201007387 */ /* 0x0003e80000100800 */
[----:B------:R1:W-:Y:S01]  /*23ae0*/  STL [R1+0x38], R0 ;  /* 0x0000380001007387 */ /* 0x0003e20000100800 */
[----:B0-----:R-:W-:Y:S02]  /*23af0*/  F2FP.BF16.PACK_AB R3, R12, R13 ;  /* 0x0000000d0c03723e */ /* 0x001fe400000010ff */
[----:B-1----:R-:W-:-:S03]  /*23b00*/  F2FP.BF16.PACK_AB R2, R14, R15 ;  /* 0x0000000f0e02723e */ /* 0x002fc600000010ff */
[----:B------:R0:W-:Y:S01]  /*23b10*/  STL [R1+0x34], R3 ;  /* 0x0000340301007387 */ /* 0x0001e20000100800 */
[----:B------:R-:W-:-:S03]  /*23b20*/  F2FP.BF16.PACK_AB R0, R22, R23 ;  /* 0x000000171600723e */ /* 0x000fc600000010ff */
[----:B------:R1:W-:Y:S04]  /*23b30*/  STL [R1+0x30], R2 ;  /* 0x0000300201007387 */ /* 0x0003e80000100800 */
[----:B------:R3:W-:Y:S01]  /*23b40*/  STL [R1+0x2c], R0 ;  /* 0x00002c0001007387 */ /* 0x0007e20000100800 */
[----:B0-----:R-:W-:Y:S02]  /*23b50*/  F2FP.BF16.PACK_AB R3, R26, R27 ;  /* 0x0000001b1a03723e */ /* 0x001fe400000010ff */
[----:B-1----:R-:W-:-:S03]  /*23b60*/  F2FP.BF16.PACK_AB R2, R10, R11 ;  /* 0x0000000b0a02723e */ /* 0x002fc600000010ff */
[----:B------:R-:W-:Y:S04]  /*23b70*/  STL [R1+0x28], R3 ;  /* 0x0000280301007387 */ /* 0x000fe80000100800 */
[----:B------:R-:W2:Y:S04]  /*23b80*/  LDL.LU R7, [R1+0x304] ;  /* 0x0003040001077983 */ /* 0x000ea80000300800 */
[----:B------:R-:W-:Y:S01]  /*23b90*/  STL [R1+0x24], R2 ;  /* 0x0000240201007387 */ /* 0x000fe20000100800 */
[----:B---3--:R-:W-:-:S03]  /*23ba0*/  F2FP.BF16.PACK_AB R0, R19, R18 ;  /* 0x000000121300723e */ /* 0x008fc600000010ff */
[----:B--2---:R0:W-:Y:S04]  /*23bb0*/  STL [R1+0xb04], R7 ;  /* 0x000b040701007387 */ /* 0x0041e80000100800 */
[----:B------:R-:W-:Y:S04]  /*23bc0*/  STL [R1+0x20], R0 ;  /* 0x0000200001007387 */ /* 0x000fe80000100800 */
        /* <DEDUP_REMOVED lines=13> */
[----:B--2---:R-:W-:Y:S04]  /*23ca0*/  STL [R1+0xb3c], R7 ;  /* 0x000b3c0701007387 */ /* 0x004fe80000100800 */
[----:B------:R-:W2:Y:S04]  /*23cb0*/  LDL.LU R6, [R1+0x324] ;  /* 0x0003240001067983 */ /* 0x000ea80000300800 */
        /* <DEDUP_REMOVED lines=20> */
[----:B------:R-:W3:Y:S04]  /*23e00*/  LDL.LU R4, [R1+0x164] ;  /* 0x0001640001047983 */ /* 0x000ee80000300800 */
[----:B---3--:R0:W-:Y:S04]  /*23e10*/  STL [R1+0xaf8], R4 ;  /* 0x000af80401007387 */ /* 0x0081e80000100800 */
[----:B0-----:R-:W3:Y:S04]  /*23e20*/  LDL.LU R4, [R1+0x274] ;  /* 0x0002740001047983 */ /* 0x001ee80000300800 */
[----:B------:R-:W2:Y:S04]  /*23e30*/  LDL.LU R11, [R1+0x300] ;  /* 0x00030000010b7983 */ /* 0x000ea80000300800 */
[----:B--2---:R0:W-:Y:S04]  /*23e40*/  STL [R1+0xaf4], R11 ;  /* 0x000af40b01007387 */ /* 0x0041e80000100800 */
[----:B0-----:R-:W2:Y:S04]  /*23e50*/  LDL.LU R11, [R1+0x244] ;  /* 0x00024400010b7983 */ /* 0x001ea80000300800 */
        /* <DEDUP_REMOVED lines=24> */
[----:B------:R-:W2:Y:S01]  /*23fe0*/  LDL.LU R18, [R1+0x378] ;  /* 0x0003780001127983 */ /* 0x000ea20000300800 */
[----:B------:R-:W-:-:S03]  /*23ff0*/  IMAD.MOV.U32 R7, RZ, RZ, R17 ;  /* 0x000000ffff077224 */ /* 0x000fc600078e0011 */
[----:B--2---:R0:W-:Y:S04]  /*24000*/  STL [R1+0xad0], R18 ;  /* 0x000ad01201007387 */ /* 0x0041e80000100800 */
[----:B0-----:R-:W2:Y:S04]  /*24010*/  LDL.LU R18, [R1+0x348] ;  /* 0x0003480001127983 */ /* 0x001ea80000300800 */
[----:B------:R-:W2:Y:S04]  /*24020*/  LDL.LU R17, [R1+0x2e8] ;  /* 0x0002e80001117983 */ /* 0x000ea80000300800 */
[----:B--2---:R0:W-:Y:S04]  /*24030*/  STL [R1+0xacc], R17 ;  /* 0x000acc1101007387 */ /* 0x0041e80000100800 */
[----:B0-----:R-:W2:Y:S04]  /*24040*/  LDL.LU R17, [R1+0x368] ;  /* 0x0003680001117983 */ /* 0x001ea80000300800 */
[----:B------:R-:W2:Y:S01]  /*24050*/  LDL.LU R21, [R1+0x2d8] ;  /* 0x0002d80001157983 */ /* 0x000ea20000300800 */
[----:B----4-:R-:W-:-:S05]  /*24060*/  IMAD.MOV.U32 R6, RZ, RZ, R16 ;  /* 0x000000ffff067224 */ /* 0x010fca00078e0010 */
[----:B------:R-:W-:Y:S01]  /*24070*/  F2FP.BF16.PACK_AB R7, R6, R7 ;  /* 0x000000070607723e */ /* 0x000fe200000010ff */
[----:B--2---:R0:W-:Y:S04]  /*24080*/  STL [R1+0xac8], R21 ;  /* 0x000ac81501007387 */ /* 0x0041e80000100800 */
[----:B0-----:R-:W2:Y:S04]  /*24090*/  LDL.LU R21, [R1+0x338] ;  /* 0x0003380001157983 */ /* 0x001ea80000300800 */
        /* <DEDUP_REMOVED lines=42> */
[----:B------:R0:W-:Y:S04]  /*24340*/  STL [R1], R7 ;  /* 0x0000000701007387 */ /* 0x0001e80000100800 */
[----:B0-----:R-:W2:Y:S02]  /*24350*/  LDL.LU R7, [R1+0xb04] ;  /* 0x000b040001077983 */ /* 0x001ea40000300800 */
[----:B--2---:R-:W-:-:S02]  /*24360*/  F2FP.BF16.PACK_AB R7, R6, R7 ;  /* 0x000000070607723e */ /* 0x004fc400000010ff */
[----:B------:R-:W2:Y:S02]  /*24370*/  LDL.LU R6, [R1+0xb00] ;  /* 0x000b000001067983 */ /* 0x000ea40000300800 */
[----:B--2---:R-:W-:Y:S02]  /*24380*/  F2FP.BF16.PACK_AB R6, R5, R6 ;  /* 0x000000060506723e */ /* 0x004fe400000010ff */
[----:B------:R-:W3:Y:S02]  /*24390*/  LDL.LU R5, [R1+0xafc] ;  /* 0x000afc0001057983 */ /* 0x000ee40000300800 */
[----:B---3--:R-:W-:Y:S02]  /*243a0*/  F2FP.BF16.PACK_AB R5, R4, R5 ;  /* 0x000000050405723e */ /* 0x008fe400000010ff */
[----:B------:R-:W2:Y:S02]  /*243b0*/  LDL.LU R4, [R1+0xaf8] ;  /* 0x000af80001047983 */ /* 0x000ea40000300800 */
[----:B--2---:R-:W-:-:S02]  /*243c0*/  F2FP.BF16.PACK_AB R4, R11, R4 ;  /* 0x000000040b04723e */ /* 0x004fc400000010ff */
[----:B------:R-:W2:Y:S02]  /*243d0*/  LDL.LU R11, [R1+0xaf4] ;  /* 0x000af400010b7983 */ /* 0x000ea40000300800 */
[----:B--2---:R-:W-:Y:S02]  /*243e0*/  F2FP.BF16.PACK_AB R11, R10, R11 ;  /* 0x0000000b0a0b723e */ /* 0x004fe400000010ff */
[----:B------:R-:W2:Y:S02]  /*243f0*/  LDL.LU R10, [R1+0xaf0] ;  /* 0x000af000010a7983 */ /* 0x000ea40000300800 */
[----:B--2---:R-:W-:Y:S02]  /*24400*/  F2FP.BF16.PACK_AB R10, R9, R10 ;  /* 0x0000000a090a723e */ /* 0x004fe400000010ff */
        /* <DEDUP_REMOVED lines=18> */
[----:B------:R-:W4:Y:S01]  /*24530*/  LDL.LU R21, [R1+0xac8] ;  /* 0x000ac80001157983 */ /* 0x000f220000300800 */
[----:B------:R-:W-:Y:S02]  /*24540*/  F2FP.BF16.PACK_AB R23, R20, R23 ;  /* 0x000000171417723e */ /* 0x000fe400000010ff */
[----:B----4-:R-:W-:-:S02]  /*24550*/  F2FP.BF16.PACK_AB R16, R21, R16 ;  /* 0x000000101510723e */ /* 0x010fc400000010ff */
[----:B------:R-:W2:Y:S01]  /*24560*/  LDL.LU R21, [R1+0xac4] ;  /* 0x000ac40001157983 */ /* 0x000ea20000300800 */
[----:B------:R-:W-:-:S03]  /*24570*/  F2FP.BF16.PACK_AB R22, R25, R22 ;  /* 0x000000161916723e */ /* 0x000fc600000010ff */
[----:B------:R-:W3:Y:S04]  /*24580*/  LDL.LU R20, [R1+0xac0] ;  /* 0x000ac00001147983 */ /* 0x000ee80000300800 */
[----:B------:R-:W4:Y:S01]  /*24590*/  LDL.LU R25, [R1+0xabc] ;  /* 0x000abc0001197983 */ /* 0x000f220000300800 */
[----:B--2---:R-:W-:-:S03]  /*245a0*/  F2FP.BF16.PACK_AB R21, R24, R21 ;  /* 0x000000151815723e */ /* 0x004fc600000010ff */
[----:B------:R-:W2:Y:S01]  /*245b0*/  LDL.LU R24, [R1+0xab8] ;  /* 0x000ab80001187983 */ /* 0x000ea20000300800 */
[----:B------:R-:W-:Y:S02]  /*245c0*/  F2FP.BF16.PACK_AB R27, R0, R27 ;  /* 0x0000001b001b723e */ /* 0x000fe400000010ff */
[----:B---3--:R-:W-:Y:S02]  /*245d0*/  F2FP.BF16.PACK_AB R20, R3, R20 ;  /* 0x000000140314723e */ /* 0x008fe400000010ff */
[----:B------:R-:W-:Y:S02]  /*245e0*/  F2FP.BF16.PACK_AB R26, R2, R26 ;  /* 0x0000001a021a723e */ /* 0x000fe400000010ff */
[----:B----4-:R-:W-:Y:S02]  /*245f0*/  F2FP.BF16.PACK_AB R25, R28, R25 ;  /* 0x000000191c19723e */ /* 0x010fe400000010ff */
[----:B--2---:R-:W-:Y:S02]  /*24600*/  F2FP.BF16.PACK_AB R24, R29, R24 ;  /* 0x000000181d18723e */ /* 0x004fe400000010ff */
.L_x_1:
[----:B0-----:R-:W2:Y:S04]  /*24610*/  LDL.LU R0, [R1+0x838] ;  /* 0x0008380001007983 */ /* 0x001ea80000300800 */
[----:B------:R-:W3:Y:S04]  /*24620*/  LDL.LU R2, [R1+0x7b4] ;  /* 0x0007b40001027983 */ /* 0x000ee80000300800 */
[----:B------:R-:W0:Y:S02]  /*24630*/  S2R R28, SR_TID.X ;  /* 0x00000000001c7919 */ /* 0x000e240000002100 */
[----:B0-----:R-:W-:-:S02]  /*24640*/  IMAD.SHL.U32 R3, R28, 0x4, RZ ;  /* 0x000000041c037824 */ /* 0x001fc400078e00ff */
[C---:B------:R-:W-:Y:S02]  /*24650*/  IMAD.SHL.U32 R29, R28.reuse, 0x400, RZ ;  /* 0x000004001c1d7824 */ /* 0x040fe400078e00ff */
[----:B------:R-:W-:-:S05]  /*24660*/  IMAD.SHL.U32 R28, R28, 0x10, RZ ;  /* 0x000000101c1c7824 */ /* 0x000fca00078e00ff */
[----:B------:R-:W-:Y:S01]  /*24670*/  LOP3.LUT R28, R28, 0x7f0, RZ, 0xc0, !PT ;  /* 0x000007f01c1c7812 */ /* 0x000fe200078ec0ff */
[----:B------:R-:W-:Y:S01]  /*24680*/  BAR.SYNC.DEFER_BLOCKING 0x0 ;  /* 0x0000000000007b1d */ /* 0x000fe20000010000 */
[----:B--2---:R-:W-:-:S04]  /*24690*/  LOP3.LUT R0, R0, 0x60, RZ, 0xc0, !PT ;  /* 0x0000006000007812 */ /* 0x004fc800078ec0ff */
[----:B------:R-:W-:Y:S02]  /*246a0*/  LOP3.LUT R0, R0, 0x70, R3, 0x78, !PT ;  /* 0x0000007000007812 */ /* 0x000fe400078e7803 */
[----:B---3--:R-:W-:Y:S02]  /*246b0*/  LOP3.LUT R2, R2, 0x1800, RZ, 0xc0, !PT ;  /* 0x0000180002027812 */ /* 0x008fe400078ec0ff */
[----:B------:R-:W-:Y:S02]  /*246c0*/  LOP3.LUT R3, R29, 0x6000, RZ, 0xc0, !PT ;  /* 0x000060001d037812 */ /* 0x000fe400078ec0ff */
[----:B------:R-:W0:Y:S02]  /*246d0*/  S2R R29, SR_TID.X ;  /* 0x00000000001d7919 */ /* 0x000e240000002100 */
[----:B------:R-:W-:-:S05]  /*246e0*/  IADD3 R0, R0, R3, R2 ;  /* 0x0000000300007210 */ /* 0x000fca0007ffe002 */
[----:B------:R1:W-:Y:S04]  /*246f0*/  STS.128 [R0], R24 ;  /* 0x0000001800007388 */ /* 0x0003e80000000c00 */
[----:B-1----:R-:W2:Y:S01]  /*24700*/  LDL.LU R24, [R1+0x90] ;  /* 0x0000900001187983 */ /* 0x002ea20000300800 */
[----:B0-----:R-:W-:-:S03]  /*24710*/  IMAD.SHL.U32 R29, R29, 0x1000, RZ ;  /* 0x000010001d1d7824 */ /* 0x001fc600078e00ff */
[----:B------:R-:W2:Y:S02]  /*24720*/  LDL.LU R25, [R1+0x94] ;  /* 0x0000940001197983 */ /* 0x000ea40000300800 */
[----:B------:R-:W-:Y:S02]  /*24730*/  LOP3.LUT R2, R28, 0x6000, R29, 0xf8, !PT ;  /* 0x000060001c027812 */ /* 0x000fe400078ef81d */
[----:B------:R-:W3:Y:S04]  /*24740*/  LDL.LU R26, [R1+0x98] ;  /* 0x00009800011a7983 */ /* 0x000ee80000300800 */
[----:B------:R-:W3:Y:S04]  /*24750*/  LDL.LU R27, [R1+0x9c] ;  /* 0x00009c00011b7983 */ /* 0x000ee80000300800 */
[----:B---3--:R-:W-:Y:S04]  /*24760*/  STL.64 [R1+0xaf0], R26 ;  /* 0x000af01a01007387 */ /* 0x008fe80000100a00 */
[----:B--2---:R0:W-:Y:S04]  /*24770*/  STL.64 [R1+0xae8], R24 ;  /* 0x000ae81801007387 */ /* 0x0041e80000100a00 */
[----:B0-----:R-:W2:Y:S04]  /*24780*/  LDL.LU R24, [R1+0x30] ;  /* 0x0000300001187983 */ /* 0x001ea80000300800 */
[----:B------:R-:W2:Y:S04]  /*24790*/  LDL.LU R25, [R1+0x34] ;  /* 0x0000340001197983 */ /* 0x000ea80000300800 */
        /* <DEDUP_REMOVED lines=14> */
[----:B------:R-:W-:Y:S04]  /*24880*/  STS.128 [R0+0x400], R20 ;  /* 0x0004001400007388 */ /* 0x000fe80000000c00 */
[----:B------:R-:W-:Y:S04]  /*24890*/  STS.128 [R0+0x80], R16 ;  /* 0x0000801000007388 */ /* 0x000fe80000000c00 */
[----:B---3--:R-:W-:Y:S04]  /*248a0*/  STL.64 [R1+0xb20], R26 ;  /* 0x000b201a01007387 */ /* 0x008fe80000100a00 */
[----:B--2---:R0:W-:Y:S04]  /*248b0*/  STL.64 [R1+0xb18], R24 ;  /* 0x000b181801007387 */ /* 0x0041e80000100a00 */
[----:B0-----:R-:W2:Y:S04]  /*248c0*/  LDL.LU R24, [R1] ;  /* 0x0000000001187983 */ /* 0x001ea80000300800 */
[----:B------:R-:W2:Y:S04]  /*248d0*/  LDL.LU R25, [R1+0x4] ;  /* 0x0000040001197983 */ /* 0x000ea80000300800 */
[----:B------:R-:W2:Y:S04]  /*248e0*/  LDL.LU R26, [R1+0x8] ;  /* 0x00000800011a7983 */ /* 0x000ea80000300800 */
[----:B------:R-:W2:Y:S04]  /*248f0*/  LDL.LU R27, [R1+0xc] ;  /* 0x00000c00011b7983 */ /* 0x000ea80000300800 */
[----:B------:R-:W3:Y:S04]  /*24900*/  LDL.LU R20, [R1+0x80] ;  /* 0x0000800001147983 */ /* 0x000ee80000300800 */
[----:B------:R-:W3:Y:S04]  /*24910*/  LDL.LU R21, [R1+0x84] ;  /* 0x0000840001157983 */ /* 0x000ee80000300800 */
[----:B------:R-:W3:Y:S04]  /*24920*/  LDL.LU R22, [R1+0x88] ;  /* 0x0000880001167983 */ /* 0x000ee80000300800 */
[----:B------:R-:W3:Y:S04]  /*24930*/  LDL.LU R23, [R1+0x8c] ;  /* 0x00008c0001177983 */ /* 0x000ee80000300800 */
[----:B------:R-:W4:Y:S04]  /*24940*/  LDL.LU R16, [R1+0x70] ;  /* 0x0000700001107983 */ /* 0x000f280000300800 */
[----:B------:R-:W4:Y:S04]  /*24950*/  LDL.LU R17, [R1+0x74] ;  /* 0x0000740001117983 */ /* 0x000f280000300800 */
[----:B------:R-:W4:Y:S04]  /*24960*/  LDL.LU R18, [R1+0x78] ;  /* 0x0000780001127983 */ /* 0x000f280000300800 */
[----:B------:R-:W4:Y:S04]  /*24970*/  LDL.LU R19, [R1+0x7c] ;  /* 0x00007c0001137983 */ /* 0x000f280000300800 */
[----:B------:R0:W-:Y:S04]  /*24980*/  STS.128 [R0+0x480], R12 ;  /* 0x0004800c00007388 */ /* 0x0001e80000000c00 */
[----:B------:R1:W-:Y:S04]  /*24990*/  STS.128 [R0+0x100], R8 ;  /* 0x0001000800007388 */ /* 0x0003e80000000c00 */
[----:B------:R5:W-:Y:S04]  /*249a0*/  STS.128 [R0+0x500], R4 ;  /* 0x0005000400007388 */ /* 0x000be80000000c00 */
[----:B0-----:R-:W3:Y:S04]  /*249b0*/  LDL.LU R12, [R1+0x60] ;  /* 0x00006000010c7983 */ /* 0x001ee80000300800 */
[----:B------:R-:W3:Y:S04]  /*249c0*/  LDL.LU R13, [R1+0x64] ;  /* 0x00006400010d7983 */ /* 0x000ee80000300800 */
[----:B------:R-:W3:Y:S04]  /*249d0*/  LDL.LU R14, [R1+0x68] ;  /* 0x00006800010e7983 */ /* 0x000ee80000300800 */
[----:B------:R-:W3:Y:S04]  /*249e0*/  LDL.LU R15, [R1+0x6c] ;  /* 0x00006c00010f7983 */ /* 0x000ee80000300800 */
[----:B-1----:R-:W3:Y:S04]  /*249f0*/  LDL.LU R8, [R1+0x50] ;  /* 0x0000500001087983 */ /* 0x002ee80000300800 */
[----:B------:R-:W3:Y:S04]  /*24a00*/  LDL.LU R9, [R1+0x54] ;  /* 0x0000540001097983 */ /* 0x000ee80000300800 */
[----:B------:R-:W3:Y:S04]  /*24a10*/  LDL.LU R10, [R1+0x58] ;  /* 0x00005800010a7983 */ /* 0x000ee80000300800 */
[----:B------:R-:W3:Y:S04]  /*24a20*/  LDL.LU R11, [R1+0x5c] ;  /* 0x00005c00010b7983 */ /* 0x000ee80000300800 */
[----:B-----5:R-:W5:Y:S04]  /*24a30*/  LDL.LU R4, [R1+0x40] ;  /* 0x0000400001047983 */ /* 0x020f680000300800 */
[----:B------:R-:W5:Y:S04]  /*24a40*/  LDL.LU R5, [R1+0x44] ;  /* 0x0000440001057983 */ /* 0x000f680000300800 */
[----:B------:R-:W5:Y:S04]  /*24a50*/  LDL.LU R6, [R1+0x48] ;  /* 0x0000480001067983 */ /* 0x000f680000300800 */
[----:B------:R-:W5:Y:S04]  /*24a60*/  LDL.LU R7, [R1+0x4c] ;  /* 0x00004c0001077983 */ /* 0x000f680000300800 */
[----:B--2---:R0:W-:Y:S04]  /*24a70*/  STS.128 [R0+0x180], R24 ;  /* 0x0001801800007388 */ /* 0x0041e80000000c00 */
[----:B0-----:R-:W2:Y:S04]  /*24a80*/  LDL.LU.64 R26, [R1+0xb20] ;  /* 0x000b2000011a7983 */ /* 0x001ea80000300a00 */
[----:B------:R-:W2:Y:S04]  /*24a90*/  LDL.LU.64 R24, [R1+0xb18] ;  /* 0x000b180001187983 */ /* 0x000ea80000300a00 */
        /* <DEDUP_REMOVED lines=9> */
[----:B-----5:R0:W-:Y:S04]  /*24b30*/  STS.128 [R0+0x280], R4 ;  /* 0x0002800400007388 */ /* 0x0201e80000000c00 */
[----:B---3--:R1:W-:Y:S04]  /*24b40*/  STS.128 [R0+0x680], R8 ;  /* 0x0006800800007388 */ /* 0x0083e80000000c00 */
[----:B------:R-:W-:Y:S04]  /*24b50*/  STS.128 [R0+0x300], R12 ;  /* 0x0003000c00007388 */ /* 0x000fe80000000c00 */
[----:B----4-:R3:W-:Y:S04]  /*24b60*/  STS.128 [R0+0x700], R16 ;  /* 0x0007001000007388 */ /* 0x0107e80000000c00 */
[----:B------:R4:W-:Y:S04]  /*24b70*/  STS.128 [R0+0x380], R20 ;  /* 0x0003801400007388 */ /* 0x0009e80000000c00 */
[----:B0-----:R-:W5:Y:S01]  /*24b80*/  LDL.LU R7, [R1+0x7b8] ;  /* 0x0007b80001077983 */ /* 0x001f620000300800 */
[----:B-1----:R-:W-:-:S03]  /*24b90*/  LOP3.LUT R8, R2, 0x20, RZ, 0x3c, !PT ;  /* 0x0000002002087812 */ /* 0x002fc600078e3cff */
[----:B------:R-:W5:Y:S04]  /*24ba0*/  LDL.LU R5, [R1+0x8bc] ;  /* 0x0008bc0001057983 */ /* 0x000f680000300800 */
[----:B------:R-:W5:Y:S01]  /*24bb0*/  LDL.LU R6, [R1+0x38c] ;  /* 0x00038c0001067983 */ /* 0x000f620000300800 */
[C---:B---3--:R-:W-:Y:S02]  /*24bc0*/  LOP3.LUT R19, R2.reuse, 0x40, RZ, 0x3c, !PT ;  /* 0x0000004002137812 */ /* 0x048fe400078e3cff */
[----:B----4-:R-:W-:Y:S01]  /*24bd0*/  LOP3.LUT R22, R2, 0x60, RZ, 0x3c, !PT ;  /* 0x0000006002167812 */ /* 0x010fe200078e3cff */
[----:B--2---:R-:W-:Y:S04]  /*24be0*/  STS.128 [R0+0x780], R24 ;  /* 0x0007801800007388 */ /* 0x004fe80000000c00 */
[----:B------:R-:W-:Y:S06]  /*24bf0*/  BAR.SYNC.DEFER_BLOCKING 0x0 ;  /* 0x0000000000007b1d */ /* 0x000fec0000010000 */
[----:B------:R-:W0:Y:S04]  /*24c00*/  LDS.128 R12, [R2] ;  /* 0x00000000020c7984 */ /* 0x000e280000000c00 */
[----:B------:R-:W1:Y:S04]  /*24c10*/  LDS.128 R24, [R19] ;  /* 0x0000000013187984 */ /* 0x000e680000000c00 */
[----:B0-----:R-:W-:Y:S01]  /*24c20*/  STL.64 [R1+0x60], R12 ;  /* 0x0000600c01007387 */ /* 0x001fe20000100a00 */
[----:B------:R-:W-:-:S03]  /*24c30*/  IMAD.MOV.U32 R16, RZ, RZ, R12 ;  /* 0x000000ffff107224 */ /* 0x000fc600078e000c */
[----:B------:R-:W-:Y:S04]  /*24c40*/  STL.64 [R1+0x68], R14 ;  /* 0x0000680e01007387 */ /* 0x000fe80000100a00 */
[----:B------:R-:W0:Y:S01]  /*24c50*/  LDS.128 R12, [R8] ;  /* 0x00000000080c7984 */ /* 0x000e220000000c00 */
[----:B-1----:R-:W-:-:S03]  /*24c60*/  IMAD.MOV.U32 R18, RZ, RZ, R24 ;  /* 0x000000ffff127224 */ /* 0x002fc600078e0018 */
[----:B0-----:R-:W-:Y:S04]  /*24c70*/  STL.64 [R1+0x50], R12 ;  /* 0x0000500c01007387 */ /* 0x001fe80000100a00 */
[----:B------:R-:W-:Y:S04]  /*24c80*/  STL.64 [R1+0x58], R14 ;  /* 0x0000580e01007387 */ /* 0x000fe80000100a00 */
[----:B------:R-:W2:Y:S04]  /*24c90*/  LDL.LU R4, [R1+0x7bc] ;  /* 0x0007bc0001047983 */ /* 0x000ea80000300800 */
[----:B------:R-:W-:Y:S04]  /*24ca0*/  STL.64 [R1+0x70], R24 ;  /* 0x0000701801007387 */ /* 0x000fe80000100a00 */
[----:B------:R-:W-:Y:S04]  /*24cb0*/  STL.64 [R1+0x78], R26 ;  /* 0x0000781a01007387 */ /* 0x000fe80000100a00 */
[----:B------:R-:W0:Y:S04]  /*24cc0*/  LDS.128 R24, [R22] ;  /* 0x0000000016187984 */ /* 0x000e280000000c00 */
[----:B------:R-:W3:Y:S04]  /*24cd0*/  LDL.LU R3, [R1+0x7c0] ;  /* 0x0007c00001037983 */ /* 0x000ee80000300800 */
[----:B0-----:R-:W-:Y:S01]  /*24ce0*/  STL.64 [R1+0x80], R24 ;  /* 0x0000801801007387 */ /* 0x001fe20000100a00 */
[----:B------:R-:W-:-:S03]  /*24cf0*/  IMAD.MOV.U32 R17, RZ, RZ, R24 ;  /* 0x000000ffff117224 */ /* 0x000fc600078e0018 */
[----:B------:R-:W-:Y:S04]  /*24d00*/  STL.64 [R1+0x88], R26 ;  /* 0x0000881a01007387 */ /* 0x000fe80000100a00 */
[----:B------:R-:W0:Y:S04]  /*24d10*/  LDS.128 R24, [R2+0x800] ;  /* 0x0008000002187984 */ /* 0x000e280000000c00 */
[----:B------:R-:W4:Y:S04]  /*24d20*/  LDL.LU R14, [R1+0x7c4] ;  /* 0x0007c400010e7983 */ /* 0x000f280000300800 */
[----:B0-----:R-:W-:Y:S04]  /*24d30*/  STL.64 [R1+0xa0], R24 ;  /* 0x0000a01801007387 */ /* 0x001fe80000100a00 */
[----:B------:R-:W-:Y:S04]  /*24d40*/  STL.64 [R1+0xa8], R26 ;  /* 0x0000a81a01007387 */ /* 0x000fe80000100a00 */
[----:B------:R-:W4:Y:S01]  /*24d50*/  LDL.LU R9, [R1+0x7c8] ;  /* 0x0007c80001097983 */ /* 0x000f220000300800 */
[----:B------:R-:W-:-:S02]  /*24d60*/  IMAD.MOV.U32 R13, RZ, RZ, R12 ;  /* 0x000000ffff0d7224 */ /* 0x000fc400078e000c */
[----:B------:R-:W-:Y:S02]  /*24d70*/  IMAD.MOV.U32 R12, RZ, RZ, R24 ;  /* 0x000000ffff0c7224 */ /* 0x000fe400078e0018 */
[----:B------:R-:W0:Y:S01]  /*24d80*/  LDS.128 R24, [R8+0x800] ;  /* 0x0008000008187984 */ /* 0x000e220000000c00 */
[C---:B-----5:R-:W-:Y:S01]  /*24d90*/  ISETP.GE.AND P0, PT, R7.reuse, c[0x0][0x178], PT ;  /* 0x00005e0007007a0c */ /* 0x060fe20003f06270 */
[----:B------:R-:W-:-:S03]  /*24da0*/  IMAD R0, R7, c[0x0][0x194], RZ ;  /* 0x0000650007007a24 */ /* 0x000fc600078e02ff */
[----:B------:R-:W-:Y:S01]  /*24db0*/  ISETP.LT.AND P4, PT, R5, c[0x0][0x17c], !P0 ;  /* 0x00005f0005007a0c */ /* 0x000fe20004781270 */
[----:B------:R-:W-:Y:S01]  /*24dc0*/  IMAD R5, R6, c[0x0][0x198], RZ ;  /* 0x0000660006057a24 */ /* 0x000fe200078e02ff */
[----:B------:R-:W-:Y:S02]  /*24dd0*/  LEA R28, P1, R0, c[0x0][0x170], 0x1 ;  /* 0x00005c00001c7a11 */ /* 0x000fe400078208ff */
[----:B------:R-:W-:Y:S01]  /*24de0*/  ISETP.LT.AND P3, PT, R6, c[0x0][0x17c], !P0 ;  /* 0x00005f0006007a0c */ /* 0x000fe20004761270 */
[----:B0-----:R-:W-:Y:S01]  /*24df0*/  STL.64 [R1+0x90], R24 ;  /* 0x0000901801007387 */ /* 0x001fe20000100a00 */
[----:B------:R-:W-:-:S03]  /*24e00*/  IMAD.MOV.U32 R15, RZ, RZ, R24 ;  /* 0x000000ffff0f7224 */ /* 0x000fc600078e0018 */
[----:B------:R-:W-:Y:S04]  /*24e10*/  STL.64 [R1+0x98], R26 ;  /* 0x0000981a01007387 */ /* 0x000fe80000100a00 */
[----:B------:R-:W0:Y:S01]  /*24e20*/  LDS.128 R24, [R19+0x800] ;  /* 0x0008000013187984 */ /* 0x000e220000000c00 */
[----:B------:R-:W-:Y:S02]  /*24e30*/  LEA.HI.X.SX32 R0, R0, c[0x0][0x174], 0x1, P1 ;  /* 0x00005d0000007a11 */ /* 0x000fe400008f0eff */
[----:B------:R-:W-:-:S04]  /*24e40*/  LEA R6, P1, R5, R28, 0x1 ;  /* 0x0000001c05067211 */ /* 0x000fc800078208ff */
[----:B------:R-:W-:-:S05]  /*24e50*/  LEA.HI.X.SX32 R7, R5, R0, 0x1, P1 ;  /* 0x0000000005077211 */ /* 0x000fca00008f0eff */
[----:B------:R1:W-:Y:S04]  /*24e60*/  @P3 STG.E.U16 [R6.64], R16 ;  /* 0x0000001006003986 */ /* 0x0003e8000c101506 */
[----:B0-----:R-:W-:Y:S04]  /*24e70*/  STL.64 [R1+0x20], R24 ;  /* 0x0000201801007387 */ /* 0x001fe80000100a00 */
[----:B------:R-:W-:Y:S04]  /*24e80*/  STL.64 [R1+0x28], R26 ;  /* 0x0000281a01007387 */ /* 0x000fe80000100a00 */
[----:B-1----:R-:W5:Y:S01]  /*24e90*/  LDL.LU R16, [R1+0x7cc] ;  /* 0x0007cc0001107983 */ /* 0x002f620000300800 */
[C---:B--2---:R-:W-:Y:S01]  /*24ea0*/  ISETP.LT.AND P5, PT, R4.reuse, c[0x0][0x17c], !P0 ;  /* 0x00005f0004007a0c */ /* 0x044fe200047a1270 */
[----:B------:R-:W-:-:S05]  /*24eb0*/  IMAD R4, R4, c[0x0][0x198], RZ ;  /* 0x0000660004047a24 */ /* 0x000fca00078e02ff */
[----:B------:R-:W-:-:S04]  /*24ec0*/  LEA R10, P6, R4, R28, 0x1 ;  /* 0x0000001c040a7211 */ /* 0x000fc800078c08ff */
[----:B------:R-:W-:-:S05]  /*24ed0*/  LEA.HI.X.SX32 R11, R4, R0, 0x1, P6 ;  /* 0x00000000040b7211 */ /* 0x000fca00030f0eff */
[----:B------:R0:W-:Y:S04]  /*24ee0*/  @P5 STG.E.U16 [R10.64], R13 ;  /* 0x0000000d0a005986 */ /* 0x0001e8000c101506 */
[----:B0-----:R-:W2:Y:S01]  /*24ef0*/  LDL.LU R13, [R1+0x7d0] ;  /* 0x0007d000010d7983 */ /* 0x001ea20000300800 */
[C---:B---3--:R-:W-:Y:S01]  /*24f00*/  ISETP.LT.AND P2, PT, R3.reuse, c[0x0][0x17c], !P0 ;  /* 0x00005f0003007a0c */ /* 0x048fe20004741270 */
[----:B------:R-:W-:-:S05]  /*24f10*/  IMAD R3, R3, c[0x0][0x198], RZ ;  /* 0x0000660003037a24 */ /* 0x000fca00078e02ff */
[----:B------:R-:W-:-:S04]  /*24f20*/  LEA R6, P3, R3, R28, 0x1 ;  /* 0x0000001c03067211 */ /* 0x000fc800078608ff */
[----:B------:R-:W-:Y:S01]  /*24f30*/  LEA.HI.X.SX32 R7, R3, R0, 0x1, P3 ;  /* 0x0000000003077211 */ /* 0x000fe200018f0eff */
[C---:B----4-:R-:W-:Y:S01]  /*24f40*/  IMAD R3, R9.reuse, c[0x0][0x198], RZ ;  /* 0x0000660009037a24 */ /* 0x050fe200078e02ff */
[----:B------:R-:W-:Y:S02]  /*24f50*/  ISETP.LT.AND P5, PT, R9, c[0x0][0x17c], !P0 ;  /* 0x00005f0009007a0c */ /* 0x000fe400047a1270 */
[----:B------:R-:W3:Y:S01]  /*24f60*/  LDL.LU R9, [R1+0x7d4] ;  /* 0x0007d40001097983 */ /* 0x000ee20000300800 */
[C---:B------:R-:W-:Y:S01]  /*24f70*/  ISETP.LT.AND P1, PT, R14.reuse, c[0x0][0x17c], !P0 ;  /* 0x00005f000e007a0c */ /* 0x040fe20004721270 */
[----:B------:R-:W-:Y:S02]  /*24f80*/  IMAD R5, R14, c[0x0][0x198], RZ ;  /* 0x000066000e057a24 */ /* 0x000fe400078e02ff */
[----:B------:R-:W-:Y:S02]  /*24f90*/  IMAD.MOV.U32 R14, RZ, RZ, R24 ;  /* 0x000000ffff0e7224 */ /* 0x000fe400078e0018 */
[----:B------:R-:W0:Y:S04]  /*24fa0*/  LDS.128 R24, [R22+0x800] ;  /* 0x0008000016187984 */ /* 0x000e280000000c00 */
[----:B0-----:R-:W-:Y:S04]  /*24fb0*/  STL.64 [R1], R24 ;  /* 0x0000001801007387 */ /* 0x001fe80000100a00 */
[----:B------:R-:W-:Y:S04]  /*24fc0*/  STL.64 [R1+0x8], R26 ;  /* 0x0000081a01007387 */ /* 0x000fe80000100a00 */
[----:B------:R-:W0:Y:S01]  /*24fd0*/  LDS.128 R24, [R2+0x1000] ;  /* 0x0010000002187984 */ /* 0x000e220000000c00 */
[----:B------:R-:W-:-:S04]  /*24fe0*/  LEA R4, P6, R5, R28, 0x1 ;  /* 0x0000001c05047211 */ /* 0x000fc800078c08ff */
[----:B------:R-:W-:Y:S01]  /*24ff0*/  LEA.HI.X.SX32 R5, R5, R0, 0x1, P6 ;  /* 0x0000000005057211 */ /* 0x000fe200030f0eff */
[----:B0-----:R-:W-:Y:S04]  /*25000*/  STL.64 [R1+0x40], R24 ;  /* 0x0000401801007387 */ /* 0x001fe80000100a00 */
[----:B------:R-:W-:Y:S04]  /*25010*/  STL.64 [R1+0x48], R26 ;  /* 0x0000481a01007387 */ /* 0x000fe80000100a00 */
[----:B------:R-:W0:Y:S01]  /*25020*/  LDS.128 R24, [R8+0x1000] ;  /* 0x0010000008187984 */ /* 0x000e220000000c00 */
[----:B-----5:R-:W-:-:S03]  /*25030*/  ISETP.LT.AND P3, PT, R16, c[0x0][0x17c], !P0 ;  /* 0x00005f0010007a0c */ /* 0x020fc60004761270 */
[----:B------:R1:W-:Y:S04]  /*25040*/  @P2 STG.E.U16 [R6.64], R18 ;  /* 0x0000001206002986 */ /* 0x0003e8000c101506 */
[----:B------:R4:W-:Y:S01]  /*25050*/  @P1 STG.E.U16 [R4.64], R17 ;  /* 0x0000001104001986 */ /* 0x0009e2000c101506 */
[C---:B-1----:R-:W-:Y:S01]  /*25060*/  LEA R6, P2, R3.reuse, R28, 0x1 ;  /* 0x0000001c03067211 */ /* 0x042fe200078408ff */
[----:B----4-:R-:W-:Y:S02]  /*25070*/  IMAD R4, R16, c[0x0][0x198], RZ ;  /* 0x0000660010047a24 */ /* 0x010fe400078e02ff */
[----:B------:R-:W4:Y:S01]  /*25080*/  LDL.LU R16, [R1+0x7d8] ;  /* 0x0007d80001107983 */ /* 0x000f220000300800 */
[----:B------:R-:W-:-:S05]  /*25090*/  LEA.HI.X.SX32 R7, R3, R0, 0x1, P2 ;  /* 0x0000000003077211 */ /* 0x000fca00010f0eff */
[----:B------:R1:W-:Y:S04]  /*250a0*/  @P5 STG.E.U16 [R6.64], R12 ;  /* 0x0000000c06005986 */ /* 0x0003e8000c101506 */
[----:B0-----:R-:W-:Y:S01]  /*250b0*/  STL.64 [R1+0x30], R24 ;  /* 0x0000301801007387 */ /* 0x001fe20000100a00 */
[----:B------:R-:W-:-:S03]  /*250c0*/  IMAD.MOV.U32 R29, RZ, RZ, R27 ;  /* 0x000000ffff1d7224 */ /* 0x000fc600078e001b */
[----:B------:R-:W-:Y:S04]  /*250d0*/  STL [R1+0x38], R26 ;  /* 0x0000381a01007387 */ /* 0x000fe80000100800 */
[----:B------:R-:W0:Y:S01]  /*250e0*/  LDS.128 R24, [R19+0x1000] ;  /* 0x0010000013187984 */ /* 0x000e220000000c00 */
[----:B-1----:R-:W-:-:S03]  /*250f0*/  LEA R12, P1, R4, R28, 0x1 ;  /* 0x0000001c040c7211 */ /* 0x002fc600078208ff */
[----:B------:R0:W-:Y:S01]  /*25100*/  STL [R1+0xabc], R29 ;  /* 0x000abc1d01007387 */ /* 0x0001e20000100800 */
[C---:B--2---:R-:W-:Y:S01]  /*25110*/  IMAD R5, R13.reuse, c[0x0][0x198], RZ ;  /* 0x000066000d057a24 */ /* 0x044fe200078e02ff */
[----:B------:R-:W-:-:S04]  /*25120*/  ISETP.LT.AND P2, PT, R13, c[0x0][0x17c], !P0 ;  /* 0x00005f000d007a0c */ /* 0x000fc80004741270 */
[C---:B------:R-:W-:Y:S02]  /*25130*/  LEA R10, P6, R5.reuse, R28, 0x1 ;  /* 0x0000001c050a7211 */ /* 0x040fe400078c08ff */
[-C--:B------:R-:W-:Y:S02]  /*25140*/  LEA.HI.X.SX32 R13, R4, R0.reuse, 0x1, P1 ;  /* 0x00000000040d7211 */ /* 0x080fe400008f0eff */
[----:B------:R-:W-:Y:S02]  /*25150*/  LEA.HI.X.SX32 R11, R5, R0, 0x1, P6 ;  /* 0x00000000050b7211 */ /* 0x000fe400030f0eff */
[----:B------:R-:W1:Y:S04]  /*25160*/  LDS.128 R4, [R22+0x1000] ;  /* 0x0010000016047984 */ /* 0x000e680000000c00 */
[----:B------:R-:W-:Y:S04]  /*25170*/  @P3 STG.E.U16 [R12.64], R15 ;  /* 0x0000000f0c003986 */ /* 0x000fe8000c101506 */
[----:B------:R-:W-:Y:S04]  /*25180*/  @P2 STG.E.U16 [R10.64], R14 ;  /* 0x0000000e0a002986 */ /* 0x000fe8000c101506 */
[----:B------:R-:W2:Y:S01]  /*25190*/  LDS.128 R12, [R2+0x1800] ;  /* 0x00180000020c7984 */ /* 0x000ea20000000c00 */
[----:B0-----:R-:W-:-:S03]  /*251a0*/  IMAD.MOV.U32 R29, RZ, RZ, R26 ;  /* 0x000000ffff1d7224 */ /* 0x001fc600078e001a */
[----:B------:R-:W-:Y:S04]  /*251b0*/  STL.64 [R1+0x10], R24 ;  /* 0x0000101801007387 */ /* 0x000fe80000100a00 */
[----:B------:R-:W-:Y:S04]  /*251c0*/  STL [R1+0x1c], R27 ;  /* 0x00001c1b01007387 */ /* 0x000fe80000100800 */
[----:B------:R-:W-:Y:S01]  /*251d0*/  STL [R1+0xacc], R29 ;  /* 0x000acc1d01007387 */ /* 0x000fe20000100800 */
[C---:B---3--:R-:W-:Y:S01]  /*251e0*/  ISETP.LT.AND P5, PT, R9.reuse, c[0x0][0x17c], !P0 ;  /* 0x00005f0009007a0c */ /* 0x048fe200047a1270 */
[----:B------:R-:W-:-:S02]  /*251f0*/  IMAD R3, R9, c[0x0][0x198], RZ ;  /* 0x0000660009037a24 */ /* 0x000fc400078e02ff */
[----:B------:R-:W3:Y:S04]  /*25200*/  LDL.LU R9, [R1+0x7dc] ;  /* 0x0007dc0001097983 */ /* 0x000ee80000300800 */
[----:B------:R-:W5:Y:S04]  /*25210*/  LDL.LU R23, [R1+0x7e0] ;  /* 0x0007e00001177983 */ /* 0x000f680000300800 */
[----:B-1----:R-:W-:Y:S04]  /*25220*/  STL [R1+0xad0], R6 ;  /* 0x000ad00601007387 */ /* 0x002fe80000100800 */
[----:B------:R0:W-:Y:S04]  /*25230*/  STL [R1+0xac0], R7 ;  /* 0x000ac00701007387 */ /* 0x0001e80000100800 */
[----:B0-----:R-:W5:Y:S04]  /*25240*/  LDL.LU R7, [R1+0x30] ;  /* 0x0000300001077983 */ /* 0x001f680000300800 */
[----:B------:R-:W5:Y:S04]  /*25250*/  LDL.LU R29, [R1+0x10] ;  /* 0x00001000011d7983 */ /* 0x000f680000300800 */
[----:B------:R-:W5:Y:S04]  /*25260*/  LDL.LU R26, [R1+0x7e4] ;  /* 0x0007e400011a7983 */ /* 0x000f680000300800 */
[----:B--2---:R0:W-:Y:S04]  /*25270*/  STL [R1+0xad4], R14 ;  /* 0x000ad40e01007387 */ /* 0x0041e80000100800 */
[----:B0-----:R-:W2:Y:S04]  /*25280*/  LDL.LU R14, [R1] ;  /* 0x00000000010e7983 */ /* 0x001ea80000300800 */
[----:B------:R0:W-:Y:S04]  /*25290*/  STL [R1+0xac4], R15 ;  /* 0x000ac40f01007387 */ /* 0x0001e80000100800 */
[----:B0-----:R-:W5:Y:S01]  /*252a0*/  LDL.LU R15, [R1+0x40] ;  /* 0x00004000010f7983 */ /* 0x001f620000300800 */
[C---:B----4-:R-:W-:Y:S01]  /*252b0*/  ISETP.LT.AND P1, PT, R16.reuse, c[0x0][0x17c], !P0 ;  /* 0x00005f0010007a0c */ /* 0x050fe20004721270 */
[----:B------:R-:W-:Y:S01]  /*252c0*/  IMAD R18, R16, c[0x0][0x198], RZ ;  /* 0x0000660010127a24 */ /* 0x000fe200078e02ff */
[----:B------:R-:W-:-:S04]  /*252d0*/  LEA R16, P3, R3, R28, 0x1 ;  /* 0x0000001c03107211 */ /* 0x000fc800078608ff */
[----:B------:R-:W-:Y:S02]  /*252e0*/  LEA.HI.X.SX32 R17, R3, R0, 0x1, P3 ;  /* 0x0000000003117211 */ /* 0x000fe400018f0eff */
[----:B------:R-:W-:-:S04]  /*252f0*/  LEA R20, P2, R18, R28, 0x1 ;  /* 0x0000001c12147211 */ /* 0x000fc800078408ff */
[----:B------:R-:W-:Y:S02]  /*25300*/  LEA.HI.X.SX32 R21, R18, R0, 0x1, P2 ;  /* 0x0000000012157211 */ /* 0x000fe400010f0eff */
[C---:B---3--:R-:W-:Y:S01]  /*25310*/  ISETP.LT.AND P3, PT, R9.reuse, c[0x0][0x17c], !P0 ;  /* 0x00005f0009007a0c */ /* 0x048fe20004761270 */
[----:B------:R-:W-:Y:S02]  /*25320*/  IMAD R3, R9, c[0x0][0x198], RZ ;  /* 0x0000660009037a24 */ /* 0x000fe400078e02ff */
[----:B------:R-:W0:Y:S04]  /*25330*/  LDS.128 R8, [R8+0x1800] ;  /* 0x0018000008087984 */ /* 0x000e280000000c00 */
[----:B--2---:R-:W-:Y:S04]  /*25340*/  @P5 STG.E.U16 [R16.64], R14 ;  /* 0x0000000e10005986 */ /* 0x004fe8000c101506 */
[----:B------:R-:W1:Y:S04]  /*25350*/  LDS.128 R16, [R19+0x1800] ;  /* 0x0018000013107984 */ /* 0x000e680000000c00 */
[----:B0-----:R0:W-:Y:S04]  /*25360*/  STL [R1+0xad8], R10 ;  /* 0x000ad80a01007387 */ /* 0x0011e80000100800 */
[----:B------:R2:W-:Y:S04]  /*25370*/  STL [R1+0xac8], R11 ;  /* 0x000ac80b01007387 */ /* 0x0005e80000100800 */
[----:B0-----:R-:W3:Y:S04]  /*25380*/  LDL.LU R10, [R1+0x7e8] ;  /* 0x0007e800010a7983 */ /* 0x001ee80000300800 */
[----:B------:R-:W4:Y:S04]  /*25390*/  LDL.LU R6, [R1+0x7ec] ;  /* 0x0007ec0001067983 */ /* 0x000f280000300800 */
[----:B-1----:R-:W-:Y:S04]  /*253a0*/  STL [R1+0xae0], R18 ;  /* 0x000ae01201007387 */ /* 0x002fe80000100800 */
[----:B------:R0:W-:Y:S04]  /*253b0*/  STL [R1+0xadc], R19 ;  /* 0x000adc1301007387 */ /* 0x0001e80000100800 */
[----:B--2---:R-:W2:Y:S01]  /*253c0*/  LDL.LU R11, [R1+0x7f0] ;  /* 0x0007f000010b7983 */ /* 0x004ea20000300800 */
[C---:B-----5:R-:W-:Y:S01]  /*253d0*/  IMAD R25, R23.reuse, c[0x0][0x198], RZ ;  /* 0x0000660017197a24 */ /* 0x060fe200078e02ff */
[----:B------:R-:W-:Y:S01]  /*253e0*/  ISETP.LT.AND P2, PT, R23, c[0x0][0x17c], !P0 ;  /* 0x00005f0017007a0c */ /* 0x000fe20004741270 */
[C---:B------:R-:W-:Y:S01]  /*253f0*/  IMAD R27, R26.reuse, c[0x0][0x198], RZ ;  /* 0x000066001a1b7a24 */ /* 0x040fe200078e02ff */
[----:B------:R-:W-:Y:S01]  /*25400*/  LEA R2, P6, R3, R28, 0x1 ;  /* 0x0000001c03027211 */ /* 0x000fe200078c08ff */
[----:B------:R-:W-:Y:S01]  /*25410*/  @P1 STG.E.U16 [R20.64], R15 ;  /* 0x0000000f14001986 */ /* 0x000fe2000c101506 */
[----:B------:R-:W-:-:S02]  /*25420*/  ISETP.LT.AND P1, PT, R26, c[0x0][0x17c], !P0 ;  /* 0x00005f001a007a0c */ /* 0x000fc40004721270 */
[----:B------:R-:W-:Y:S01]  /*25430*/  LEA R24, P5, R25, R28, 0x1 ;  /* 0x0000001c19187211 */ /* 0x000fe200078a08ff */
[----:B0-----:R-:W5:Y:S01]  /*25440*/  LDL.LU R19, [R1+0x60] ;  /* 0x0000600001137983 */ /* 0x001f620000300800 */
[----:B------:R-:W-:Y:S02]  /*25450*/  LEA.HI.X.SX32 R3, R3, R0, 0x1, P6 ;  /* 0x0000000003037211 */ /* 0x000fe400030f0eff */
[----:B------:R-:W-:Y:S01]  /*25460*/  LEA R26, P6, R27, R28, 0x1 ;  /* 0x0000001c1b1a7211 */ /* 0x000fe200078c08ff */
[----:B------:R-:W5:Y:S01]  /*25470*/  LDL.LU R18, [R1+0x8c0] ;  /* 0x0008c00001127983 */ /* 0x000f620000300800 */
[-C--:B------:R-:W-:Y:S02]  /*25480*/  LEA.HI.X.SX32 R25, R25, R0.reuse, 0x1, P5 ;  /* 0x0000000019197211 */ /* 0x080fe400028f0eff */
[----:B------:R-:W-:Y:S01]  /*25490*/  LEA.HI.X.SX32 R27, R27, R0, 0x1, P6 ;  /* 0x000000001b1b7211 */ /* 0x000fe200030f0eff */
[----:B------:R0:W-:Y:S04]  /*254a0*/  @P3 STG.E.U16 [R2.64], R7 ;  /* 0x0000000702003986 */ /* 0x0001e8000c101506 */
[----:B------:R1:W-:Y:S04]  /*254b0*/  @P2 STG.E.U16 [R24.64], R29 ;  /* 0x0000001d18002986 */ /* 0x0003e8000c101506 */
[----:B------:R0:W-:Y:S04]  /*254c0*/  @P1 STG.E.U16 [R26.64], R4 ;  /* 0x000000041a001986 */ /* 0x0001e8000c101506 */
[----:B------:R-:W0:Y:S01]  /*254d0*/  LDS.128 R20, [R22+0x1800] ;  /* 0x0018000016147984 */ /* 0x000e220000000c00 */
[C---:B---3--:R-:W-:Y:S01]  /*254e0*/  ISETP.LT.AND P5, PT, R10.reuse, c[0x0][0x17c], !P0 ;  /* 0x00005f000a007a0c */ /* 0x048fe200047a1270 */
[----:B0-----:R-:W-:Y:S01]  /*254f0*/  IMAD R3, R10, c[0x0][0x198], RZ ;  /* 0x000066000a037a24 */ /* 0x001fe200078e02ff */
[C---:B----4-:R-:W-:Y:S01]  /*25500*/  ISETP.LT.AND P3, PT, R6.reuse, c[0x0][0x17c], !P0 ;  /* 0x00005f0006007a0c */ /* 0x050fe20004761270 */
[----:B-1----:R-:W-:-:S02]  /*25510*/  IMAD R25, R6, c[0x0][0x198], RZ ;  /* 0x0000660006197a24 */ /* 0x002fc400078e02ff */
[----:B------:R-:W3:Y:S04]  /*25520*/  LDL.LU R6, [R1+0x7f8] ;  /* 0x0007f80001067983 */ /* 0x000ee80000300800 */
[----:B------:R-:W4:Y:S04]  /*25530*/  LDL.LU R10, [R1+0x50] ;  /* 0x00005000010a7983 */ /* 0x000f280000300800 */
[----:B------:R-:W4:Y:S01]  /*25540*/  LDL.LU R27, [R1+0x7f4] ;  /* 0x0007f400011b7983 */ /* 0x000f220000300800 */
[C---:B--2---:R-:W-:Y:S01]  /*25550*/  ISETP.LT.AND P1, PT, R11.reuse, c[0x0][0x17c], !P0 ;  /* 0x00005f000b007a0c */ /* 0x044fe20004721270 */
[----:B------:R-:W-:-:S02]  /*25560*/  IMAD R26, R11, c[0x0][0x198], RZ ;  /* 0x000066000b1a7a24 */ /* 0x000fc400078e02ff */
[----:B------:R-:W2:Y:S01]  /*25570*/  LDL.LU R11, [R1+0x7fc] ;  /* 0x0007fc00010b7983 */ /* 0x000ea20000300800 */
[----:B------:R-:W-:-:S04]  /*25580*/  LEA R2, P2, R3, R28, 0x1 ;  /* 0x0000001c03027211 */ /* 0x000fc800078408ff */
[----:B------:R-:W-:Y:S02]  /*25590*/  LEA.HI.X.SX32 R3, R3, R0, 0x1, P2 ;  /* 0x0000000003037211 */ /* 0x000fe400010f0eff */
[----:B------:R-:W-:-:S03]  /*255a0*/  LEA R24, P6, R25, R28, 0x1 ;  /* 0x0000001c19187211 */ /* 0x000fc600078c08ff */
[----:B------:R0:W-:Y:S01]  /*255b0*/  @P5 STG.E.U16 [R2.64], R12 ;  /* 0x0000000c02005986 */ /* 0x0001e2000c101506 */
[----:B------:R-:W-:Y:S02]  /*255c0*/  LEA.HI.X.SX32 R25, R25, R0, 0x1, P6 ;  /* 0x0000000019197211 */ /* 0x000fe400030f0eff */
[----:B0-----:R-:W-:-:S03]  /*255d0*/  LEA R2, P5, R26, R28, 0x1 ;  /* 0x0000001c1a027211 */ /* 0x001fc600078a08ff */
[----:B------:R-:W-:Y:S01]  /*255e0*/  @P3 STG.E.U16 [R24.64], R8 ;  /* 0x0000000818003986 */ /* 0x000fe2000c101506 */
[----:B------:R-:W-:Y:S02]  /*255f0*/  LEA.HI.X.SX32 R3, R26, R0, 0x1, P5 ;  /* 0x000000001a037211 */ /* 0x000fe400028f0eff */
[----:B-----5:R-:W-:Y:S02]  /*25600*/  ISETP.LT.AND P3, PT, R18, c[0x0][0x17c], !P0 ;  /* 0x00005f0012007a0c */ /* 0x020fe40004761270 */
[----:B------:R-:W5:Y:S04]  /*25610*/  LDL.LU R18, [R1+0x80] ;  /* 0x0000800001127983 */ /* 0x000f680000300800 */
[----:B------:R0:W-:Y:S01]  /*25620*/  @P1 STG.E.U16 [R2.64], R16 ;  /* 0x0000001002001986 */ /* 0x0001e2000c101506 */
[----:B---3--:R-:W-:Y:S01]  /*25630*/  IMAD R26, R6, c[0x0][0x198], RZ ;  /* 0x00006600061a7a24 */ /* 0x008fe200078e02ff */
[C---:B----4-:R-:W-:Y:S01]  /*25640*/  ISETP.LT.AND P2, PT, R27.reuse, c[0x0][0x17c], !P0 ;  /* 0x00005f001b007a0c */ /* 0x050fe20004741270 */
[----:B------:R-:W-:-:S03]  /*25650*/  IMAD R27, R27, c[0x0][0x198], RZ ;  /* 0x000066001b1b7a24 */ /* 0x000fc600078e02ff */
[-C--:B0-----:R-:W-:Y:S02]  /*25660*/  LEA R2, P1, R26, R28.reuse, 0x1 ;  /* 0x0000001c1a027211 */ /* 0x081fe400078208ff */
[C---:B------:R-:W-:Y:S02]  /*25670*/  LEA R24, P6, R27.reuse, R28, 0x1 ;  /* 0x0000001c1b187211 */ /* 0x040fe400078c08ff */
[----:B------:R-:W-:Y:S02]  /*25680*/  ISETP.LT.AND P5, PT, R6, c[0x0][0x17c], !P0 ;  /* 0x00005f0006007a0c */ /* 0x000fe400047a1270 */
[-C--:B------:R-:W-:Y:S01]  /*25690*/  LEA.HI.X.SX32 R25, R27, R0.reuse, 0x1, P6 ;  /* 0x000000001b197211 */ /* 0x080fe200030f0eff */
[----:B------:R-:W3:Y:S01]  /*256a0*/  LDL.LU R6, [R1+0x804] ;  /* 0x0008040001067983 */ /* 0x000ee20000300800 */
[----:B------:R-:W-:Y:S02]  /*256b0*/  LEA.HI.X.SX32 R3, R26, R0, 0x1, P1 ;  /* 0x000000001a037211 */ /* 0x000fe400008f0eff */
[C---:B--2---:R-:W-:Y:S01]  /*256c0*/  ISETP.LT.AND P6, PT, R11.reuse, c[0x0][0x17c], !P0 ;  /* 0x00005f000b007a0c */ /* 0x044fe200047c1270 */
[----:B------:R-:W-:-:S02]  /*256d0*/  IMAD R27, R11, c[0x0][0x198], RZ ;  /* 0x000066000b1b7a24 */ /* 0x000fc400078e02ff */
[----:B------:R-:W2:Y:S04]  /*256e0*/  LDL.LU R11, [R1+0xa0] ;  /* 0x0000a000010b7983 */ /* 0x000ea80000300800 */
[----:B------:R-:W4:Y:S01]  /*256f0*/  LDL.LU R26, [R1+0x800] ;  /* 0x00080000011a7983 */ /* 0x000f220000300800 */
[----:B------:R-:W-:-:S03]  /*25700*/  PRMT R4, R19, 0x7632, R4 ;  /* 0x0000763213047816 */ /* 0x000fc60000000004 */
[----:B------:R0:W-:Y:S04]  /*25710*/  @P2 STG.E.U16 [R24.64], R20 ;  /* 0x0000001418002986 */ /* 0x0001e8000c101506 */
[----:B------:R1:W-:Y:S04]  /*25720*/  @P5 STG.E.U16 [R2.64], R4 ;  /* 0x0000000402005986 */ /* 0x0003e8000c101506 */
[----:B------:R-:W2:Y:S01]  /*25730*/  LDL.LU R19, [R1+0x90] ;  /* 0x0000900001137983 */ /* 0x000ea20000300800 */
[----:B0-----:R-:W-:-:S04]  /*25740*/  LEA R24, P2, R27, R28, 0x1 ;  /* 0x0000001c1b187211 */ /* 0x001fc800078408ff */
[----:B------:R-:W-:Y:S02]  /*25750*/  LEA.HI.X.SX32 R25, R27, R0, 0x1, P2 ;  /* 0x000000001b197211 */ /* 0x000fe400010f0eff */
[----:B-1----:R-:W-:Y:S02]  /*25760*/  PRMT R3, R10, 0x7632, R3 ;  /* 0x000076320a037816 */ /* 0x002fe40000000003 */
[----:B------:R-:W2:Y:S04]  /*25770*/  LDL.LU R10, [R1+0x20] ;  /* 0x00002000010a7983 */ /* 0x000ea80000300800 */
[----:B------:R0:W-:Y:S01]  /*25780*/  @P6 STG.E.U16 [R24.64], R3 ;  /* 0x0000000318006986 */ /* 0x0001e2000c101506 */
[C---:B---3--:R-:W-:Y:S01]  /*25790*/  IMAD R27, R6.reuse, c[0x0][0x198], RZ ;  /* 0x00006600061b7a24 */ /* 0x048fe200078e02ff */
[----:B------:R-:W-:-:S02]  /*257a0*/  ISETP.LT.AND P2, PT, R6, c[0x0][0x17c], !P0 ;  /* 0x00005f0006007a0c */ /* 0x000fc40004741270 */
[----:B------:R-:W3:Y:S01]  /*257b0*/  LDL.LU R6, [R1+0x810] ;  /* 0x0008100001067983 */ /* 0x000ee20000300800 */
[C---:B----4-:R-:W-:Y:S01]  /*257c0*/  ISETP.LT.AND P1, PT, R26.reuse, c[0x0][0x17c], !P0 ;  /* 0x00005f001a007a0c */ /* 0x050fe20004721270 */
[----:B------:R-:W-:-:S05]  /*257d0*/  IMAD R26, R26, c[0x0][0x198], RZ ;  /* 0x000066001a1a7a24 */ /* 0x000fca00078e02ff */
[----:B------:R-:W-:-:S04]  /*257e0*/  LEA R2, P5, R26, R28, 0x1 ;  /* 0x0000001c1a027211 */ /* 0x000fc800078a08ff */
[----:B0-----:R-:W-:Y:S02]  /*257f0*/  LEA.HI.X.SX32 R3, R26, R0, 0x1, P5 ;  /* 0x000000001a037211 */ /* 0x001fe400028f0eff */
[----:B------:R-:W4:Y:S04]  /*25800*/  LDL.LU R26, [R1+0x808] ;  /* 0x00080800011a7983 */ /* 0x000f280000300800 */
[----:B------:R-:W2:Y:S01]  /*25810*/  LDL.LU R25, [R1+0x70] ;  /* 0x0000700001197983 */ /* 0x000ea20000300800 */
[----:B------:R-:W-:Y:S02]  /*25820*/  LEA R24, P6, R27, R28, 0x1 ;  /* 0x0000001c1b187211 */ /* 0x000fe400078c08ff */
[----:B-----5:R-:W-:Y:S02]  /*25830*/  PRMT R8, R18, 0x7632, R8 ;  /* 0x0000763212087816 */ /* 0x020fe40000000008 */
[----:B--2---:R-:W-:-:S02]  /*25840*/  PRMT R4, R25, 0x7632, R4 ;  /* 0x0000763219047816 */ /* 0x004fc40000000004 */
[----:B------:R-:W-:Y:S02]  /*25850*/  LEA.HI.X.SX32 R25, R27, R0, 0x1, P6 ;  /* 0x000000001b197211 */ /* 0x000fe400030f0eff */
[----:B------:R-:W2:Y:S01]  /*25860*/  LDL.LU R27, [R1+0x80c] ;  /* 0x00080c00011b7983 */ /* 0x000ea20000300800 */
[C---:B----4-:R-:W-:Y:S01]  /*25870*/  ISETP.LT.AND P5, PT, R26.reuse, c[0x0][0x17c], !P0 ;  /* 0x00005f001a007a0c */ /* 0x050fe200047a1270 */
[----:B------:R-:W-:Y:S02]  /*25880*/  IMAD R26, R26, c[0x0][0x198], RZ ;  /* 0x000066001a1a7a24 */ /* 0x000fe400078e02ff */
[----:B------:R-:W4:Y:S04]  /*25890*/  LDL.LU R18, [R1+0x814] ;  /* 0x0008140001127983 */ /* 0x000f280000300800 */
[----:B------:R0:W-:Y:S02]  /*258a0*/  @P1 STG.E.U16 [R2.64], R4 ;  /* 0x0000000402001986 */ /* 0x0001e4000c101506 */
[----:B0-----:R-:W-:-:S02]  /*258b0*/  LEA R2, P1, R26, R28, 0x1 ;  /* 0x0000001c1a027211 */ /* 0x001fc400078208ff */
[----:B------:R-:W-:Y:S02]  /*258c0*/  PRMT R4, R11, 0x7632, R4 ;  /* 0x000076320b047816 */ /* 0x000fe40000000004 */
[----:B------:R-:W-:Y:S01]  /*258d0*/  LEA.HI.X.SX32 R3, R26, R0, 0x1, P1 ;  /* 0x000000001a037211 */ /* 0x000fe200008f0eff */
[----:B------:R-:W5:Y:S01]  /*258e0*/  LDL.LU R11, [R1+0x818] ;  /* 0x00081800010b7983 */ /* 0x000f620000300800 */
[C---:B---3--:R-:W-:Y:S01]  /*258f0*/  ISETP.LT.AND P1, PT, R6.reuse, c[0x0][0x17c], !P0 ;  /* 0x00005f0006007a0c */ /* 0x048fe20004721270 */
[----:B------:R-:W-:Y:S02]  /*25900*/  IMAD R26, R6, c[0x0][0x198], RZ ;  /* 0x00006600061a7a24 */ /* 0x000fe400078e02ff */
[----:B------:R-:W3:Y:S04]  /*25910*/  LDL.LU R6, [R1+0x81c] ;  /* 0x00081c0001067983 */ /* 0x000ee80000300800 */
[----:B------:R-:W-:Y:S04]  /*25920*/  @P2 STG.E.U16 [R24.64], R8 ;  /* 0x0000000818002986 */ /* 0x000fe8000c101506 */
[----:B------:R0:W-:Y:S02]  /*25930*/  @P5 STG.E.U16 [R2.64], R4 ;  /* 0x0000000402005986 */ /* 0x0001e4000c101506 */
[----:B0-----:R-:W-:-:S02]  /*25940*/  PRMT R4, R10, 0x7632, R4 ;  /* 0x000076320a047816 */ /* 0x001fc40000000004 */
[----:B------:R-:W5:Y:S01]  /*25950*/  LDL.LU R10, [R1+0x820] ;  /* 0x00082000010a7983 */ /* 0x000f620000300800 */
[C---:B------:R-:W-:Y:S02]  /*25960*/  LEA R2, P5, R26.reuse, R28, 0x1 ;  /* 0x0000001c1a027211 */ /* 0x040fe400078a08ff */
[----:B------:R-:W-:Y:S02]  /*25970*/  PRMT R8, R19, 0x7632, R8 ;  /* 0x0000763213087816 */ /* 0x000fe40000000008 */
[----:B------:R-:W-:Y:S01]  /*25980*/  LEA.HI.X.SX32 R3, R26, R0, 0x1, P5 ;  /* 0x000000001a037211 */ /* 0x000fe200028f0eff */
[C---:B--2---:R-:W-:Y:S01]  /*25990*/  IMAD R25, R27.reuse, c[0x0][0x198], RZ ;  /* 0x000066001b197a24 */ /* 0x044fe200078e02ff */
[----:B------:R-:W-:-:S04]  /*259a0*/  ISETP.LT.AND P2, PT, R27, c[0x0][0x17c], !P0 ;  /* 0x00005f001b007a0c */ /* 0x000fc80004741270 */
[----:B------:R-:W-:Y:S01]  /*259b0*/  LEA R24, P6, R25, R28, 0x1 ;  /* 0x0000001c19187211 */ /* 0x000fe200078c08ff */
[----:B----4-:R-:W-:-:S03]  /*259c0*/  IMAD R27, R18, c[0x0][0x198], RZ ;  /* 0x00006600121b7a24 */ /* 0x010fc600078e02ff */
[----:B------:R-:W-:-:S05]  /*259d0*/  LEA.HI.X.SX32 R25, R25, R0, 0x1, P6 ;  /* 0x0000000019197211 */ /* 0x000fca00030f0eff */
[----:B------:R0:W-:Y:S04]  /*259e0*/  @P2 STG.E.U16 [R24.64], R8 ;  /* 0x0000000818002986 */ /* 0x0001e8000c101506 */
[----:B------:R1:W-:Y:S01]  /*259f0*/  @P1 STG.E.U16 [R2.64], R4 ;  /* 0x0000000402001986 */ /* 0x0003e2000c101506 */
[----:B------:R-:W-:Y:S02]  /*25a00*/  ISETP.LT.AND P6, PT, R18, c[0x0][0x17c], !P0 ;  /* 0x00005f0012007a0c */ /* 0x000fe400047c1270 */
[C---:B0-----:R-:W-:Y:S02]  /*25a10*/  LEA R24, P2, R27.reuse, R28, 0x1 ;  /* 0x0000001c1b187211 */ /* 0x041fe400078408ff */
[----:B-1----:R-:W-:Y:S02]  /*25a20*/  PRMT R4, R14, 0x7632, R4 ;  /* 0x000076320e047816 */ /* 0x002fe40000000004 */
[----:B------:R-:W2:Y:S01]  /*25a30*/  LDL.LU R14, [R1+0x824] ;  /* 0x00082400010e7983 */ /* 0x000ea20000300800 */
[----:B------:R-:W-:Y:S01]  /*25a40*/  LEA.HI.X.SX32 R25, R27, R0, 0x1, P2 ;  /* 0x000000001b197211 */ /* 0x000fe200010f0eff */
[C---:B---3--:R-:W-:Y:S01]  /*25a50*/  IMAD R27, R6.reuse, c[0x0][0x198], RZ ;  /* 0x00006600061b7a24 */ /* 0x048fe200078e02ff */
[----:B------:R-:W-:-:S02]  /*25a60*/  ISETP.LT.AND P2, PT, R6, c[0x0][0x17c], !P0 ;  /* 0x00005f0006007a0c */ /* 0x000fc40004741270 */
[----:B------:R-:W3:Y:S01]  /*25a70*/  LDL.LU R6, [R1+0x828] ;  /* 0x0008280001067983 */ /* 0x000ee20000300800 */
[C---:B-----5:R-:W-:Y:S01]  /*25a80*/  ISETP.LT.AND P1, PT, R11.reuse, c[0x0][0x17c], !P0 ;  /* 0x00005f000b007a0c */ /* 0x060fe20004721270 */
[----:B------:R-:W-:Y:S02]  /*25a90*/  IMAD R3, R11, c[0x0][0x198], RZ ;  /* 0x000066000b037a24 */ /* 0x000fe400078e02ff */
[----:B------:R-:W4:Y:S03]  /*25aa0*/  LDL.LU R11, [R1+0x82c] ;  /* 0x00082c00010b7983 */ /* 0x000f260000300800 */
[C---:B------:R-:W-:Y:S01]  /*25ab0*/  LEA R2, P5, R3.reuse, R28, 0x1 ;  /* 0x0000001c03027211 */ /* 0x040fe200078a08ff */
[----:B------:R0:W-:Y:S03]  /*25ac0*/  @P6 STG.E.U16 [R24.64], R4 ;  /* 0x0000000418006986 */ /* 0x0001e6000c101506 */
[----:B------:R-:W-:-:S02]  /*25ad0*/  LEA.HI.X.SX32 R3, R3, R0, 0x1, P5 ;  /* 0x0000000003037211 */ /* 0x000fc400028f0eff */
[C---:B------:R-:W-:Y:S01]  /*25ae0*/  ISETP.LT.AND P5, PT, R10.reuse, c[0x0][0x17c], !P0 ;  /* 0x00005f000a007a0c */ /* 0x040fe200047a1270 */
[----:B------:R-:W-:Y:S02]  /*25af0*/  IMAD R26, R10, c[0x0][0x198], RZ ;  /* 0x000066000a1a7a24 */ /* 0x000fe400078e02ff */
[----:B------:R-:W5:Y:S01]  /*25b00*/  LDL.LU R10, [R1+0x834] ;  /* 0x00083400010a7983 */ /* 0x000f620000300800 */
[----:B0-----:R-:W-:-:S03]  /*25b10*/  PRMT R4, R7, 0x7632, R4 ;  /* 0x0000763207047816 */ /* 0x001fc60000000004 */
[----:B------:R-:W5:Y:S01]  /*25b20*/  LDL.LU R7, [R1+0x830] ;  /* 0x0008300001077983 */ /* 0x000f620000300800 */
[----:B------:R-:W-:Y:S02]  /*25b30*/  LEA R24, P6, R27, R28, 0x1 ;  /* 0x0000001c1b187211 */ /* 0x000fe400078c08ff */
[----:B------:R-:W-:Y:S02]  /*25b40*/  PRMT R8, R15, 0x7632, R8 ;  /* 0x000076320f087816 */ /* 0x000fe40000000008 */
[----:B------:R-:W-:-:S03]  /*25b50*/  LEA.HI.X.SX32 R25, R27, R0, 0x1, P6 ;  /* 0x000000001b197211 */ /* 0x000fc600030f0eff */
[----:B------:R0:W-:Y:S04]  /*25b60*/  @P1 STG.E.U16 [R2.64], R8 ;  /* 0x0000000802001986 */ /* 0x0001e8000c101506 */
[----:B------:R1:W-:Y:S01]  /*25b70*/  @P2 STG.E.U16 [R24.64], R4 ;  /* 0x0000000418002986 */ /* 0x0003e2000c101506 */
[----:B0-----:R-:W-:-:S04]  /*25b80*/  LEA R2, P1, R26, R28, 0x1 ;  /* 0x0000001c1a027211 */ /* 0x001fc800078208ff */
[----:B------:R-:W-:Y:S02]  /*25b90*/  LEA.HI.X.SX32 R3, R26, R0, 0x1, P1 ;  /* 0x000000001a037211 */ /* 0x000fe400008f0eff */
[----:B-1----:R-:W-:-:S04]  /*25ba0*/  PRMT R4, R29, 0x7632, R4 ;  /* 0x000076321d047816 */ /* 0x002fc80000000004 */
[----:B------:R-:W-:Y:S01]  /*25bb0*/  PRMT R8, R4, 0x7632, R8 ;  /* 0x0000763204087816 */ /* 0x000fe20000000008 */
[----:B------:R4:W-:Y:S01]  /*25bc0*/  @P5 STG.E.U16 [R2.64], R4 ;  /* 0x0000000402005986 */ /* 0x0009e2000c101506 */
[----:B------:R-:W-:Y:S01]  /*25bd0*/  PRMT R12, R12, 0x7632, R12 ;  /* 0x000076320c0c7816 */ /* 0x000fe2000000000c */
[C---:B--2---:R-:W-:Y:S01]  /*25be0*/  IMAD R25, R14.reuse, c[0x0][0x198], RZ ;  /* 0x000066000e197a24 */ /* 0x044fe200078e02ff */
[----:B------:R-:W-:Y:S01]  /*25bf0*/  ISETP.LT.AND P2, PT, R14, c[0x0][0x17c], !P0 ;  /* 0x00005f000e007a0c */ /* 0x000fe20004741270 */
[----:B---3--:R-:W-:-:S03]  /*25c00*/  IMAD R26, R6, c[0x0][0x198], RZ ;  /* 0x00006600061a7a24 */ /* 0x008fc600078e02ff */
[C---:B------:R-:W-:Y:S02]  /*25c10*/  LEA R24, P6, R25.reuse, R28, 0x1 ;  /* 0x0000001c19187211 */ /* 0x040fe400078c08ff */
[----:B------:R-:W-:Y:S02]  /*25c20*/  ISETP.LT.AND P1, PT, R6, c[0x0][0x17c], !P0 ;  /* 0x00005f0006007a0c */ /* 0x000fe40004721270 */
[----:B------:R-:W2:Y:S01]  /*25c30*/  LDL.LU R6, [R1+0x83c] ;  /* 0x00083c0001067983 */ /* 0x000ea20000300800 */
[----:B------:R-:W-:Y:S01]  /*25c40*/  LEA.HI.X.SX32 R25, R25, R0, 0x1, P6 ;  /* 0x0000000019197211 */ /* 0x000fe200030f0eff */
[C---:B----4-:R-:W-:Y:S01]  /*25c50*/  IMAD R4, R11.reuse, c[0x0][0x198], RZ ;  /* 0x000066000b047a24 */ /* 0x050fe200078e02ff */
[C---:B------:R-:W-:Y:S01]  /*25c60*/  LEA R2, P5, R26.reuse, R28, 0x1 ;  /* 0x0000001c1a027211 */ /* 0x040fe200078a08ff */
[----:B------:R-:W3:Y:S03]  /*25c70*/  LDL.LU R18, [R1+0x64] ;  /* 0x0000640001127983 */ /* 0x000ee60000300800 */
[----:B------:R-:W-:Y:S01]  /*25c80*/  LEA.HI.X.SX32 R3, R26, R0, 0x1, P5 ;  /* 0x000000001a037211 */ /* 0x000fe200028f0eff */
[----:B------:R0:W-:Y:S01]  /*25c90*/  @P2 STG.E.U16 [R24.64], R8 ;  /* 0x0000000818002986 */ /* 0x0001e2000c101506 */
[----:B------:R-:W-:-:S03]  /*25ca0*/  ISETP.LT.AND P6, PT, R11, c[0x0][0x17c], !P0 ;  /* 0x00005f000b007a0c */ /* 0x000fc600047c1270 */
[----:B------:R-:W4:Y:S04]  /*25cb0*/  LDL.LU R15, [R1+0x8c8] ;  /* 0x0008c800010f7983 */ /* 0x000f280000300800 */
[----:B------:R1:W-:Y:S01]  /*25cc0*/  @P1 STG.E.U16 [R2.64], R12 ;  /* 0x0000000c02001986 */ /* 0x0003e2000c101506 */
[----:B0-----:R-:W-:-:S03]  /*25cd0*/  LEA R24, P2, R4, R28, 0x1 ;  /* 0x0000001c04187211 */ /* 0x001fc600078408ff */
[----:B------:R-:W4:Y:S01]  /*25ce0*/  LDL.LU R11, [R1+0x8c4] ;  /* 0x0008c400010b7983 */ /* 0x000f220000300800 */
[C---:B-----5:R-:W-:Y:S02]  /*25cf0*/  ISETP.LT.AND P1, PT, R7.reuse, c[0x0][0x17c], !P0 ;  /* 0x00005f0007007a0c */ /* 0x060fe40004721270 */
[----:B------:R-:W-:Y:S01]  /*25d00*/  LEA.HI.X.SX32 R25, R4, R0, 0x1, P2 ;  /* 0x0000000004197211 */ /* 0x000fe200010f0eff */
[----:B------:R-:W5:Y:S01]  /*25d10*/  LDL.LU R19, [R1+0x54] ;  /* 0x0000540001137983 */ /* 0x000f620000300800 */
[C---:B------:R-:W-:Y:S01]  /*25d20*/  ISETP.LT.AND P2, PT, R10.reuse, c[0x0][0x17c], !P0 ;  /* 0x00005f000a007a0c */ /* 0x040fe20004741270 */
[----:B------:R-:W-:Y:S02]  /*25d30*/  IMAD R4, R7, c[0x0][0x198], RZ ;  /* 0x0000660007047a24 */ /* 0x000fe400078e02ff */
[----:B-1----:R-:W-:Y:S02]  /*25d40*/  IMAD R3, R10, c[0x0][0x198], RZ ;  /* 0x000066000a037a24 */ /* 0x002fe400078e02ff */
[----:B------:R-:W5:Y:S04]  /*25d50*/  LDL.LU R10, [R1+0x74] ;  /* 0x00007400010a7983 */ /* 0x000f680000300800 */
[----:B------:R-:W5:Y:S01]  /*25d60*/  LDL.LU R7, [R1+0x8cc] ;  /* 0x0008cc0001077983 */ /* 0x000f620000300800 */
[----:B------:R-:W-:-:S02]  /*25d70*/  PRMT R8, R8, 0x7632, R8 ;  /* 0x0000763208087816 */ /* 0x000fc40000000008 */
[C---:B------:R-:W-:Y:S01]  /*25d80*/  LEA R2, P5, R3.reuse, R28, 0x1 ;  /* 0x0000001c03027211 */ /* 0x040fe200078a08ff */
[----:B------:R-:W5:Y:S01]  /*25d90*/  LDL.LU R12, [R1+0x8d0] ;  /* 0x0008d000010c7983 */ /* 0x000f620000300800 */
[----:B------:R-:W-:Y:S02]  /*25da0*/  PRMT R16, R16, 0x7632, R16 ;  /* 0x0000763210107816 */ /* 0x000fe40000000010 */
[----:B------:R-:W-:Y:S01]  /*25db0*/  LEA.HI.X.SX32 R3, R3, R0, 0x1, P5 ;  /* 0x0000000003037211 */ /* 0x000fe200028f0eff */
[----:B------:R0:W-:Y:S04]  /*25dc0*/  @P6 STG.E.U16 [R24.64], R8 ;  /* 0x0000000818006986 */ /* 0x0001e8000c101506 */
[----:B------:R1:W-:Y:S01]  /*25dd0*/  @P2 STG.E.U16 [R2.64], R16 ;  /* 0x0000001002002986 */ /* 0x0003e2000c101506 */
[----:B------:R-:W-:-:S03]  /*25de0*/  PRMT R20, R20, 0x7632, R20 ;  /* 0x0000763214147816 */ /* 0x000fc60000000014 */
[----:B------:R-:W5:Y:S01]  /*25df0*/  LDL.LU R14, [R1+0x84] ;  /* 0x00008400010e7983 */ /* 0x000f620000300800 */
[----:B0-----:R-:W-:-:S04]  /*25e00*/  LEA R24, P6, R4, R28, 0x1 ;  /* 0x0000001c04187211 */ /* 0x001fc800078c08ff */
[----:B------:R-:W-:-:S05]  /*25e10*/  LEA.HI.X.SX32 R25, R4, R0, 0x1, P6 ;  /* 0x0000000004197211 */ /* 0x000fca00030f0eff */
[----:B------:R0:W-:Y:S01]  /*25e20*/  @P1 STG.E.U16 [R24.64], R20 ;  /* 0x0000001418001986 */ /* 0x0001e2000c101506 */
[C---:B--2---:R-:W-:Y:S01]  /*25e30*/  IMAD R8, R6.reuse, c[0x0][0x198], RZ ;  /* 0x0000660006087a24 */ /* 0x044fe200078e02ff */
[----:B------:R-:W-:Y:S02]  /*25e40*/  ISETP.LT.AND P5, PT, R6, c[0x0][0x17c], !P0 ;  /* 0x00005f0006007a0c */ /* 0x000fe400047a1270 */
[----:B------:R-:W2:Y:S02]  /*25e50*/  LDL.LU R6, [R1+0xa4] ;  /* 0x0000a40001067983 */ /* 0x000ea40000300800 */
[----:B-1----:R-:W-:-:S04]  /*25e60*/  LEA R2, P2, R8, R28, 0x1 ;  /* 0x0000001c08027211 */ /* 0x002fc800078408ff */
[----:B------:R-:W-:-:S05]  /*25e70*/  LEA.HI.X.SX32 R3, R8, R0, 0x1, P2 ;  /* 0x0000000008037211 */ /* 0x000fca00010f0eff */
[----:B---3--:R1:W-:Y:S01]  /*25e80*/  @P5 STG.E.U16 [R2.64], R18 ;  /* 0x0000001202005986 */ /* 0x0083e2000c101506 */
[----:B----4-:R-:W-:-:S03]  /*25e90*/  ISETP.LT.AND P2, PT, R11, c[0x0][0x17c], !P0 ;  /* 0x00005f000b007a0c */ /* 0x010fc60004741270 */
[----:B------:R-:W3:Y:S04]  /*25ea0*/  LDL.LU R11, [R1+0x8d4] ;  /* 0x0008d400010b7983 */ /* 0x000ee80000300800 */
[----:B------:R-:W4:Y:S01]  /*25eb0*/  LDL.LU R29, [R1+0x94] ;  /* 0x00009400011d7983 */ /* 0x000f220000300800 */
[----:B-----5:R-:W-:-:S03]  /*25ec0*/  ISETP.LT.AND P5, PT, R7, c[0x0][0x17c], !P0 ;  /* 0x00005f0007007a0c */ /* 0x020fc600047a1270 */
[----:B------:R-:W5:Y:S01]  /*25ed0*/  LDL.LU R7, [R1+0x8d8] ;  /* 0x0008d80001077983 */ /* 0x000f620000300800 */
[----:B------:R-:W-:Y:S01]  /*25ee0*/  IMAD.MOV.U32 R26, RZ, RZ, c[0x0][0x198] ;  /* 0x00006600ff1a7624 */ /* 0x000fe200078e00ff */
[----:B------:R-:W-:Y:S02]  /*25ef0*/  ISETP.LT.AND P1, PT, R15, c[0x0][0x17c], !P0 ;  /* 0x00005f000f007a0c */ /* 0x000fe40004721270 */
[----:B------:R-:W2:Y:S01]  /*25f00*/  LDL.LU R16, [R1+0x24] ;  /* 0x0000240001107983 */ /* 0x000ea20000300800 */
[----:B------:R-:W-:-:S03]  /*25f10*/  IMAD R4, R26, 0x2, R8 ;  /* 0x000000021a047824 */ /* 0x000fc600078e0208 */
[----:B------:R-:W2:Y:S01]  /*25f20*/  LDL.LU R15, [R1+0x4] ;  /* 0x00000400010f7983 */ /* 0x000ea20000300800 */
[----:B------:R-:W-:Y:S01]  /*25f30*/  IMAD R8, R26, 0x2, R4 ;  /* 0x000000021a087824 */ /* 0x000fe200078e0204 */
[C---:B0-----:R-:W-:Y:S02]  /*25f40*/  LEA R24, P6, R4.reuse, R28, 0x1 ;  /* 0x0000001c04187211 */ /* 0x041fe400078c08ff */
[----:B------:R-:W2:Y:S02]  /*25f50*/  LDL.LU R20, [R1+0x44] ;  /* 0x0000440001147983 */ /* 0x000ea40000300800 */
[----:B------:R-:W-:Y:S01]  /*25f60*/  LEA.HI.X.SX32 R25, R4, R0, 0x1, P6 ;  /* 0x0000000004197211 */ /* 0x000fe200030f0eff */
[----:B------:R-:W-:Y:S01]  /*25f70*/  IMAD R4, R26, 0x2, R8 ;  /* 0x000000021a047824 */ /* 0x000fe200078e0208 */
[----:B-1----:R-:W-:-:S03]  /*25f80*/  LEA R2, P6, R8, R28, 0x1 ;  /* 0x0000001c08027211 */ /* 0x002fc600078c08ff */
[----:B------:R0:W-:Y:S01]  /*25f90*/  @P4 STG.E.U16 [R24.64], R19 ;  /* 0x0000001318004986 */ /* 0x0001e2000c101506 */
[----:B------:R-:W-:Y:S01]  /*25fa0*/  LEA.HI.X.SX32 R3, R8, R0, 0x1, P6 ;  /* 0x0000000008037211 */ /* 0x000fe200030f0eff */
[----:B------:R-:W-:-:S04]  /*25fb0*/  IMAD R8, R26, 0x2, R4 ;  /* 0x000000021a087824 */ /* 0x000fc800078e0204 */
[----:B------:R1:W-:Y:S01]  /*25fc0*/  @P3 STG.E.U16 [R2.64], R10 ;  /* 0x0000000a02003986 */ /* 0x0003e2000c101506 */
[----:B0-----:R-:W-:-:S04]  /*25fd0*/  LEA R24, P6, R4, R28, 0x1 ;  /* 0x0000001c04187211 */ /* 0x001fc800078c08ff */
[----:B------:R-:W-:Y:S01]  /*25fe0*/  LEA.HI.X.SX32 R25, R4, R0, 0x1, P6 ;  /* 0x0000000004197211 */ /* 0x000fe200030f0eff */
[----:B------:R-:W-:Y:S01]  /*25ff0*/  IMAD R4, R26, 0x2, R8 ;  /* 0x000000021a047824 */ /* 0x000fe200078e0208 */
[----:B-1----:R-:W-:Y:S02]  /*26000*/  LEA R2, P6, R8, R28, 0x1 ;  /* 0x0000001c08027211 */ /* 0x002fe400078c08ff */
[----:B------:R-:W-:Y:S01]  /*26010*/  ISETP.LT.AND P4, PT, R12, c[0x0][0x17c], !P0 ;  /* 0x00005f000c007a0c */ /* 0x000fe20004781270 */
[----:B------:R0:W-:Y:S01]  /*26020*/  @P1 STG.E.U16 [R24.64], R14 ;  /* 0x0000000e18001986 */ /* 0x0001e2000c101506 */
[----:B------:R-:W-:-:S03]  /*26030*/  LEA.HI.X.SX32 R3, R8, R0, 0x1, P6 ;  /* 0x0000000008037211 */ /* 0x000fc600030f0eff */
[----:B------:R-:W4:Y:S01]  /*26040*/  LDL.LU R12, [R1+0x8e0] ;  /* 0x0008e000010c7983 */ /* 0x000f220000300800 */
[----:B------:R-:W-:-:S03]  /*26050*/  IMAD R8, R26, 0x2, R4 ;  /* 0x000000021a087824 */ /* 0x000fc600078e0204 */
[----:B------:R-:W4:Y:S01]  /*26060*/  LDL.LU R27, [R1+0x34] ;  /* 0x00003400011b7983 */ /* 0x000f220000300800 */
[----:B0-----:R-:W-:-:S04]  /*26070*/  LEA R24, P6, R4, R28, 0x1 ;  /* 0x0000001c04187211 */ /* 0x001fc800078c08ff */
[----:B------:R-:W-:Y:S02]  /*26080*/  LEA.HI.X.SX32 R25, R4, R0, 0x1, P6 ;  /* 0x0000000004197211 */ /* 0x000fe400030f0eff */
[----:B---3--:R-:W-:Y:S02]  /*26090*/  ISETP.LT.AND P3, PT, R11, c[0x0][0x17c], !P0 ;  /* 0x00005f000b007a0c */ /* 0x008fe40004761270 */
[----:B-----5:R-:W-:Y:S02]  /*260a0*/  ISETP.LT.AND P1, PT, R7, c[0x0][0x17c], !P0 ;  /* 0x00005f0007007a0c */ /* 0x020fe40004721270 */
[----:B------:R-:W3:Y:S04]  /*260b0*/  LDL.LU R7, [R1+0x8e4] ;  /* 0x0008e40001077983 */ /* 0x000ee80000300800 */
[----:B------:R-:W5:Y:S04]  /*260c0*/  LDL.LU R11, [R1+0x14] ;  /* 0x00001400010b7983 */ /* 0x000f680000300800 */
[----:B------:R-:W3:Y:S04]  /*260d0*/  LDL.LU R4, [R1+0x8dc] ;  /* 0x0008dc0001047983 */ /* 0x000ee80000300800 */
[----:B--2---:R0:W-:Y:S04]  /*260e0*/  @P2 STG.E.U16 [R2.64], R6 ;  /* 0x0000000602002986 */ /* 0x0041e8000c101506 */
[----:B----4-:R1:W-:Y:S01]  /*260f0*/  @P5 STG.E.U16 [R24.64], R29 ;  /* 0x0000001d18005986 */ /* 0x0103e2000c101506 */
[----:B0-----:R-:W-:-:S04]  /*26100*/  LEA R2, P6, R8, R28, 0x1 ;  /* 0x0000001c08027211 */ /* 0x001fc800078c08ff */
[----:B------:R-:W-:-:S05]  /*26110*/  LEA.HI.X.SX32 R3, R8, R0, 0x1, P6 ;  /* 0x0000000008037211 */ /* 0x000fca00030f0eff */
[----:B------:R0:W-:Y:S01]  /*26120*/  @P4 STG.E.U16 [R2.64], R16 ;  /* 0x0000001002004986 */ /* 0x0001e2000c101506 */
[----:B------:R-:W-:-:S03]  /*26130*/  ISETP.LT.AND P5, PT, R12, c[0x0][0x17c], !P0 ;  /* 0x00005f000c007a0c */ /* 0x000fc600047a1270 */
[----:B------:R-:W2:Y:S01]  /*26140*/  LDL.LU R12, [R1+0x8f0] ;  /* 0x0008f000010c7983 */ /* 0x000ea20000300800 */
[----:B---3--:R-:W-:Y:S01]  /*26150*/  ISETP.LT.AND P2, PT, R4, c[0x0][0x17c], !P0 ;  /* 0x00005f0004007a0c */ /* 0x008fe20004741270 */
[----:B------:R-:W-:-:S04]  /*26160*/  IMAD R4, R26, 0x2, R8 ;  /* 0x000000021a047824 */ /* 0x000fc800078e0208 */
[----:B------:R-:W-:Y:S01]  /*26170*/  IMAD R8, R26, 0x2, R4 ;  /* 0x000000021a087824 */ /* 0x000fe200078e0204 */
[----:B-1----:R-:W-:-:S04]  /*26180*/  LEA R24, P6, R4, R28, 0x1 ;  /* 0x0000001c04187211 */ /* 0x002fc800078c08ff */
[----:B------:R-:W-:Y:S02]  /*26190*/  LEA.HI.X.SX32 R25, R4, R0, 0x1, P6 ;  /* 0x0000000004197211 */ /* 0x000fe400030f0eff */
[----:B0-----:R-:W-:Y:S01]  /*261a0*/  LEA R2, P6, R8, R28, 0x1 ;  /* 0x0000001c08027211 */ /* 0x001fe200078c08ff */
[----:B------:R-:W-:Y:S01]  /*261b0*/  IMAD R4, R26, 0x2, R8 ;  /* 0x000000021a047824 */ /* 0x000fe200078e0208 */
[----:B------:R-:W-:Y:S02]  /*261c0*/  ISETP.LT.AND P4, PT, R7, c[0x0][0x17c], !P0 ;  /* 0x00005f0007007a0c */ /* 0x000fe40004781270 */
[----:B------:R-:W3:Y:S01]  /*261d0*/  LDL.LU R7, [R1+0x8f4] ;  /* 0x0008f40001077983 */ /* 0x000ee20000300800 */
[----:B------:R-:W-:-:S03]  /*261e0*/  LEA.HI.X.SX32 R3, R8, R0, 0x1, P6 ;  /* 0x0000000008037211 */ /* 0x000fc600030f0eff */
[----:B------:R-:W4:Y:S04]  /*261f0*/  LDL.LU R8, [R1+0x8e8] ;  /* 0x0008e80001087983 */ /* 0x000f280000300800 */
[----:B------:R0:W-:Y:S02]  /*26200*/  @P3 STG.E.U16 [R24.64], R15 ;  /* 0x0000000f18003986 */ /* 0x0001e4000c101506 */
[----:B0-----:R-:W-:-:S04]  /*26210*/  LEA R24, P6, R4, R28, 0x1 ;  /* 0x0000001c04187211 */ /* 0x001fc800078c08ff */
[----:B------:R-:W-:Y:S02]  /*26220*/  LEA.HI.X.SX32 R25, R4, R0, 0x1, P6 ;  /* 0x0000000004197211 */ /* 0x000fe400030f0eff */
[----:B----4-:R-:W-:Y:S01]  /*26230*/  ISETP.LT.AND P3, PT, R8, c[0x0][0x17c], !P0 ;  /* 0x00005f0008007a0c */ /* 0x010fe20004761270 */
[----:B------:R-:W-:Y:S02]  /*26240*/  IMAD R8, R26, 0x2, R4 ;  /* 0x000000021a087824 */ /* 0x000fe400078e0204 */
[----:B------:R-:W4:Y:S04]  /*26250*/  LDL.LU R4, [R1+0x8ec] ;  /* 0x0008ec0001047983 */ /* 0x000f280000300800 */
[----:B------:R0:W-:Y:S04]  /*26260*/  @P1 STG.E.U16 [R2.64], R20 ;  /* 0x0000001402001986 */ /* 0x0001e8000c101506 */
[----:B------:R1:W-:Y:S01]  /*26270*/  @P2 STG.E.U16 [R24.64], R27 ;  /* 0x0000001b18002986 */ /* 0x0003e2000c101506 */
[----:B0-----:R-:W-:-:S04]  /*26280*/  LEA R2, P6, R8, R28, 0x1 ;  /* 0x0000001c08027211 */ /* 0x001fc800078c08ff */
[----:B------:R-:W-:Y:S02]  /*26290*/  LEA.HI.X.SX32 R3, R8, R0, 0x1, P6 ;  /* 0x0000000008037211 */ /* 0x000fe400030f0eff */
[----:B--2---:R-:W-:Y:S02]  /*262a0*/  ISETP.LT.AND P2, PT, R12, c[0x0][0x17c], !P0 ;  /* 0x00005f000c007a0c */ /* 0x004fe40004741270 */
[----:B------:R-:W2:Y:S04]  /*262b0*/  LDL.LU R12, [R1+0x900] ;  /* 0x00090000010c7983 */ /* 0x000ea80000300800 */
[----:B-----5:R0:W-:Y:S01]  /*262c0*/  @P5 STG.E.U16 [R2.64], R11 ;  /* 0x0000000b02005986 */ /* 0x0201e2000c101506 */
[----:B---3--:R-:W-:-:S03]  /*262d0*/  ISETP.LT.AND P5, PT, R7, c[0x0][0x17c], !P0 ;  /* 0x00005f0007007a0c */ /* 0x008fc600047a1270 */
[----:B------:R-:W3:Y:S01]  /*262e0*/  LDL.LU R7, [R1+0x904] ;  /* 0x0009040001077983 */ /* 0x000ee20000300800 */
[----:B----4-:R-:W-:Y:S01]  /*262f0*/  ISETP.LT.AND P1, PT, R4, c[0x0][0x17c], !P0 ;  /* 0x00005f0004007a0c */ /* 0x010fe20004721270 */
[----:B------:R-:W-:-:S04]  /*26300*/  IMAD R4, R26, 0x2, R8 ;  /* 0x000000021a047824 */ /* 0x000fc800078e0208 */
[----:B------:R-:W-:Y:S01]  /*26310*/  IMAD R8, R26, 0x2, R4 ;  /* 0x000000021a087824 */ /* 0x000fe200078e0204 */
[----:B-1----:R-:W-:-:S04]  /*26320*/  LEA R24, P6, R4, R28, 0x1 ;  /* 0x0000001c04187211 */ /* 0x002fc800078c08ff */
[----:B------:R-:W-:Y:S02]  /*26330*/  LEA.HI.X.SX32 R25, R4, R0, 0x1, P6 ;  /* 0x0000000004197211 */ /* 0x000fe400030f0eff */
[----:B0-----:R-:W-:Y:S01]  /*26340*/  LEA R2, P6, R8, R28, 0x1 ;  /* 0x0000001c08027211 */ /* 0x001fe200078c08ff */
[----:B------:R-:W-:-:S03]  /*26350*/  IMAD R4, R26, 0x2, R8 ;  /* 0x000000021a047824 */ /* 0x000fc600078e0208 */
[----:B------:R-:W-:Y:S02]  /*26360*/  LEA.HI.X.SX32 R3, R8, R0, 0x1, P6 ;  /* 0x0000000008037211 */ /* 0x000fe400030f0eff */
[----:B------:R-:W4:Y:S04]  /*26370*/  LDL.LU R8, [R1+0x8f8] ;  /* 0x0008f80001087983 */ /* 0x000f280000300800 */
[----:B------:R0:W-:Y:S04]  /*26380*/  @P4 STG.E.U16 [R24.64], R5 ;  /* 0x0000000518004986 */ /* 0x0001e8000c101506 */
[----:B------:R1:W-:Y:S01]  /*26390*/  @P3 STG.E.U16 [R2.64], R13 ;  /* 0x0000000d02003986 */ /* 0x0003e2000c101506 */
[----:B0-----:R-:W-:-:S04]  /*263a0*/  LEA R24, P6, R4, R28, 0x1 ;  /* 0x0000001c04187211 */ /* 0x001fc800078c08ff */
[----:B------:R-:W-:-:S05]  /*263b0*/  LEA.HI.X.SX32 R25, R4, R0, 0x1, P6 ;  /* 0x0000000004197211 */ /* 0x000fca00030f0eff */
[----:B------:R-:W-:Y:S01]  /*263c0*/  @P1 STG.E.U16 [R24.64], R9 ;  /* 0x0000000918001986 */ /* 0x000fe2000c101506 */
[----:B--2---:R-:W-:Y:S02]  /*263d0*/  ISETP.LT.AND P1, PT, R12, c[0x0][0x17c], !P0 ;  /* 0x00005f000c007a0c */ /* 0x004fe40004721270 */
[----:B----4-:R-:W-:Y:S01]  /*263e0*/  ISETP.LT.AND P4, PT, R8, c[0x0][0x17c], !P0 ;  /* 0x00005f0008007a0c */ /* 0x010fe20004781270 */
[----:B------:R-:W-:Y:S02]  /*263f0*/  IMAD R8, R26, 0x2, R4 ;  /* 0x000000021a087824 */ /* 0x000fe400078e0204 */
[----:B------:R-:W2:Y:S03]  /*26400*/  LDL.LU R4, [R1+0x8fc] ;  /* 0x0008fc0001047983 */ /* 0x000ea60000300800 */
[C---:B-1----:R-:W-:Y:S01]  /*26410*/  LEA R2, P6, R8.reuse, R28, 0x1 ;  /* 0x0000001c08027211 */ /* 0x042fe200078c08ff */
[----:B------:R-:W4:Y:S03]  /*26420*/  LDL.LU R12, [R1+0x90c] ;  /* 0x00090c00010c7983 */ /* 0x000f260000300800 */
[----:B------:R-:W-:-:S05]  /*26430*/  LEA.HI.X.SX32 R3, R8, R0, 0x1, P6 ;  /* 0x0000000008037211 */ /* 0x000fca00030f0eff */
[----:B------:R0:W-:Y:S01]  /*26440*/  @P2 STG.E.U16 [R2.64], R17 ;  /* 0x0000001102002986 */ /* 0x0001e2000c101506 */
[----:B---3--:R-:W-:-:S03]  /*26450*/  ISETP.LT.AND P2, PT, R7, c[0x0][0x17c], !P0 ;  /* 0x00005f0007007a0c */ /* 0x008fc60004741270 */
[----:B------:R-:W3:Y:S04]  /*26460*/  LDL.LU R7, [R1+0x910] ;  /* 0x0009100001077983 */ /* 0x000ee80000300800 */
[----:B0-----:R-:W5:Y:S01]  /*26470*/  LDL.LU R3, [R1+0x908] ;  /* 0x0009080001037983 */ /* 0x001f620000300800 */
[----:B------:R-:W-:Y:S02]  /*26480*/  PRMT R9, R18, 0x7632, R9 ;  /* 0x0000763212097816 */ /* 0x000fe40000000009 */
[----:B------:R-:W-:Y:S01]  /*26490*/  PRMT R5, R19, 0x7632, R5 ;  /* 0x0000763213057816 */ /* 0x000fe20000000005 */
[----:B------:R-:W3:Y:S04]  /*264a0*/  LDL.LU R18, [R1+0xae0] ;  /* 0x000ae00001127983 */ /* 0x000ee80000300800 */
[----:B------:R-:W3:Y:S01]  /*264b0*/  LDL.LU R19, [R1+0xadc] ;  /* 0x000adc0001137983 */ /* 0x000ee20000300800 */
[----:B--2---:R-:W-:Y:S01]  /*264c0*/  ISETP.LT.AND P3, PT, R4, c[0x0][0x17c], !P0 ;  /* 0x00005f0004007a0c */ /* 0x004fe20004761270 */
[----:B------:R-:W-:-:S05]  /*264d0*/  IMAD R4, R26, 0x2, R8 ;  /* 0x000000021a047824 */ /* 0x000fca00078e0208 */
[----:B------:R-:W-:Y:S01]  /*264e0*/  LEA R24, P6, R4, R28, 0x1 ;  /* 0x0000001c04187211 */ /* 0x000fe200078c08ff */
[----:B------:R-:W-:-:S03]  /*264f0*/  IMAD R8, R26, 0x2, R4 ;  /* 0x000000021a087824 */ /* 0x000fc600078e0204 */
[----:B------:R-:W-:Y:S01]  /*26500*/  LEA.HI.X.SX32 R25, R4, R0, 0x1, P6 ;  /* 0x0000000004197211 */ /* 0x000fe200030f0eff */
[----:B------:R-:W-:Y:S01]  /*26510*/  IMAD R4, R26, 0x2, R8 ;  /* 0x000000021a047824 */ /* 0x000fe200078e0208 */
[----:B------:R-:W-:-:S03]  /*26520*/  LEA R2, P6, R8, R28, 0x1 ;  /* 0x0000001c08027211 */ /* 0x000fc600078c08ff */
[----:B------:R0:W-:Y:S01]  /*26530*/  @P5 STG.E.U16 [R24.64], R21 ;  /* 0x0000001518005986 */ /* 0x0001e2000c101506 */
[----:B-----5:R-:W-:Y:S02]  /*26540*/  ISETP.LT.AND P5, PT, R3, c[0x0][0x17c], !P0 ;  /* 0x00005f0003007a0c */ /* 0x020fe400047a1270 */
[----:B------:R-:W-:Y:S01]  /*26550*/  LEA.HI.X.SX32 R3, R8, R0, 0x1, P6 ;  /* 0x0000000008037211 */ /* 0x000fe200030f0eff */
[----:B------:R-:W-:Y:S01]  /*26560*/  IMAD R8, R26, 0x2, R4 ;  /* 0x000000021a087824 */ /* 0x000fe200078e0204 */
[----:B0-----:R-:W-:-:S03]  /*26570*/  LEA R24, P6, R4, R28, 0x1 ;  /* 0x0000001c04187211 */ /* 0x001fc600078c08ff */
[----:B------:R0:W-:Y:S01]  /*26580*/  @P4 STG.E.U16 [R2.64], R9 ;  /* 0x0000000902004986 */ /* 0x0001e2000c101506 */
[----:B------:R-:W-:Y:S02]  /*26590*/  LEA.HI.X.SX32 R25, R4, R0, 0x1, P6 ;  /* 0x0000000004197211 */ /* 0x000fe400030f0eff */
[----:B----4-:R-:W-:Y:S01]  /*265a0*/  ISETP.LT.AND P4, PT, R12, c[0x0][0x17c], !P0 ;  /* 0x00005f000c007a0c */ /* 0x010fe20004781270 */
[----:B------:R-:W-:Y:S01]  /*265b0*/  IMAD R12, R26, 0x2, R8 ;  /* 0x000000021a0c7824 */ /* 0x000fe200078e0208 */
[----:B0-----:R-:W-:-:S04]  /*265c0*/  LEA R2, P6, R8, R28, 0x1 ;  /* 0x0000001c08027211 */ /* 0x001fc800078c08ff */
[----:B------:R-:W-:Y:S02]  /*265d0*/  LEA.HI.X.SX32 R3, R8, R0, 0x1, P6 ;  /* 0x0000000008037211 */ /* 0x000fe400030f0eff */
[----:B------:R-:W2:Y:S04]  /*265e0*/  LDL.LU R8, [R1+0x914] ;  /* 0x0009140001087983 */ /* 0x000ea80000300800 */
[----:B------:R0:W-:Y:S01]  /*265f0*/  @P3 STG.E.U16 [R24.64], R5 ;  /* 0x0000000518003986 */ /* 0x0001e2000c101506 */
[----:B---3--:R-:W-:Y:S01]  /*26600*/  ISETP.LT.AND P3, PT, R7, c[0x0][0x17c], !P0 ;  /* 0x00005f0007007a0c */ /* 0x008fe20004761270 */
[----:B------:R-:W-:Y:S01]  /*26610*/  IMAD R4, R26, 0x2, R12 ;  /* 0x000000021a047824 */ /* 0x000fe200078e020c */
[----:B0-----:R-:W-:Y:S02]  /*26620*/  LEA R24, P6, R12, R28, 0x1 ;  /* 0x0000001c0c187211 */ /* 0x001fe400078c08ff */
[----:B------:R-:W-:-:S02]  /*26630*/  PRMT R5, R10, 0x7632, R5 ;  /* 0x000076320a057816 */ /* 0x000fc40000000005 */
[----:B------:R-:W3:Y:S01]  /*26640*/  LDL.LU R10, [R1+0xad8] ;  /* 0x000ad800010a7983 */ /* 0x000ee20000300800 */
[----:B------:R-:W-:-:S03]  /*26650*/  LEA.HI.X.SX32 R25, R12, R0, 0x1, P6 ;  /* 0x000000000c197211 */ /* 0x000fc600030f0eff */
[----:B------:R-:W4:Y:S04]  /*26660*/  LDL.LU R7, [R1+0x91c] ;  /* 0x00091c0001077983 */ /* 0x000f280000300800 */
[----:B------:R-:W5:Y:S01]  /*26670*/  LDL.LU R12, [R1+0x918] ;  /* 0x00091800010c7983 */ /* 0x000f620000300800 */
[----:B------:R-:W-:-:S03]  /*26680*/  PRMT R9, R14, 0x7632, R9 ;  /* 0x000076320e097816 */ /* 0x000fc60000000009 */
[----:B------:R0:W-:Y:S04]  /*26690*/  @P1 STG.E.U16 [R2.64], R5 ;  /* 0x0000000502001986 */ /* 0x0001e8000c101506 */
[----:B------:R-:W-:Y:S04]  /*266a0*/  @P2 STG.E.U16 [R24.64], R9 ;  /* 0x0000000918002986 */ /* 0x000fe8000c101506 */
[----:B------:R-:W3:Y:S01]  /*266b0*/  LDL.LU R14, [R1+0xad4] ;  /* 0x000ad400010e7983 */ /* 0x000ee20000300800 */
[----:B0-----:R-:W-:Y:S02]  /*266c0*/  LEA R2, P6, R4, R28, 0x1 ;  /* 0x0000001c04027211 */ /* 0x001fe400078c08ff */
[----:B------:R-:W-:-:S02]  /*266d0*/  PRMT R5, R6, 0x7632, R5 ;  /* 0x0000763206057816 */ /* 0x000fc40000000005 */
[----:B------:R-:W-:Y:S01]  /*266e0*/  LEA.HI.X.SX32 R3, R4, R0, 0x1, P6 ;  /* 0x0000000004037211 */ /* 0x000fe200030f0eff */
[----:B------:R-:W3:Y:S04]  /*266f0*/  LDL.LU R6, [R1+0xad0] ;  /* 0x000ad00001067983 */ /* 0x000ee80000300800 */
[----:B------:R0:W-:Y:S02]  /*26700*/  @P5 STG.E.U16 [R2.64], R5 ;  /* 0x0000000502005986 */ /* 0x0001e4000c101506 */
[----:B0-----:R-:W-:Y:S02]  /*26710*/  PRMT R5, R29, 0x7632, R5 ;  /* 0x000076321d057816 */ /* 0x001fe40000000005 */
[----:B--2---:R-:W-:Y:S01]  /*26720*/  ISETP.LT.AND P1, PT, R8, c[0x0][0x17c], !P0 ;  /* 0x00005f0008007a0c */ /* 0x004fe20004721270 */
[----:B------:R-:W-:-:S05]  /*26730*/  IMAD R8, R26, 0x2, R4 ;  /* 0x000000021a087824 */ /* 0x000fca00078e0204 */
[----:B------:R-:W-:Y:S01]  /*26740*/  LEA R24, P6, R8, R28, 0x1 ;  /* 0x0000001c08187211 */ /* 0x000fe200078c08ff */
[----:B------:R-:W-:-:S03]  /*26750*/  IMAD R3, R26, 0x2, R8 ;  /* 0x000000021a037824 */ /* 0x000fc600078e0208 */
[----:B------:R-:W-:Y:S02]  /*26760*/  LEA.HI.X.SX32 R25, R8, R0, 0x1, P6 ;  /* 0x0000000008197211 */ /* 0x000fe400030f0eff */
[----:B-----5:R-:W-:Y:S02]  /*26770*/  ISETP.LT.AND P2, PT, R12, c[0x0][0x17c], !P0 ;  /* 0x00005f000c007a0c */ /* 0x020fe40004741270 */
[----:B------:R-:W2:Y:S04]  /*26780*/  LDL.LU R12, [R1+0x924] ;  /* 0x00092400010c7983 */ /* 0x000ea80000300800 */
[----:B------:R-:W5:Y:S01]  /*26790*/  LDL.LU R8, [R1+0x920] ;  /* 0x0009200001087983 */ /* 0x000f620000300800 */
[----:B----4-:R-:W-:-:S03]  /*267a0*/  ISETP.LT.AND P5, PT, R7, c[0x0][0x17c], !P0 ;  /* 0x00005f0007007a0c */ /* 0x010fc600047a1270 */
[----:B------:R-:W4:Y:S04]  /*267b0*/  LDL.LU R29, [R1+0xacc] ;  /* 0x000acc00011d7983 */ /* 0x000f280000300800 */
[----:B------:R-:W3:Y:S01]  /*267c0*/  LDL.LU R7, [R1+0x928] ;  /* 0x0009280001077983 */ /* 0x000ee20000300800 */
[C---:B------:R-:W-:Y:S01]  /*267d0*/  LEA R2, P6, R3.reuse, R28, 0x1 ;  /* 0x0000001c03027211 */ /* 0x040fe200078c08ff */
[----:B------:R-:W-:Y:S01]  /*267e0*/  IMAD R4, R26, 0x2, R3 ;  /* 0x000000021a047824 */ /* 0x000fe200078e0203 */
[----:B------:R-:W-:Y:S01]  /*267f0*/  PRMT R9, R16, 0x7632, R9 ;  /* 0x0000763210097816 */ /* 0x000fe20000000009 */
[----:B------:R0:W-:Y:S01]  /*26800*/  @P4 STG.E.U16 [R24.64], R5 ;  /* 0x0000000518004986 */ /* 0x0001e2000c101506 */
[----:B------:R-:W-:-:S03]  /*26810*/  LEA.HI.X.SX32 R3, R3, R0, 0x1, P6 ;  /* 0x0000000003037211 */ /* 0x000fc600030f0eff */
[----:B------:R-:W4:Y:S04]  /*26820*/  LDL.LU R16, [R1+0x92c] ;  /* 0x00092c0001107983 */ /* 0x000f280000300800 */
[----:B------:R1:W-:Y:S01]  /*26830*/  @P3 STG.E.U16 [R2.64], R9 ;  /* 0x0000000902003986 */ /* 0x0003e2000c101506 */
[C---:B0-----:R-:W-:Y:S02]  /*26840*/  LEA R24, P6, R4.reuse, R28, 0x1 ;  /* 0x0000001c04187211 */ /* 0x041fe400078c08ff */
[----:B------:R-:W-:Y:S02]  /*26850*/  PRMT R5, R15, 0x7632, R5 ;  /* 0x000076320f057816 */ /* 0x000fe40000000005 */
[----:B------:R-:W-:Y:S01]  /*26860*/  LEA.HI.X.SX32 R25, R4, R0, 0x1, P6 ;  /* 0x0000000004197211 */ /* 0x000fe200030f0eff */
[----:B------:R-:W4:Y:S04]  /*26870*/  LDL.LU R15, [R1+0x930] ;  /* 0x00093000010f7983 */ /* 0x000f280000300800 */
[----:B------:R0:W-:Y:S01]  /*26880*/  @P1 STG.E.U16 [R24.64], R5 ;  /* 0x0000000518001986 */ /* 0x0001e2000c101506 */
[----:B-----5:R-:W-:Y:S01]  /*26890*/  ISETP.LT.AND P4, PT, R8, c[0x0][0x17c], !P0 ;  /* 0x00005f0008007a0c */ /* 0x020fe20004781270 */
[----:B------:R-:W-:Y:S01]  /*268a0*/  IMAD R8, R26, 0x2, R4 ;  /* 0x000000021a087824 */ /* 0x000fe200078e0204 */
[----:B--2---:R-:W-:-:S03]  /*268b0*/  ISETP.LT.AND P3, PT, R12, c[0x0][0x17c], !P0 ;  /* 0x00005f000c007a0c */ /* 0x004fc60004761270 */
[----:B------:R-:W-:Y:S01]  /*268c0*/  IMAD R12, R26, 0x2, R8 ;  /* 0x000000021a0c7824 */ /* 0x000fe200078e0208 */
[C---:B-1----:R-:W-:Y:S02]  /*268d0*/  LEA R2, P6, R8.reuse, R28, 0x1 ;  /* 0x0000001c08027211 */ /* 0x042fe400078c08ff */
[----:B---3--:R-:W-:Y:S02]  /*268e0*/  ISETP.LT.AND P1, PT, R7, c[0x0][0x17c], !P0 ;  /* 0x00005f0007007a0c */ /* 0x008fe40004721270 */
[----:B------:R-:W-:Y:S01]  /*268f0*/  LEA.HI.X.SX32 R3, R8, R0, 0x1, P6 ;  /* 0x0000000008037211 */ /* 0x000fe200030f0eff */
[----:B------:R-:W2:Y:S01]  /*26900*/  LDL.LU R7, [R1+0x934] ;  /* 0x0009340001077983 */ /* 0x000ea20000300800 */
[----:B0-----:R-:W-:Y:S01]  /*26910*/  LEA R24, P6, R12, R28, 0x1 ;  /* 0x0000001c0c187211 */ /* 0x001fe200078c08ff */
[----:B------:R-:W-:-:S03]  /*26920*/  IMAD R4, R26, 0x2, R12 ;  /* 0x000000021a047824 */ /* 0x000fc600078e020c */
[----:B------:R-:W-:Y:S02]  /*26930*/  LEA.HI.X.SX32 R25, R12, R0, 0x1, P6 ;  /* 0x000000000c197211 */ /* 0x000fe400030f0eff */
[----:B------:R-:W3:Y:S01]  /*26940*/  LDL.LU R12, [R1+0x938] ;  /* 0x00093800010c7983 */ /* 0x000ee20000300800 */
[----:B------:R-:W-:Y:S01]  /*26950*/  PRMT R5, R20, 0x7632, R5 ;  /* 0x0000763214057816 */ /* 0x000fe20000000005 */
[----:B------:R-:W-:Y:S01]  /*26960*/  IMAD R8, R26, 0x2, R4 ;  /* 0x000000021a087824 */ /* 0x000fe200078e0204 */
[----:B------:R-:W-:-:S03]  /*26970*/  PRMT R9, R27, 0x7632, R9 ;  /* 0x000076321b097816 */ /* 0x000fc60000000009 */
[----:B------:R0:W-:Y:S04]  /*26980*/  @P2 STG.E.U16 [R2.64], R5 ;  /* 0x0000000502002986 */ /* 0x0001e8000c101506 */
[----:B------:R1:W-:Y:S01]  /*26990*/  @P5 STG.E.U16 [R24.64], R9 ;  /* 0x0000000918005986 */ /* 0x0003e2000c101506 */
[C---:B0-----:R-:W-:Y:S02]  /*269a0*/  LEA R2, P6, R4.reuse, R28, 0x1 ;  /* 0x0000001c04027211 */ /* 0x041fe400078c08ff */
[----:B------:R-:W-:Y:S02]  /*269b0*/  PRMT R5, R11, 0x7632, R5 ;  /* 0x000076320b057816 */ /* 0x000fe40000000005 */
[----:B------:R-:W-:Y:S01]  /*269c0*/  LEA.HI.X.SX32 R3, R4, R0, 0x1, P6 ;  /* 0x0000000004037211 */ /* 0x000fe200030f0eff */
[----:B------:R-:W5:Y:S01]  /*269d0*/  LDL.LU R11, [R1+0x93c] ;  /* 0x00093c00010b7983 */ /* 0x000f620000300800 */
[----:B-1----:R-:W-:-:S02]  /*269e0*/  LEA R24, P6, R8, R28, 0x1 ;  /* 0x0000001c08187211 */ /* 0x002fc400078c08ff */
[----:B------:R-:W-:Y:S02]  /*269f0*/  PRMT R4, R5, 0x7632, R4 ;  /* 0x0000763205047816 */ /* 0x000fe40000000004 */
[----:B------:R-:W-:Y:S01]  /*26a00*/  LEA.HI.X.SX32 R25, R8, R0, 0x1, P6 ;  /* 0x0000000008197211 */ /* 0x000fe200030f0eff */
[----:B------:R0:W-:Y:S01]  /*26a10*/  @P4 STG.E.U16 [R2.64], R5 ;  /* 0x0000000502004986 */ /* 0x0001e2000c101506 */
[----:B----4-:R-:W-:-:S03]  /*26a20*/  ISETP.LT.AND P2, PT, R16, c[0x0][0x17c], !P0 ;  /* 0x00005f0010007a0c */ /* 0x010fc60004741270 */
[----:B------:R1:W-:Y:S01]  /*26a30*/  @P3 STG.E.U16 [R24.64], R4 ;  /* 0x0000000418003986 */ /* 0x0003e2000c101506 */
[----:B--2---:R-:W-:-:S03]  /*26a40*/  ISETP.LT.AND P4, PT, R7, c[0x0][0x17c], !P0 ;  /* 0x00005f0007007a0c */ /* 0x004fc60004781270 */
[----:B------:R-:W2:Y:S04]  /*26a50*/  LDL.LU R7, [R1+0x940] ;  /* 0x0009400001077983 */ /* 0x000ea80000300800 */
[----:B------:R-:W4:Y:S01]  /*26a60*/  LDL.LU R16, [R1+0x944] ;  /* 0x0009440001107983 */ /* 0x000f220000300800 */
[----:B---3--:R-:W-:-:S03]  /*26a70*/  ISETP.LT.AND P3, PT, R12, c[0x0][0x17c], !P0 ;  /* 0x00005f000c007a0c */ /* 0x008fc60004761270 */
[----:B------:R-:W3:Y:S01]  /*26a80*/  LDL.LU R12, [R1+0x948] ;  /* 0x00094800010c7983 */ /* 0x000ee20000300800 */
[----:B0-----:R-:W-:-:S04]  /*26a90*/  IMAD R3, R26, 0x2, R8 ;  /* 0x000000021a037824 */ /* 0x001fc800078e0208 */
[----:B------:R-:W-:Y:S01]  /*26aa0*/  IMAD R5, R26, 0x2, R3 ;  /* 0x000000021a057824 */ /* 0x000fe200078e0203 */
[----:B------:R-:W-:-:S04]  /*26ab0*/  LEA R2, P6, R3, R28, 0x1 ;  /* 0x0000001c03027211 */ /* 0x000fc800078c08ff */
[----:B------:R-:W-:Y:S02]  /*26ac0*/  LEA.HI.X.SX32 R3, R3, R0, 0x1, P6 ;  /* 0x0000000003037211 */ /* 0x000fe400030f0eff */
[----:B-1----:R-:W-:Y:S01]  /*26ad0*/  LEA R4, P6, R5, R28, 0x1 ;  /* 0x0000001c05047211 */ /* 0x002fe200078c08ff */
[----:B------:R-:W-:Y:S01]  /*26ae0*/  IMAD R8, R26, 0x2, R5 ;  /* 0x000000021a087824 */ /* 0x000fe200078e0205 */
[----:B------:R-:W-:Y:S02]  /*26af0*/  PRMT R13, R13, 0x7632, R13 ;  /* 0x000076320d0d7816 */ /* 0x000fe4000000000d */
[----:B------:R-:W-:Y:S02]  /*26b00*/  PRMT R9, R9, 0x7632, R9 ;  /* 0x0000763209097816 */ /* 0x000fe40000000009 */
[----:B------:R-:W-:Y:S01]  /*26b10*/  LEA.HI.X.SX32 R5, R5, R0, 0x1, P6 ;  /* 0x0000000005057211 */ /* 0x000fe200030f0eff */
[----:B------:R0:W-:Y:S01]  /*26b20*/  @P1 STG.E.U16 [R2.64], R13 ;  /* 0x0000000d02001986 */ /* 0x0001e2000c101506 */
[----:B------:R-:W-:-:S03]  /*26b30*/  ISETP.LT.AND P5, PT, R15, c[0x0][0x17c], !P0 ;  /* 0x00005f000f007a0c */ /* 0x000fc600047a1270 */
[----:B------:R1:W-:Y:S01]  /*26b40*/  @P2 STG.E.U16 [R4.64], R9 ;  /* 0x0000000904002986 */ /* 0x0003e2000c101506 */
[----:B------:R-:W-:Y:S02]  /*26b50*/  PRMT R17, R17, 0x7632, R17 ;  /* 0x0000763211117816 */ /* 0x000fe40000000011 */
[----:B0-----:R-:W-:Y:S01]  /*26b60*/  LEA R2, P6, R8, R28, 0x1 ;  /* 0x0000001c08027211 */ /* 0x001fe200078c08ff */
[----:B------:R-:W3:Y:S01]  /*26b70*/  LDL.LU R13, [R1+0x68] ;  /* 0x00006800010d7983 */ /* 0x000ee20000300800 */
[----:B-1----:R-:W-:Y:S02]  /*26b80*/  IMAD R5, R26, 0x2, R8 ;  /* 0x000000021a057824 */ /* 0x002fe400078e0208 */
[----:B------:R-:W-:Y:S01]  /*26b90*/  LEA.HI.X.SX32 R3, R8, R0, 0x1, P6 ;  /* 0x0000000008037211 */ /* 0x000fe200030f0eff */
[----:B------:R-:W3:Y:S02]  /*26ba0*/  LDL.LU R20, [R1+0x94c] ;  /* 0x00094c0001147983 */ /* 0x000ee40000300800 */
[----:B------:R-:W-:Y:S01]  /*26bb0*/  LEA R4, P6, R5, R28, 0x1 ;  /* 0x0000001c05047211 */ /* 0x000fe200078c08ff */
[----:B------:R-:W-:Y:S01]  /*26bc0*/  IMAD R8, R26, 0x2, R5 ;  /* 0x000000021a087824 */ /* 0x000fe200078e0205 */
[----:B-----5:R-:W-:-:S02]  /*26bd0*/  ISETP.LT.AND P1, PT, R11, c[0x0][0x17c], !P0 ;  /* 0x00005f000b007a0c */ /* 0x020fc40004721270 */
[----:B------:R-:W5:Y:S01]  /*26be0*/  LDL.LU R11, [R1+0x58] ;  /* 0x00005800010b7983 */ /* 0x000f620000300800 */
[----:B------:R-:W-:Y:S02]  /*26bf0*/  LEA.HI.X.SX32 R5, R5, R0, 0x1, P6 ;  /* 0x0000000005057211 */ /* 0x000fe400030f0eff */
[----:B------:R-:W-:Y:S01]  /*26c00*/  PRMT R21, R21, 0x7632, R21 ;  /* 0x0000763215157816 */ /* 0x000fe20000000015 */
[----:B------:R-:W5:Y:S04]  /*26c10*/  LDL.LU R15, [R1+0x78] ;  /* 0x00007800010f7983 */ /* 0x000f680000300800 */
[----:B------:R-:W-:Y:S04]  /*26c20*/  @P5 STG.E.U16 [R2.64], R17 ;  /* 0x0000001102005986 */ /* 0x000fe8000c101506 */
[----:B------:R0:W-:Y:S01]  /*26c30*/  @P4 STG.E.U16 [R4.64], R21 ;  /* 0x0000001504004986 */ /* 0x0001e2000c101506 */
[----:B--2---:R-:W-:-:S03]  /*26c40*/  ISETP.LT.AND P2, PT, R7, c[0x0][0x17c], !P0 ;  /* 0x00005f0007007a0c */ /* 0x004fc60004741270 */
[----:B------:R-:W2:Y:S01]  /*26c50*/  LDL.LU R7, [R1+0x88] ;  /* 0x0000880001077983 */ /* 0x000ea20000300800 */
[----:B----4-:R-:W-:-:S03]  /*26c60*/  ISETP.LT.AND P5, PT, R16, c[0x0][0x17c], !P0 ;  /* 0x00005f0010007a0c */ /* 0x010fc600047a1270 */
[----:B------:R-:W4:Y:S01]  /*26c70*/  LDL.LU R16, [R1+0x950] ;  /* 0x0009500001107983 */ /* 0x000f220000300800 */
[----:B---3--:R-:W-:-:S03]  /*26c80*/  ISETP.LT.AND P4, PT, R12, c[0x0][0x17c], !P0 ;  /* 0x00005f000c007a0c */ /* 0x008fc60004781270 */
[----:B0-----:R-:W3:Y:S04]  /*26c90*/  LDL.LU R21, [R1+0xa8] ;  /* 0x0000a80001157983 */ /* 0x001ee80000300800 */
[----:B------:R-:W2:Y:S01]  /*26ca0*/  LDL.LU R12, [R1+0x954] ;  /* 0x00095400010c7983 */ /* 0x000ea20000300800 */
[----:B------:R-:W-:Y:S01]  /*26cb0*/  LEA R2, P6, R8, R28, 0x1 ;  /* 0x0000001c08027211 */ /* 0x000fe200078c08ff */
[----:B------:R-:W-:Y:S02]  /*26cc0*/  IMAD R9, R26, 0x2, R8 ;  /* 0x000000021a097824 */ /* 0x000fe400078e0208 */
[----:B------:R-:W3:Y:S01]  /*26cd0*/  LDL.LU R17, [R1+0x98] ;  /* 0x0000980001117983 */ /* 0x000ee20000300800 */
[----:B------:R-:W-:Y:S01]  /*26ce0*/  LEA.HI.X.SX32 R3, R8, R0, 0x1, P6 ;  /* 0x0000000008037211 */ /* 0x000fe200030f0eff */
[C---:B------:R-:W-:Y:S01]  /*26cf0*/  IMAD R8, R26.reuse, 0x2, R9 ;  /* 0x000000021a087824 */ /* 0x040fe200078e0209 */
[C---:B------:R-:W-:Y:S01]  /*26d00*/  LEA R4, P6, R9.reuse, R28, 0x1 ;  /* 0x0000001c09047211 */ /* 0x040fe200078c08ff */
[----:B------:R-:W3:Y:S03]  /*26d10*/  LDL.LU R24, [R1+0x28] ;  /* 0x0000280001187983 */ /* 0x000ee60000300800 */
[----:B------:R-:W-:Y:S01]  /*26d20*/  LEA.HI.X.SX32 R5, R9, R0, 0x1, P6 ;  /* 0x0000000009057211 */ /* 0x000fe200030f0eff */
[----:B------:R-:W-:Y:S01]  /*26d30*/  IMAD R9, R26, 0x2, R8 ;  /* 0x000000021a097824 */ /* 0x000fe200078e0208 */
[----:B------:R-:W3:Y:S04]  /*26d40*/  LDL.LU R25, [R1+0x8] ;  /* 0x0000080001197983 */ /* 0x000ee80000300800 */
[----:B------:R0:W-:Y:S02]  /*26d50*/  @P3 STG.E.U16 [R2.64], R13 ;  /* 0x0000000d02003986 */ /* 0x0001e4000c101506 */
[----:B0-----:R-:W-:-:S02]  /*26d60*/  LEA R2, P6, R8, R28, 0x1 ;  /* 0x0000001c08027211 */ /* 0x001fc400078c08ff */
[----:B-----5:R0:W-:Y:S02]  /*26d70*/  @P1 STG.E.U16 [R4.64], R11 ;  /* 0x0000000b04001986 */ /* 0x0201e4000c101506 */
[----:B------:R-:W-:Y:S01]  /*26d80*/  LEA.HI.X.SX32 R3, R8, R0, 0x1, P6 ;  /* 0x0000000008037211 */ /* 0x000fe200030f0eff */
[----:B------:R-:W-:Y:S01]  /*26d90*/  IMAD R8, R26, 0x2, R9 ;  /* 0x000000021a087824 */ /* 0x000fe200078e0209 */
[----:B------:R-:W-:Y:S02]  /*26da0*/  ISETP.LT.AND P3, PT, R20, c[0x0][0x17c], !P0 ;  /* 0x00005f0014007a0c */ /* 0x000fe40004761270 */
[----:B------:R-:W5:Y:S01]  /*26db0*/  LDL.LU R20, [R1+0x48] ;  /* 0x0000480001147983 */ /* 0x000f620000300800 */
[----:B0-----:R-:W-:-:S03]  /*26dc0*/  LEA R4, P6, R9, R28, 0x1 ;  /* 0x0000001c09047211 */ /* 0x001fc600078c08ff */
[----:B------:R0:W-:Y:S01]  /*26dd0*/  @P2 STG.E.U16 [R2.64], R15 ;  /* 0x0000000f02002986 */ /* 0x0001e2000c101506 */
[----:B------:R-:W-:Y:S01]  /*26de0*/  LEA.HI.X.SX32 R5, R9, R0, 0x1, P6 ;  /* 0x0000000009057211 */ /* 0x000fe200030f0eff */
[----:B------:R-:W-:Y:S01]  /*26df0*/  IMAD R9, R26, 0x2, R8 ;  /* 0x000000021a097824 */ /* 0x000fe200078e0208 */
[----:B0-----:R-:W-:-:S04]  /*26e00*/  LEA R2, P6, R8, R28, 0x1 ;  /* 0x0000001c08027211 */ /* 0x001fc800078c08ff */
[----:B------:R-:W-:Y:S02]  /*26e10*/  LEA.HI.X.SX32 R3, R8, R0, 0x1, P6 ;  /* 0x0000000008037211 */ /* 0x000fe400030f0eff */
[----:B----4-:R-:W-:Y:S02]  /*26e20*/  ISETP.LT.AND P1, PT, R16, c[0x0][0x17c], !P0 ;  /* 0x00005f0010007a0c */ /* 0x010fe40004721270 */
[----:B--2---:R-:W-:Y:S02]  /*26e30*/  ISETP.LT.AND P2, PT, R12, c[0x0][0x17c], !P0 ;  /* 0x00005f000c007a0c */ /* 0x004fe40004741270 */
[----:B------:R-:W2:Y:S04]  /*26e40*/  LDL.LU R12, [R1+0x960] ;  /* 0x00096000010c7983 */ /* 0x000ea80000300800 */
[----:B------:R-:W4:Y:S04]  /*26e50*/  LDL.LU R16, [R1+0x964] ;  /* 0x0009640001107983 */ /* 0x000f280000300800 */
[----:B------:R-:W2:Y:S04]  /*26e60*/  LDL.LU R27, [R1+0x38] ;  /* 0x00003800011b7983 */ /* 0x000ea80000300800 */
[----:B------:R-:W2:Y:S04]  /*26e70*/  LDL.LU R8, [R1+0x958] ;  /* 0x0009580001087983 */ /* 0x000ea80000300800 */
[----:B------:R0:W-:Y:S02]  /*26e80*/  @P5 STG.E.U16 [R4.64], R7 ;  /* 0x0000000704005986 */ /* 0x0001e4000c101506 */
[----:B0-----:R-:W-:-:S04]  /*26e90*/  LEA R4, P6, R9, R28, 0x1 ;  /* 0x0000001c09047211 */ /* 0x001fc800078c08ff */
[----:B------:R-:W-:Y:S02]  /*26ea0*/  LEA.HI.X.SX32 R5, R9, R0, 0x1, P6 ;  /* 0x0000000009057211 */ /* 0x000fe400030f0eff */
[----:B--2---:R-:W-:Y:S01]  /*26eb0*/  ISETP.LT.AND P5, PT, R8, c[0x0][0x17c], !P0 ;  /* 0x00005f0008007a0c */ /* 0x004fe200047a1270 */
[----:B------:R-:W-:Y:S02]  /*26ec0*/  IMAD R8, R26, 0x2, R9 ;  /* 0x000000021a087824 */ /* 0x000fe400078e0209 */
[----:B------:R-:W2:Y:S04]  /*26ed0*/  LDL.LU R9, [R1+0x95c] ;  /* 0x00095c0001097983 */ /* 0x000ea80000300800 */
[----:B---3--:R0:W-:Y:S04]  /*26ee0*/  @P4 STG.E.U16 [R2.64], R21 ;  /* 0x0000001502004986 */ /* 0x0081e8000c101506 */
[----:B------:R1:W-:Y:S01]  /*26ef0*/  @P3 STG.E.U16 [R4.64], R17 ;  /* 0x0000001104003986 */ /* 0x0003e2000c101506 */
[----:B0-----:R-:W-:-:S04]  /*26f00*/  LEA R2, P6, R8, R28, 0x1 ;  /* 0x0000001c08027211 */ /* 0x001fc800078c08ff */
[----:B------:R-:W-:Y:S02]  /*26f10*/  LEA.HI.X.SX32 R3, R8, R0, 0x1, P6 ;  /* 0x0000000008037211 */ /* 0x000fe400030f0eff */
[----:B------:R-:W-:Y:S02]  /*26f20*/  ISETP.LT.AND P3, PT, R12, c[0x0][0x17c], !P0 ;  /* 0x00005f000c007a0c */ /* 0x000fe40004761270 */
[----:B------:R-:W3:Y:S04]  /*26f30*/  LDL.LU R12, [R1+0x970] ;  /* 0x00097000010c7983 */ /* 0x000ee80000300800 */
[----:B------:R0:W-:Y:S01]  /*26f40*/  @P1 STG.E.U16 [R2.64], R24 ;  /* 0x0000001802001986 */ /* 0x0001e2000c101506 */
[----:B----4-:R-:W-:-:S03]  /*26f50*/  ISETP.LT.AND P1, PT, R16, c[0x0][0x17c], !P0 ;  /* 0x00005f0010007a0c */ /* 0x010fc60004721270 */
[----:B------:R-:W4:Y:S01]  /*26f60*/  LDL.LU R16, [R1+0x974] ;  /* 0x0009740001107983 */ /* 0x000f220000300800 */
[----:B--2---:R-:W-:Y:S01]  /*26f70*/  ISETP.LT.AND P4, PT, R9, c[0x0][0x17c], !P0 ;  /* 0x00005f0009007a0c */ /* 0x004fe20004781270 */
[----:B------:R-:W-:-:S04]  /*26f80*/  IMAD R9, R26, 0x2, R8 ;  /* 0x000000021a097824 */ /* 0x000fc800078e0208 */
[----:B------:R-:W-:Y:S01]  /*26f90*/  IMAD R8, R26, 0x2, R9 ;  /* 0x000000021a087824 */ /* 0x000fe200078e0209 */
[----:B-1----:R-:W-:-:S04]  /*26fa0*/  LEA R4, P6, R9, R28, 0x1 ;  /* 0x0000001c09047211 */ /* 0x002fc800078c08ff */
[----:B------:R-:W-:Y:S02]  /*26fb0*/  LEA.HI.X.SX32 R5, R9, R0, 0x1, P6 ;  /* 0x0000000009057211 */ /* 0x000fe400030f0eff */
[----:B0-----:R-:W-:Y:S01]  /*26fc0*/  LEA R2, P6, R8, R28, 0x1 ;  /* 0x0000001c08027211 */ /* 0x001fe200078c08ff */
[----:B------:R-:W-:-:S03]  /*26fd0*/  IMAD R9, R26, 0x2, R8 ;  /* 0x000000021a097824 */ /* 0x000fc600078e0208 */
[----:B------:R-:W-:Y:S02]  /*26fe0*/  LEA.HI.X.SX32 R3, R8, R0, 0x1, P6 ;  /* 0x0000000008037211 */ /* 0x000fe400030f0eff */
[----:B------:R-:W2:Y:S04]  /*26ff0*/  LDL.LU R8, [R1+0x968] ;  /* 0x0009680001087983 */ /* 0x000ea80000300800 */
[----:B------:R0:W-:Y:S02]  /*27000*/  @P2 STG.E.U16 [R4.64], R25 ;  /* 0x0000001904002986 */ /* 0x0001e4000c101506 */
[----:B0-----:R-:W-:-:S04]  /*27010*/  LEA R4, P6, R9, R28, 0x1 ;  /* 0x0000001c09047211 */ /* 0x001fc800078c08ff */
[----:B------:R-:W-:Y:S02]  /*27020*/  LEA.HI.X.SX32 R5, R9, R0, 0x1, P6 ;  /* 0x0000000009057211 */ /* 0x000fe400030f0eff */
[----:B--2---:R-:W-:Y:S01]  /*27030*/  ISETP.LT.AND P2, PT, R8, c[0x0][0x17c], !P0 ;  /* 0x00005f0008007a0c */ /* 0x004fe20004741270 */
[----:B------:R-:W-:Y:S02]  /*27040*/  IMAD R8, R26, 0x2, R9 ;  /* 0x000000021a087824 */ /* 0x000fe400078e0209 */
[----:B------:R-:W2:Y:S04]  /*27050*/  LDL.LU R9, [R1+0x96c] ;  /* 0x00096c0001097983 */ /* 0x000ea80000300800 */
[----:B-----5:R0:W-:Y:S04]  /*27060*/  @P5 STG.E.U16 [R2.64], R20 ;  /* 0x0000001402005986 */ /* 0x0201e8000c101506 */
[----:B------:R1:W-:Y:S01]  /*27070*/  @P4 STG.E.U16 [R4.64], R27 ;  /* 0x0000001b04004986 */ /* 0x0003e2000c101506 */
[----:B0-----:R-:W-:-:S04]  /*27080*/  LEA R2, P6, R8, R28, 0x1 ;  /* 0x0000001c08027211 */ /* 0x001fc800078c08ff */
[----:B------:R-:W-:Y:S02]  /*27090*/  LEA.HI.X.SX32 R3, R8, R0, 0x1, P6 ;  /* 0x0000000008037211 */ /* 0x000fe400030f0eff */
[----:B---3--:R-:W-:Y:S02]  /*270a0*/  ISETP.LT.AND P4, PT, R12, c[0x0][0x17c], !P0 ;  /* 0x00005f000c007a0c */ /* 0x008fe40004781270 */
        /* <DEDUP_REMOVED lines=13> */
[----:B------:R0:W-:Y:S04]  /*27180*/  @P1 STG.E.U16 [R4.64], R6 ;  /* 0x0000000604001986 */ /* 0x0001e8000c101506 */
[----:B------:R1:W-:Y:S01]  /*27190*/  @P2 STG.E.U16 [R2.64], R14 ;  /* 0x0000000e02002986 */ /* 0x0003e2000c101506 */
[----:B0-----:R-:W-:-:S04]  /*271a0*/  LEA R4, P6, R9, R28, 0x1 ;  /* 0x0000001c09047211 */ /* 0x001fc800078c08ff */
[----:B------:R-:W-:-:S05]  /*271b0*/  LEA.HI.X.SX32 R5, R9, R0, 0x1, P6 ;  /* 0x0000000009057211 */ /* 0x000fca00030f0eff */
[----:B------:R-:W-:Y:S01]  /*271c0*/  @P5 STG.E.U16 [R4.64], R10 ;  /* 0x0000000a04005986 */ /* 0x000fe2000c101506 */
[----:B---3--:R-:W-:Y:S02]  /*271d0*/  ISETP.LT.AND P5, PT, R12, c[0x0][0x17c], !P0 ;  /* 0x00005f000c007a0c */ /* 0x008fe400047a1270 */
[----:B--2---:R-:W-:Y:S01]  /*271e0*/  ISETP.LT.AND P1, PT, R8, c[0x0][0x17c], !P0 ;  /* 0x00005f0008007a0c */ /* 0x004fe20004721270 */
[----:B------:R-:W-:Y:S02]  /*271f0*/  IMAD R8, R26, 0x2, R9 ;  /* 0x000000021a087824 */ /* 0x000fe400078e0209 */
[----:B------:R-:W2:Y:S03]  /*27200*/  LDL.LU R9, [R1+0x97c] ;  /* 0x00097c0001097983 */ /* 0x000ea60000300800 */
[C---:B-1----:R-:W-:Y:S01]  /*27210*/  LEA R2, P6, R8.reuse, R28, 0x1 ;  /* 0x0000001c08027211 */ /* 0x042fe200078c08ff */
[----:B------:R-:W3:Y:S03]  /*27220*/  LDL.LU R12, [R1+0x98c] ;  /* 0x00098c00010c7983 */ /* 0x000ee60000300800 */
[----:B------:R-:W-:-:S05]  /*27230*/  LEA.HI.X.SX32 R3, R8, R0, 0x1, P6 ;  /* 0x0000000008037211 */ /* 0x000fca00030f0eff */
[----:B------:R0:W-:Y:S01]  /*27240*/  @P4 STG.E.U16 [R2.64], R18 ;  /* 0x0000001202004986 */ /* 0x0001e2000c101506 */
[----:B----4-:R-:W-:-:S03]  /*27250*/  ISETP.LT.AND P4, PT, R16, c[0x0][0x17c], !P0 ;  /* 0x00005f0010007a0c */ /* 0x010fc60004781270 */
[----:B------:R-:W4:Y:S04]  /*27260*/  LDL.LU R16, [R1+0x990] ;  /* 0x0009900001107983 */ /* 0x000f280000300800 */
        /* <DEDUP_REMOVED lines=14> */
[----:B------:R-:W-:Y:S02]  /*27350*/  LEA.HI.X.SX32 R3, R8, R0, 0x1, P6 ;  /* 0x0000000008037211 */ /* 0x000fe400030f0eff */
[----:B0-----:R-:W-:-:S04]  /*27360*/  LEA R4, P6, R9, R28, 0x1 ;  /* 0x0000001c09047211 */ /* 0x001fc800078c08ff */
[----:B------:R-:W-:Y:S01]  /*27370*/  LEA.HI.X.SX32 R5, R9, R0, 0x1, P6 ;  /* 0x0000000009057211 */ /* 0x000fe200030f0eff */
[----:B------:R-:W-:Y:S01]  /*27380*/  @P1 STG.E.U16 [R2.64], R10 ;  /* 0x0000000a02001986 */ /* 0x000fe2000c101506 */
[----:B---3--:R-:W-:-:S03]  /*27390*/  ISETP.LT.AND P1, PT, R12, c[0x0][0x17c], !P0 ;  /* 0x00005f000c007a0c */ /* 0x008fc60004721270 */
[----:B------:R-:W2:Y:S04]  /*273a0*/  LDL.LU R12, [R1+0x998] ;  /* 0x00099800010c7983 */ /* 0x000ea80000300800 */
[----:B------:R0:W-:Y:S01]  /*273b0*/  @P2 STG.E.U16 [R4.64], R6 ;  /* 0x0000000604002986 */ /* 0x0001e2000c101506 */
[----:B----4-:R-:W-:Y:S02]  /*273c0*/  ISETP.LT.AND P2, PT, R16, c[0x0][0x17c], !P0 ;  /* 0x00005f0010007a0c */ /* 0x010fe40004741270 */
[----:B0-----:R-:W-:Y:S02]  /*273d0*/  PRMT R6, R15, 0x7632, R6 ;  /* 0x000076320f067816 */ /* 0x001fe40000000006 */
[----:B------:R-:W3:Y:S04]  /*273e0*/  LDL.LU R15, [R1+0xac4] ;  /* 0x000ac400010f7983 */ /* 0x000ee80000300800 */
[----:B------:R-:W4:Y:S01]  /*273f0*/  LDL.LU R16, [R1+0x99c] ;  /* 0x00099c0001107983 */ /* 0x000f220000300800 */
[----:B------:R-:W-:-:S04]  /*27400*/  IMAD R8, R26, 0x2, R9 ;  /* 0x000000021a087824 */ /* 0x000fc800078e0209 */
[----:B------:R-:W-:Y:S01]  /*27410*/  IMAD R5, R26, 0x2, R8 ;  /* 0x000000021a057824 */ /* 0x000fe200078e0208 */
[----:B------:R-:W-:-:S03]  /*27420*/  LEA R2, P6, R8, R28, 0x1 ;  /* 0x0000001c08027211 */ /* 0x000fc600078c08ff */
[----:B------:R-:W-:Y:S01]  /*27430*/  IMAD R4, R26, 0x2, R5 ;  /* 0x000000021a047824 */ /* 0x000fe200078e0205 */
[----:B------:R-:W-:Y:S02]  /*27440*/  LEA.HI.X.SX32 R3, R8, R0, 0x1, P6 ;  /* 0x0000000008037211 */ /* 0x000fe400030f0eff */
[----:B------:R-:W-:-:S03]  /*27450*/  LEA R8, P6, R5, R28, 0x1 ;  /* 0x0000001c05087211 */ /* 0x000fc600078c08ff */
[----:B------:R0:W-:Y:S01]  /*27460*/  @P5 STG.E.U16 [R2.64], R6 ;  /* 0x0000000602005986 */ /* 0x0001e2000c101506 */
[----:B------:R-:W-:Y:S02]  /*27470*/  LEA.HI.X.SX32 R9, R5, R0, 0x1, P6 ;  /* 0x0000000005097211 */ /* 0x000fe400030f0eff */
[----:B------:R-:W-:Y:S02]  /*27480*/  PRMT R10, R7, 0x7632, R10 ;  /* 0x00007632070a7816 */ /* 0x000fe4000000000a */
[----:B------:R-:W-:Y:S02]  /*27490*/  ISETP.LT.AND P5, PT, R13, c[0x0][0x17c], !P0 ;  /* 0x00005f000d007a0c */ /* 0x000fe400047a1270 */
[----:B------:R-:W5:Y:S01]  /*274a0*/  LDL.LU R13, [R1+0x9a0] ;  /* 0x0009a000010d7983 */ /* 0x000f620000300800 */
[C---:B0-----:R-:W-:Y:S02]  /*274b0*/  LEA R2, P6, R4.reuse, R28, 0x1 ;  /* 0x0000001c04027211 */ /* 0x041fe400078c08ff */
[----:B------:R-:W-:Y:S01]  /*274c0*/  PRMT R6, R21, 0x7632, R6 ;  /* 0x0000763215067816 */ /* 0x000fe20000000006 */
[----:B------:R-:W-:Y:S01]  /*274d0*/  @P4 STG.E.U16 [R8.64], R10 ;  /* 0x0000000a08004986 */ /* 0x000fe2000c101506 */
[----:B------:R-:W-:-:S03]  /*274e0*/  LEA.HI.X.SX32 R3, R4, R0, 0x1, P6 ;  /* 0x0000000004037211 */ /* 0x000fc600030f0eff */
[----:B------:R-:W3:Y:S04]  /*274f0*/  LDL.LU R7, [R1+0xac0] ;  /* 0x000ac00001077983 */ /* 0x000ee80000300800 */
[----:B------:R0:W-:Y:S01]  /*27500*/  @P3 STG.E.U16 [R2.64], R6 ;  /* 0x0000000602003986 */ /* 0x0001e2000c101506 */
[----:B--2---:R-:W-:-:S03]  /*27510*/  ISETP.LT.AND P4, PT, R12, c[0x0][0x17c], !P0 ;  /* 0x00005f000c007a0c */ /* 0x004fc60004781270 */
[----:B------:R-:W2:Y:S01]  /*27520*/  LDL.LU R12, [R1+0x9a4] ;  /* 0x0009a400010c7983 */ /* 0x000ea20000300800 */
[----:B----4-:R-:W-:-:S03]  /*27530*/  ISETP.LT.AND P3, PT, R16, c[0x0][0x17c], !P0 ;  /* 0x00005f0010007a0c */ /* 0x010fc60004761270 */
[----:B------:R-:W4:Y:S01]  /*27540*/  LDL.LU R16, [R1+0x9a8] ;  /* 0x0009a80001107983 */ /* 0x000f220000300800 */
[----:B------:R-:W-:-:S04]  /*27550*/  IMAD R5, R26, 0x2, R4 ;  /* 0x000000021a057824 */ /* 0x000fc800078e0204 */
[C---:B0-----:R-:W-:Y:S01]  /*27560*/  IMAD R3, R26.reuse, 0x2, R5 ;  /* 0x000000021a037824 */ /* 0x041fe200078e0205 */
[----:B------:R-:W-:Y:S02]  /*27570*/  LEA R4, P6, R5, R28, 0x1 ;  /* 0x0000001c05047211 */ /* 0x000fe400078c08ff */
[----:B------:R-:W-:Y:S01]  /*27580*/  PRMT R6, R17, 0x7632, R6 ;  /* 0x0000763211067816 */ /* 0x000fe20000000006 */
[----:B------:R-:W-:Y:S01]  /*27590*/  IMAD R8, R26, 0x2, R3 ;  /* 0x000000021a087824 */ /* 0x000fe200078e0203 */
[----:B------:R-:W-:Y:S02]  /*275a0*/  LEA.HI.X.SX32 R5, R5, R0, 0x1, P6 ;  /* 0x0000000005057211 */ /* 0x000fe400030f0eff */
[----:B------:R-:W-:-:S03]  /*275b0*/  LEA R2, P6, R3, R28, 0x1 ;  /* 0x0000001c03027211 */ /* 0x000fc600078c08ff */
[----:B------:R0:W-:Y:S01]  /*275c0*/  @P1 STG.E.U16 [R4.64], R6 ;  /* 0x0000000604001986 */ /* 0x0001e2000c101506 */
[----:B------:R-:W-:Y:S02]  /*275d0*/  LEA.HI.X.SX32 R3, R3, R0, 0x1, P6 ;  /* 0x0000000003037211 */ /* 0x000fe400030f0eff */
[----:B------:R-:W-:Y:S02]  /*275e0*/  PRMT R10, R24, 0x7632, R10 ;  /* 0x00007632180a7816 */ /* 0x000fe4000000000a */
[C---:B0-----:R-:W-:Y:S02]  /*275f0*/  LEA R4, P6, R8.reuse, R28, 0x1 ;  /* 0x0000001c08047211 */ /* 0x041fe400078c08ff */
[----:B------:R-:W-:Y:S02]  /*27600*/  PRMT R6, R25, 0x7632, R6 ;  /* 0x0000763219067816 */ /* 0x000fe40000000006 */
[----:B------:R-:W-:Y:S01]  /*27610*/  LEA.HI.X.SX32 R5, R8, R0, 0x1, P6 ;  /* 0x0000000008057211 */ /* 0x000fe200030f0eff */
[----:B------:R-:W-:Y:S01]  /*27620*/  @P2 STG.E.U16 [R2.64], R10 ;  /* 0x0000000a02002986 */ /* 0x000fe2000c101506 */
[----:B-----5:R-:W-:-:S03]  /*27630*/  ISETP.LT.AND P1, PT, R13, c[0x0][0x17c], !P0 ;  /* 0x00005f000d007a0c */ /* 0x020fc60004721270 */
[----:B------:R0:W-:Y:S04]  /*27640*/  @P5 STG.E.U16 [R4.64], R6 ;  /* 0x0000000604005986 */ /* 0x0001e8000c101506 */
[----:B------:R-:W5:Y:S01]  /*27650*/  LDL.LU R13, [R1+0x9ac] ;  /* 0x0009ac00010d7983 */ /* 0x000f620000300800 */
[----:B0-----:R-:W-:-:S03]  /*27660*/  PRMT R6, R20, 0x7632, R6 ;  /* 0x0000763214067816 */ /* 0x001fc60000000006 */
[----:B------:R-:W3:Y:S01]  /*27670*/  LDL.LU R20, [R1+0x9b0] ;  /* 0x0009b00001147983 */ /* 0x000ee20000300800 */
[----:B--2---:R-:W-:-:S03]  /*27680*/  ISETP.LT.AND P2, PT, R12, c[0x0][0x17c], !P0 ;  /* 0x00005f000c007a0c */ /* 0x004fc60004741270 */
[----:B------:R-:W2:Y:S04]  /*27690*/  LDL.LU R12, [R1+0x9b4] ;  /* 0x0009b400010c7983 */ /* 0x000ea80000300800 */
[----:B------:R-:W2:Y:S01]  /*276a0*/  LDL.LU R17, [R1+0x9b8] ;  /* 0x0009b80001117983 */ /* 0x000ea20000300800 */
[----:B----4-:R-:W-:-:S03]  /*276b0*/  ISETP.LT.AND P5, PT, R16, c[0x0][0x17c], !P0 ;  /* 0x00005f0010007a0c */ /* 0x010fc600047a1270 */
        /* <DEDUP_REMOVED lines=9> */
[----:B------:R-:W-:Y:S01]  /*27750*/  PRMT R10, R27, 0x7632, R10 ;  /* 0x000076321b0a7816 */ /* 0x000fe2000000000a */
[----:B------:R-:W-:Y:S01]  /*27760*/  IMAD R9, R26, 0x2, R8 ;  /* 0x000000021a097824 */ /* 0x000fe200078e0208 */
[C---:B0-----:R-:W-:Y:S02]  /*27770*/  LEA R2, P6, R8.reuse, R28, 0x1 ;  /* 0x0000001c08027211 */ /* 0x041fe400078c08ff */
[----:B------:R-:W-:Y:S02]  /*27780*/  PRMT R6, R29, 0x7632, R6 ;  /* 0x000076321d067816 */ /* 0x000fe40000000006 */
[----:B------:R-:W-:Y:S01]  /*27790*/  LEA.HI.X.SX32 R3, R8, R0, 0x1, P6 ;  /* 0x0000000008037211 */ /* 0x000fe200030f0eff */
[----:B------:R0:W-:Y:S04]  /*277a0*/  @P3 STG.E.U16 [R4.64], R10 ;  /* 0x0000000a04003986 */ /* 0x0001e8000c101506 */
[----:B------:R1:W-:Y:S01]  /*277b0*/  @P1 STG.E.U16 [R2.64], R6 ;  /* 0x0000000602001986 */ /* 0x0003e2000c101506 */
[----:B------:R-:W-:-:S02]  /*277c0*/  PRMT R8, R6, 0x7632, R8 ;  /* 0x0000763206087816 */ /* 0x000fc40000000008 */
[----:B------:R-:W-:Y:S01]  /*277d0*/  PRMT R14, R14, 0x7632, R14 ;  /* 0x000076320e0e7816 */ /* 0x000fe2000000000e */
[----:B------:R-:W4:Y:S01]  /*277e0*/  LDL.LU R29, [R1+0xabc] ;  /* 0x000abc00011d7983 */ /* 0x000f220000300800 */
[----:B0-----:R-:W-:Y:S01]  /*277f0*/  LEA R4, P6, R9, R28, 0x1 ;  /* 0x0000001c09047211 */ /* 0x001fe200078c08ff */
[----:B-1----:R-:W-:-:S03]  /*27800*/  IMAD R3, R26, 0x2, R9 ;  /* 0x000000021a037824 */ /* 0x002fc600078e0209 */
[----:B------:R-:W-:Y:S02]  /*27810*/  LEA.HI.X.SX32 R5, R9, R0, 0x1, P6 ;  /* 0x0000000009057211 */ /* 0x000fe400030f0eff */
[----:B------:R-:W-:Y:S01]  /*27820*/  LEA R2, P6, R3, R28, 0x1 ;  /* 0x0000001c03027211 */ /* 0x000fe200078c08ff */
[----:B------:R-:W-:Y:S01]  /*27830*/  IMAD R6, R26, 0x2, R3 ;  /* 0x000000021a067824 */ /* 0x000fe200078e0203 */
[----:B-----5:R-:W-:Y:S02]  /*27840*/  ISETP.LT.AND P4, PT, R13, c[0x0][0x17c], !P0 ;  /* 0x00005f000d007a0c */ /* 0x020fe40004781270 */
[----:B------:R-:W-:Y:S01]  /*27850*/  LEA.HI.X.SX32 R3, R3, R0, 0x1, P6 ;  /* 0x0000000003037211 */ /* 0x000fe200030f0eff */
[----:B------:R-:W5:Y:S04]  /*27860*/  LDL.LU R13, [R1+0x9c0] ;  /* 0x0009c000010d7983 */ /* 0x000f680000300800 */
[----:B------:R-:W-:Y:S01]  /*27870*/  @P2 STG.E.U16 [R4.64], R8 ;  /* 0x0000000804002986 */ /* 0x000fe2000c101506 */
[----:B---3--:R-:W-:-:S03]  /*27880*/  ISETP.LT.AND P3, PT, R20, c[0x0][0x17c], !P0 ;  /* 0x00005f0014007a0c */ /* 0x008fc60004761270 */
[----:B------:R-:W-:Y:S01]  /*27890*/  @P5 STG.E.U16 [R2.64], R14 ;  /* 0x0000000e02005986 */ /* 0x000fe2000c101506 */
[----:B--2---:R-:W-:-:S03]  /*278a0*/  ISETP.LT.AND P1, PT, R12, c[0x0][0x17c], !P0 ;  /* 0x00005f000c007a0c */ /* 0x004fc60004721270 */
[----:B------:R-:W2:Y:S01]  /*278b0*/  LDL.LU R12, [R1+0x9c4] ;  /* 0x0009c400010c7983 */ /* 0x000ea20000300800 */
[----:B------:R-:W-:-:S03]  /*278c0*/  ISETP.LT.AND P2, PT, R17, c[0x0][0x17c], !P0 ;  /* 0x00005f0011007a0c */ /* 0x000fc60004741270 */
[----:B------:R0:W-:Y:S04]  /*278d0*/  STL [R1+0xab8], R14 ;  /* 0x000ab80e01007387 */ /* 0x0001e80000100800 */
[----:B0-----:R-:W3:Y:S01]  /*278e0*/  LDL.LU R14, [R1+0x6c] ;  /* 0x00006c00010e7983 */ /* 0x001ee20000300800 */
[----:B----4-:R-:W-:-:S03]  /*278f0*/  ISETP.LT.AND P5, PT, R16, c[0x0][0x17c], !P0 ;  /* 0x00005f0010007a0c */ /* 0x010fc600047a1270 */
[----:B------:R-:W4:Y:S04]  /*27900*/  LDL.LU R16, [R1+0x9c8] ;  /* 0x0009c80001107983 */ /* 0x000f280000300800 */
[----:B------:R-:W4:Y:S04]  /*27910*/  LDL.LU R17, [R1+0x5c] ;  /* 0x00005c0001117983 */ /* 0x000f280000300800 */
[----:B------:R-:W4:Y:S01]  /*27920*/  LDL.LU R20, [R1+0x9cc] ;  /* 0x0009cc0001147983 */ /* 0x000f220000300800 */
[----:B------:R-:W-:Y:S01]  /*27930*/  LEA R4, P6, R6, R28, 0x1 ;  /* 0x0000001c06047211 */ /* 0x000fe200078c08ff */
[----:B------:R-:W-:Y:S01]  /*27940*/  IMAD R8, R26, 0x2, R6 ;  /* 0x000000021a087824 */ /* 0x000fe200078e0206 */
[----:B------:R-:W-:Y:S01]  /*27950*/  PRMT R10, R10, 0x7632, R10 ;  /* 0x000076320a0a7816 */ /* 0x000fe2000000000a */
[----:B------:R-:W4:Y:S01]  /*27960*/  LDL.LU R21, [R1+0x7c] ;  /* 0x00007c0001157983 */ /* 0x000f220000300800 */
[----:B------:R-:W-:-:S02]  /*27970*/  LEA.HI.X.SX32 R5, R6, R0, 0x1, P6 ;  /* 0x0000000006057211 */ /* 0x000fc400030f0eff */
[----:B------:R-:W-:-:S03]  /*27980*/  LEA R2, P6, R8, R28, 0x1 ;  /* 0x0000001c08027211 */ /* 0x000fc600078c08ff */
[----:B------:R0:W-:Y:S01]  /*27990*/  @P4 STG.E.U16 [R4.64], R10 ;  /* 0x0000000a04004986 */ /* 0x0001e2000c101506 */
[----:B------:R-:W-:Y:S02]  /*279a0*/  LEA.HI.X.SX32 R3, R8, R0, 0x1, P6 ;  /* 0x0000000008037211 */ /* 0x000fe400030f0eff */
[----:B------:R-:W-:Y:S01]  /*279b0*/  PRMT R18, R18, 0x7632, R18 ;  /* 0x0000763212127816 */ /* 0x000fe20000000012 */
[----:B0-----:R-:W-:-:S04]  /*279c0*/  IMAD R5, R26, 0x2, R8 ;  /* 0x000000021a057824 */ /* 0x001fc800078e0208 */
[----:B------:R-:W-:Y:S01]  /*279d0*/  IMAD R6, R26, 0x2, R5 ;  /* 0x000000021a067824 */ /* 0x000fe200078e0205 */
[C---:B------:R-:W-:Y:S01]  /*279e0*/  LEA R4, P6, R5.reuse, R28, 0x1 ;  /* 0x0000001c05047211 */ /* 0x040fe200078c08ff */
[----:B------:R0:W-:Y:S03]  /*279f0*/  @P3 STG.E.U16 [R2.64], R18 ;  /* 0x0000001202003986 */ /* 0x0001e6000c101506 */
[----:B------:R-:W-:Y:S02]  /*27a00*/  LEA.HI.X.SX32 R5, R5, R0, 0x1, P6 ;  /* 0x0000000005057211 */ /* 0x000fe400030f0eff */
[----:B------:R-:W-:Y:S02]  /*27a10*/  PRMT R22, R22, 0x7632, R22 ;  /* 0x0000763216167816 */ /* 0x000fe40000000016 */
[----:B0-----:R-:W-:-:S04]  /*27a20*/  LEA R2, P6, R6, R28, 0x1 ;  /* 0x0000001c06027211 */ /* 0x001fc800078c08ff */
[----:B------:R-:W-:Y:S01]  /*27a30*/  LEA.HI.X.SX32 R3, R6, R0, 0x1, P6 ;  /* 0x0000000006037211 */ /* 0x000fe200030f0eff */
[----:B------:R0:W-:Y:S01]  /*27a40*/  @P1 STG.E.U16 [R4.64], R22 ;  /* 0x0000001604001986 */ /* 0x0001e2000c101506 */
[----:B-----5:R-:W-:-:S03]  /*27a50*/  ISETP.LT.AND P4, PT, R13, c[0x0][0x17c], !P0 ;  /* 0x00005f000d007a0c */ /* 0x020fc60004781270 */
[----:B------:R-:W5:Y:S04]  /*27a60*/  LDL.LU R13, [R1+0x8c] ;  /* 0x00008c00010d7983 */ /* 0x000f680000300800 */
[----:B------:R-:W5:Y:S01]  /*27a70*/  LDL.LU R27, [R1+0x9d0] ;  /* 0x0009d000011b7983 */ /* 0x000f620000300800 */
[----:B--2---:R-:W-:-:S03]  /*27a80*/  ISETP.LT.AND P3, PT, R12, c[0x0][0x17c], !P0 ;  /* 0x00005f000c007a0c */ /* 0x004fc60004761270 */
[----:B------:R-:W2:Y:S04]  /*27a90*/  LDL.LU R12, [R1+0xac] ;  /* 0x0000ac00010c7983 */ /* 0x000ea80000300800 */
[----:B------:R-:W2:Y:S04]  /*27aa0*/  LDL.LU R18, [R1+0x9d4] ;  /* 0x0009d40001127983 */ /* 0x000ea80000300800 */
[----:B---3--:R1:W-:Y:S01]  /*27ab0*/  @P2 STG.E.U16 [R2.64], R14 ;  /* 0x0000000e02002986 */ /* 0x0083e2000c101506 */
[----:B----4-:R-:W-:-:S03]  /*27ac0*/  ISETP.LT.AND P1, PT, R16, c[0x0][0x17c], !P0 ;  /* 0x00005f0010007a0c */ /* 0x010fc60004721270 */
[----:B------:R-:W3:Y:S01]  /*27ad0*/  LDL.LU R16, [R1+0x9c] ;  /* 0x00009c0001107983 */ /* 0x000ee20000300800 */
[----:B------:R-:W-:-:S03]  /*27ae0*/  ISETP.LT.AND P2, PT, R20, c[0x0][0x17c], !P0 ;  /* 0x00005f0014007a0c */ /* 0x000fc60004741270 */
[----:B------:R-:W4:Y:S01]  /*27af0*/  LDL.LU R20, [R1+0x9d8] ;  /* 0x0009d80001147983 */ /* 0x000f220000300800 */
[----:B------:R-:W-:-:S03]  /*27b00*/  IMAD R8, R26, 0x2, R6 ;  /* 0x000000021a087824 */ /* 0x000fc600078e0206 */
[----:B------:R-:W3:Y:S01]  /*27b10*/  LDL.LU R24, [R1+0x2c] ;  /* 0x00002c0001187983 */ /* 0x000ee20000300800 */
[----:B------:R-:W-:Y:S01]  /*27b20*/  IMAD R6, R26, 0x2, R8 ;  /* 0x000000021a067824 */ /* 0x000fe200078e0208 */
[C---:B0-----:R-:W-:Y:S02]  /*27b30*/  LEA R4, P6, R8.reuse, R28, 0x1 ;  /* 0x0000001c08047211 */ /* 0x041fe400078c08ff */
[----:B------:R-:W3:Y:S02]  /*27b40*/  LDL.LU R25, [R1+0xc] ;  /* 0x00000c0001197983 */ /* 0x000ee40000300800 */
        /* <DEDUP_REMOVED lines=10> */
[----:B-1----:R-:W-:-:S04]  /*27bf0*/  LEA R2, P6, R6, R28, 0x1 ;  /* 0x0000001c06027211 */ /* 0x002fc800078c08ff */
[----:B------:R-:W-:Y:S01]  /*27c00*/  LEA.HI.X.SX32 R3, R6, R0, 0x1, P6 ;  /* 0x0000000006037211 */ /* 0x000fe200030f0eff */
[----:B------:R-:W-:Y:S01]  /*27c10*/  IMAD R6, R26, 0x2, R8 ;  /* 0x000000021a067824 */ /* 0x000fe200078e0208 */
[----:B-----5:R0:W-:Y:S01]  /*27c20*/  @P3 STG.E.U16 [R4.64], R13 ;  /* 0x0000000d04003986 */ /* 0x0201e2000c101506 */
[----:B------:R-:W-:-:S03]  /*27c30*/  ISETP.LT.AND P5, PT, R27, c[0x0][0x17c], !P0 ;  /* 0x00005f001b007a0c */ /* 0x000fc600047a1270 */
[----:B------:R-:W5:Y:S01]  /*27c40*/  LDL.LU R27, [R1+0x4c] ;  /* 0x00004c00011b7983 */ /* 0x000f620000300800 */
[----:B0-----:R-:W-:-:S04]  /*27c50*/  LEA R4, P6, R8, R28, 0x1 ;  /* 0x0000001c08047211 */ /* 0x001fc800078c08ff */
[----:B------:R-:W-:Y:S02]  /*27c60*/  LEA.HI.X.SX32 R5, R8, R0, 0x1, P6 ;  /* 0x0000000008057211 */ /* 0x000fe400030f0eff */
[----:B--2---:R-:W-:Y:S02]  /*27c70*/  ISETP.LT.AND P4, PT, R18, c[0x0][0x17c], !P0 ;  /* 0x00005f0012007a0c */ /* 0x004fe40004781270 */
[----:B------:R-:W2:Y:S04]  /*27c80*/  LDL.LU R18, [R1+0x9e0] ;  /* 0x0009e00001127983 */ /* 0x000ea80000300800 */
[----:B------:R-:W5:Y:S01]  /*27c90*/  LDL.LU R22, [R1+0x9e4] ;  /* 0x0009e40001167983 */ /* 0x000f620000300800 */
[----:B----4-:R-:W-:-:S03]  /*27ca0*/  ISETP.LT.AND P3, PT, R20, c[0x0][0x17c], !P0 ;  /* 0x00005f0014007a0c */ /* 0x010fc60004761270 */
[----:B------:R-:W4:Y:S04]  /*27cb0*/  LDL.LU R20, [R1+0x1c] ;  /* 0x00001c0001147983 */ /* 0x000f280000300800 */
[----:B------:R-:W4:Y:S04]  /*27cc0*/  LDL.LU R8, [R1+0x9dc] ;  /* 0x0009dc0001087983 */ /* 0x000f280000300800 */
[----:B------:R0:W-:Y:S04]  /*27cd0*/  @P1 STG.E.U16 [R2.64], R12 ;  /* 0x0000000c02001986 */ /* 0x0001e8000c101506 */
[----:B---3--:R1:W-:Y:S01]  /*27ce0*/  @P2 STG.E.U16 [R4.64], R16 ;  /* 0x0000001004002986 */ /* 0x0083e2000c101506 */
[----:B0-----:R-:W-:-:S04]  /*27cf0*/  LEA R2, P6, R6, R28, 0x1 ;  /* 0x0000001c06027211 */ /* 0x001fc800078c08ff */
[----:B------:R-:W-:-:S05]  /*27d00*/  LEA.HI.X.SX32 R3, R6, R0, 0x1, P6 ;  /* 0x0000000006037211 */ /* 0x000fca00030f0eff */
[----:B------:R0:W-:Y:S01]  /*27d10*/  @P5 STG.E.U16 [R2.64], R24 ;  /* 0x0000001802005986 */ /* 0x0001e2000c101506 */
[----:B--2---:R-:W-:-:S03]  /*27d20*/  ISETP.LT.AND P2, PT, R18, c[0x0][0x17c], !P0 ;  /* 0x00005f0012007a0c */ /* 0x004fc60004741270 */
[----:B------:R-:W2:Y:S01]  /*27d30*/  LDL.LU R18, [R1+0x9f0] ;  /* 0x0009f00001127983 */ /* 0x000ea20000300800 */
[----:B-----5:R-:W-:-:S03]  /*27d40*/  ISETP.LT.AND P5, PT, R22, c[0x0][0x17c], !P0 ;  /* 0x00005f0016007a0c */ /* 0x020fc600047a1270 */
        /* <DEDUP_REMOVED lines=22> */
[----:B------:R0:W-:Y:S01]  /*27eb0*/  @P2 STG.E.U16 [R2.64], R20 ;  /* 0x0000001402002986 */ /* 0x0001e2000c101506 */
        /* <DEDUP_REMOVED lines=31> */
[----:B------:R-:W-:-:S02]  /*280b0*/  PRMT R11, R13, 0x7632, R11 ;  /* 0x000076320d0b7816 */ /* 0x000fc4000000000b */
[----:B--2---:R-:W-:Y:S01]  /*280c0*/  ISETP.LT.AND P4, PT, R8, c[0x0][0x17c], !P0 ;  /* 0x00005f0008007a0c */ /* 0x004fe20004781270 */
[----:B------:R-:W-:-:S05]  /*280d0*/  IMAD R8, R26, 0x2, R6 ;  /* 0x000000021a087824 */ /* 0x000fca00078e0206 */
[----:B------:R-:W-:Y:S01]  /*280e0*/  LEA R4, P6, R8, R28, 0x1 ;  /* 0x0000001c08047211 */ /* 0x000fe200078c08ff */
[----:B------:R-:W-:-:S03]  /*280f0*/  IMAD R6, R26, 0x2, R8 ;  /* 0x000000021a067824 */ /* 0x000fc600078e0208 */
[----:B------:R-:W-:Y:S02]  /*28100*/  LEA.HI.X.SX32 R5, R8, R0, 0x1, P6 ;  /* 0x0000000008057211 */ /* 0x000fe400030f0eff */
[----:B------:R-:W-:-:S03]  /*28110*/  LEA R2, P6, R6, R28, 0x1 ;  /* 0x0000001c06027211 */ /* 0x000fc600078c08ff */
[----:B------:R0:W-:Y:S01]  /*28120*/  @P2 STG.E.U16 [R4.64], R23 ;  /* 0x0000001704002986 */ /* 0x0001e2000c101506 */
[----:B-----5:R-:W-:Y:S02]  /*28130*/  ISETP.LT.AND P2, PT, R3, c[0x0][0x17c], !P0 ;  /* 0x00005f0003007a0c */ /* 0x020fe40004741270 */
[----:B------:R-:W-:-:S05]  /*28140*/  LEA.HI.X.SX32 R3, R6, R0, 0x1, P6 ;  /* 0x0000000006037211 */ /* 0x000fca00030f0eff */
[----:B------:R1:W-:Y:S01]  /*28150*/  @P5 STG.E.U16 [R2.64], R7 ;  /* 0x0000000702005986 */ /* 0x0003e2000c101506 */
[----:B----4-:R-:W-:-:S03]  /*28160*/  ISETP.LT.AND P5, PT, R18, c[0x0][0x17c], !P0 ;  /* 0x00005f0012007a0c */ /* 0x010fc600047a1270 */
[----:B------:R-:W2:Y:S04]  /*28170*/  LDL.LU R18, [R1+0xa18] ;  /* 0x000a180001127983 */ /* 0x000ea80000300800 */
[----:B------:R-:W4:Y:S01]  /*28180*/  LDL.LU R13, [R1+0xa1c] ;  /* 0x000a1c00010d7983 */ /* 0x000f220000300800 */
[----:B------:R-:W-:-:S04]  /*28190*/  IMAD R8, R26, 0x2, R6 ;  /* 0x000000021a087824 */ /* 0x000fc800078e0206 */
[----:B------:R-:W-:Y:S01]  /*281a0*/  IMAD R6, R26, 0x2, R8 ;  /* 0x000000021a067824 */ /* 0x000fe200078e0208 */
[----:B0-----:R-:W-:-:S04]  /*281b0*/  LEA R4, P6, R8, R28, 0x1 ;  /* 0x0000001c08047211 */ /* 0x001fc800078c08ff */
[----:B------:R-:W-:Y:S02]  /*281c0*/  LEA.HI.X.SX32 R5, R8, R0, 0x1, P6 ;  /* 0x0000000008057211 */ /* 0x000fe400030f0eff */
[C---:B-1----:R-:W-:Y:S02]  /*281d0*/  LEA R2, P6, R6.reuse, R28, 0x1 ;  /* 0x0000001c06027211 */ /* 0x042fe400078c08ff */
[----:B------:R-:W-:Y:S02]  /*281e0*/  PRMT R10, R21, 0x7632, R10 ;  /* 0x00007632150a7816 */ /* 0x000fe4000000000a */
[----:B------:R-:W-:Y:S01]  /*281f0*/  LEA.HI.X.SX32 R3, R6, R0, 0x1, P6 ;  /* 0x0000000006037211 */ /* 0x000fe200030f0eff */
[----:B------:R0:W-:Y:S04]  /*28200*/  @P4 STG.E.U16 [R4.64], R9 ;  /* 0x0000000904004986 */ /* 0x0001e8000c101506 */
[----:B------:R1:W-:Y:S01]  /*28210*/  @P3 STG.E.U16 [R2.64], R10 ;  /* 0x0000000a02003986 */ /* 0x0003e2000c101506 */
[----:B---3--:R-:W-:-:S03]  /*28220*/  ISETP.LT.AND P3, PT, R17, c[0x0][0x17c], !P0 ;  /* 0x00005f0011007a0c */ /* 0x008fc60004761270 */
[----:B------:R-:W3:Y:S01]  /*28230*/  LDL.LU R17, [R1+0xa20] ;  /* 0x000a200001117983 */ /* 0x000ee20000300800 */
[----:B0-----:R-:W-:-:S04]  /*28240*/  IMAD R5, R26, 0x2, R6 ;  /* 0x000000021a057824 */ /* 0x001fc800078e0206 */
[----:B------:R-:W-:Y:S01]  /*28250*/  IMAD R6, R26, 0x2, R5 ;  /* 0x000000021a067824 */ /* 0x000fe200078e0205 */
[----:B------:R-:W-:-:S04]  /*28260*/  LEA R4, P6, R5, R28, 0x1 ;  /* 0x0000001c05047211 */ /* 0x000fc800078c08ff */
[----:B------:R-:W-:Y:S02]  /*28270*/  LEA.HI.X.SX32 R5, R5, R0, 0x1, P6 ;  /* 0x0000000005057211 */ /* 0x000fe400030f0eff */
[----:B-1----:R-:W-:Y:S01]  /*28280*/  LEA R2, P6, R6, R28, 0x1 ;  /* 0x0000001c06027211 */ /* 0x002fe200078c08ff */
[----:B------:R-:W-:-:S03]  /*28290*/  IMAD R8, R26, 0x2, R6 ;  /* 0x000000021a087824 */ /* 0x000fc600078e0206 */
[----:B------:R-:W-:Y:S01]  /*282a0*/  LEA.HI.X.SX32 R3, R6, R0, 0x1, P6 ;  /* 0x0000000006037211 */ /* 0x000fe200030f0eff */
[----:B------:R0:W-:Y:S01]  /*282b0*/  @P1 STG.E.U16 [R4.64], R11 ;  /* 0x0000000b04001986 */ /* 0x0001e2000c101506 */
[----:B------:R-:W-:Y:S01]  /*282c0*/  PRMT R6, R12, 0x7632, R6 ;  /* 0x000076320c067816 */ /* 0x000fe20000000006 */
[----:B------:R-:W-:Y:S01]  /*282d0*/  IMAD R9, R26, 0x2, R8 ;  /* 0x000000021a097824 */ /* 0x000fe200078e0208 */
[----:B------:R-:W-:Y:S02]  /*282e0*/  PRMT R7, R16, 0x7632, R7 ;  /* 0x0000763210077816 */ /* 0x000fe40000000007 */
[----:B------:R-:W-:Y:S01]  /*282f0*/  ISETP.LT.AND P4, PT, R22, c[0x0][0x17c], !P0 ;  /* 0x00005f0016007a0c */ /* 0x000fe20004781270 */
[----:B------:R1:W-:Y:S01]  /*28300*/  @P2 STG.E.U16 [R2.64], R6 ;  /* 0x0000000602002986 */ /* 0x0003e2000c101506 */
[----:B------:R-:W-:-:S03]  /*28310*/  PRMT R10, R25, 0x7632, R10 ;  /* 0x00007632190a7816 */ /* 0x000fc6000000000a */
[----:B------:R-:W5:Y:S01]  /*28320*/  LDL.LU R16, [R1+0xa28] ;  /* 0x000a280001107983 */ /* 0x000f620000300800 */
[----:B0-----:R-:W-:-:S03]  /*28330*/  LEA R4, P6, R8, R28, 0x1 ;  /* 0x0000001c08047211 */ /* 0x001fc600078c08ff */
[----:B------:R-:W5:Y:S01]  /*28340*/  LDL.LU R12, [R1+0xa2c] ;  /* 0x000a2c00010c7983 */ /* 0x000f620000300800 */
[----:B------:R-:W-:Y:S02]  /*28350*/  LEA.HI.X.SX32 R5, R8, R0, 0x1, P6 ;  /* 0x0000000008057211 */ /* 0x000fe400030f0eff */
[C---:B-1----:R-:W-:Y:S01]  /*28360*/  LEA R2, P6, R9.reuse, R28, 0x1 ;  /* 0x0000001c09027211 */ /* 0x042fe200078c08ff */
[----:B------:R-:W5:Y:S03]  /*28370*/  LDL.LU R22, [R1+0xa30] ;  /* 0x000a300001167983 */ /* 0x000f660000300800 */
[----:B------:R-:W-:Y:S01]  /*28380*/  LEA.HI.X.SX32 R3, R9, R0, 0x1, P6 ;  /* 0x0000000009037211 */ /* 0x000fe200030f0eff */
[----:B------:R0:W-:Y:S01]  /*28390*/  @P5 STG.E.U16 [R4.64], R7 ;  /* 0x0000000704005986 */ /* 0x0001e2000c101506 */
[----:B------:R-:W-:-:S05]  /*283a0*/  PRMT R8, R24, 0x7632, R8 ;  /* 0x0000763218087816 */ /* 0x000fca0000000008 */
[----:B------:R-:W-:Y:S01]  /*283b0*/  @P4 STG.E.U16 [R2.64], R8 ;  /* 0x0000000802004986 */ /* 0x000fe2000c101506 */
[----:B----4-:R-:W-:Y:S01]  /*283c0*/  ISETP.LT.AND P2, PT, R13, c[0x0][0x17c], !P0 ;  /* 0x00005f000d007a0c */ /* 0x010fe20004741270 */
[----:B------:R-:W-:-:S05]  /*283d0*/  IMAD R13, R26, 0x2, R9 ;  /* 0x000000021a0d7824 */ /* 0x000fca00078e0209 */
[----:B0-----:R-:W-:-:S04]  /*283e0*/  LEA R4, P6, R13, R28, 0x1 ;  /* 0x0000001c0d047211 */ /* 0x001fc800078c08ff */
[----:B------:R-:W-:Y:S02]  /*283f0*/  LEA.HI.X.SX32 R5, R13, R0, 0x1, P6 ;  /* 0x000000000d057211 */ /* 0x000fe400030f0eff */
[----:B--2---:R-:W-:Y:S02]  /*28400*/  ISETP.LT.AND P1, PT, R18, c[0x0][0x17c], !P0 ;  /* 0x00005f0012007a0c */ /* 0x004fe40004721270 */
[----:B------:R-:W2:Y:S04]  /*28410*/  LDL.LU R18, [R1+0xa34] ;  /* 0x000a340001127983 */ /* 0x000ea80000300800 */
[----:B------:R0:W-:Y:S04]  /*28420*/  @P3 STG.E.U16 [R4.64], R10 ;  /* 0x0000000a04003986 */ /* 0x0001e8000c101506 */
[----:B0-----:R-:W4:Y:S01]  /*28430*/  LDL.LU R10, [R1+0xa24] ;  /* 0x000a2400010a7983 */ /* 0x001f220000300800 */
[----:B---3--:R-:W-:Y:S01]  /*28440*/  ISETP.LT.AND P5, PT, R17, c[0x0][0x17c], !P0 ;  /* 0x00005f0011007a0c */ /* 0x008fe200047a1270 */
[----:B------:R-:W-:-:S04]  /*28450*/  IMAD R17, R26, 0x2, R13 ;  /* 0x000000021a117824 */ /* 0x000fc800078e020d */
[----:B------:R-:W-:Y:S01]  /*28460*/  IMAD R21, R26, 0x2, R17 ;  /* 0x000000021a157824 */ /* 0x000fe200078e0211 */
[----:B------:R-:W-:-:S03]  /*28470*/  LEA R2, P6, R17, R28, 0x1 ;  /* 0x0000001c11027211 */ /* 0x000fc600078c08ff */
[----:B------:R-:W-:Y:S01]  /*28480*/  IMAD R9, R26, 0x2, R21 ;  /* 0x000000021a097824 */ /* 0x000fe200078e0215 */
[----:B------:R-:W-:-:S03]  /*28490*/  LEA.HI.X.SX32 R3, R17, R0, 0x1, P6 ;  /* 0x0000000011037211 */ /* 0x000fc600030f0eff */
[----:B------:R-:W-:Y:S01]  /*284a0*/  IMAD R13, R26, 0x2, R9 ;  /* 0x000000021a0d7824 */ /* 0x000fe200078e0209 */
[----:B------:R-:W-:-:S03]  /*284b0*/  PRMT R6, R27, 0x7632, R6 ;  /* 0x000076321b067816 */ /* 0x000fc60000000006 */
[C---:B------:R-:W-:Y:S01]  /*284c0*/  IMAD R17, R26.reuse, 0x2, R13 ;  /* 0x000000021a117824 */ /* 0x040fe200078e020d */
[----:B------:R-:W-:Y:S01]  /*284d0*/  LEA R4, P6, R21, R28, 0x1 ;  /* 0x0000001c15047211 */ /* 0x000fe200078c08ff */
[----:B------:R0:W-:Y:S02]  /*284e0*/  @P1 STG.E.U16 [R2.64], R6 ;  /* 0x0000000602001986 */ /* 0x0001e4000c101506 */
[C---:B------:R-:W-:Y:S01]  /*284f0*/  IMAD R25, R26.reuse, 0x2, R17 ;  /* 0x000000021a197824 */ /* 0x040fe200078e0211 */
[----:B------:R-:W-:Y:S02]  /*28500*/  PRMT R7, R29, 0x7632, R7 ;  /* 0x000076321d077816 */ /* 0x000fe40000000007 */
[----:B------:R-:W-:Y:S01]  /*28510*/  LEA.HI.X.SX32 R5, R21, R0, 0x1, P6 ;  /* 0x0000000015057211 */ /* 0x000fe200030f0eff */
[----:B------:R-:W-:Y:S01]  /*28520*/  IMAD R21, R26, 0x2, R25 ;  /* 0x000000021a157824 */ /* 0x000fe200078e0219 */
[----:B0-----:R-:W-:-:S03]  /*28530*/  LEA R2, P1, R9, R28, 0x1 ;  /* 0x0000001c09027211 */ /* 0x001fc600078208ff */
[----:B------:R0:W-:Y:S01]  /*28540*/  @P2 STG.E.U16 [R4.64], R7 ;  /* 0x0000000704002986 */ /* 0x0001e2000c101506 */
[----:B------:R-:W-:Y:S01]  /*28550*/  IMAD R27, R26, 0x2, R21 ;  /* 0x000000021a1b7824 */ /* 0x000fe200078e0215 */
[----:B------:R-:W-:Y:S02]  /*28560*/  LEA.HI.X.SX32 R3, R9, R0, 0x1, P1 ;  /* 0x0000000009037211 */ /* 0x000fe400008f0eff */
[----:B-----5:R-:W-:Y:S02]  /*28570*/  ISETP.LT.AND P4, PT, R16, c[0x0][0x17c], !P0 ;  /* 0x00005f0010007a0c */ /* 0x020fe40004781270 */
[----:B------:R-:W-:Y:S02]  /*28580*/  ISETP.LT.AND P3, PT, R12, c[0x0][0x17c], !P0 ;  /* 0x00005f000c007a0c */ /* 0x000fe40004761270 */
[-C--:B0-----:R-:W-:Y:S02]  /*28590*/  LEA R4, P1, R17, R28.reuse, 0x1 ;  /* 0x0000001c11047211 */ /* 0x081fe400078208ff */
[----:B------:R-:W-:-:S02]  /*285a0*/  LEA R8, P2, R13, R28, 0x1 ;  /* 0x0000001c0d087211 */ /* 0x000fc400078408ff */
[----:B------:R-:W-:Y:S02]  /*285b0*/  LEA R16, P6, R25, R28, 0x1 ;  /* 0x0000001c19107211 */ /* 0x000fe400078c08ff */
[----:B------:R-:W-:Y:S02]  /*285c0*/  LEA.HI.X.SX32 R5, R17, R0, 0x1, P1 ;  /* 0x0000000011057211 */ /* 0x000fe400008f0eff */
[----:B------:R-:W-:Y:S02]  /*285d0*/  LEA R12, P1, R27, R28, 0x1 ;  /* 0x0000001c1b0c7211 */ /* 0x000fe400078208ff */
[-C--:B------:R-:W-:Y:S02]  /*285e0*/  LEA.HI.X.SX32 R9, R13, R0.reuse, 0x1, P2 ;  /* 0x000000000d097211 */ /* 0x080fe400010f0eff */
[----:B------:R-:W-:Y:S02]  /*285f0*/  LEA.HI.X.SX32 R17, R25, R0, 0x1, P6 ;  /* 0x0000000019117211 */ /* 0x000fe400030f0eff */
[----:B------:R-:W-:-:S02]  /*28600*/  ISETP.LT.AND P2, PT, R22, c[0x0][0x17c], !P0 ;  /* 0x00005f0016007a0c */ /* 0x000fc40004741270 */
[----:B------:R-:W-:Y:S02]  /*28610*/  LEA R28, P6, R21, R28, 0x1 ;  /* 0x0000001c151c7211 */ /* 0x000fe400078c08ff */
[-C--:B------:R-:W-:Y:S02]  /*28620*/  LEA.HI.X.SX32 R13, R27, R0.reuse, 0x1, P1 ;  /* 0x000000001b0d7211 */ /* 0x080fe400008f0eff */
[----:B------:R-:W-:Y:S02]  /*28630*/  LEA.HI.X.SX32 R29, R21, R0, 0x1, P6 ;  /* 0x00000000151d7211 */ /* 0x000fe400030f0eff */
[----:B------:R-:W-:Y:S02]  /*28640*/  PRMT R0, R20, 0x7632, R0 ;  /* 0x0000763214007816 */ /* 0x000fe40000000000 */
[----:B------:R-:W-:Y:S02]  /*28650*/  PRMT R7, R7, 0x7632, R7 ;  /* 0x0000763207077816 */ /* 0x000fe40000000007 */
[----:B------:R-:W-:-:S02]  /*28660*/  PRMT R15, R15, 0x7632, R15 ;  /* 0x000076320f0f7816 */ /* 0x000fc4000000000f */
[----:B------:R-:W-:Y:S01]  /*28670*/  PRMT R11, R11, 0x7632, R11 ;  /* 0x000076320b0b7816 */ /* 0x000fe2000000000b */
[----:B------:R0:W-:Y:S01]  /*28680*/  @P5 STG.E.U16 [R2.64], R0 ;  /* 0x0000000002005986 */ /* 0x0001e2000c101506 */
[----:B------:R-:W-:-:S03]  /*28690*/  PRMT R14, R19, 0x7632, R14 ;  /* 0x00007632130e7816 */ /* 0x000fc6000000000e */
[----:B------:R0:W-:Y:S04]  /*286a0*/  @P4 STG.E.U16 [R8.64], R7 ;  /* 0x0000000708004986 */ /* 0x0001e8000c101506 */
[----:B------:R0:W-:Y:S04]  /*286b0*/  @P3 STG.E.U16 [R4.64], R15 ;  /* 0x0000000f04003986 */ /* 0x0001e8000c101506 */
[----:B------:R0:W-:Y:S01]  /*286c0*/  @P2 STG.E.U16 [R16.64], R11 ;  /* 0x0000000b10002986 */ /* 0x0001e2000c101506 */
[----:B--2---:R-:W-:Y:S02]  /*286d0*/  ISETP.LT.AND P1, PT, R18, c[0x0][0x17c], !P0 ;  /* 0x00005f0012007a0c */ /* 0x004fe40004721270 */
[----:B----4-:R-:W-:-:S11]  /*286e0*/  ISETP.LT.AND P0, PT, R10, c[0x0][0x17c], !P0 ;  /* 0x00005f000a007a0c */ /* 0x010fd60004701270 */
[----:B------:R0:W-:Y:S02]  /*286f0*/  @P1 STG.E.U16 [R28.64], R14 ;  /* 0x0000000e1c001986 */ /* 0x0001e4000c101506 */
[----:B------:R-:W-:Y:S05]  /*28700*/  @!P0 EXIT ;  /* 0x000000000000894d */ /* 0x000fea0003800000 */
[----:B0-----:R-:W-:-:S05]  /*28710*/  PRMT R6, R23, 0x7632, R6 ;  /* 0x0000763217067816 */ /* 0x001fca0000000006 */
[----:B------:R-:W-:Y:S01]  /*28720*/  STG.E.U16 [R12.64], R6 ;  /* 0x000000060c007986 */ /* 0x000fe2000c101506 */
[----:B------:R-:W-:Y:S05]  /*28730*/  EXIT ;  /* 0x000000000000794d */ /* 0x000fea0003800000 */
.L_x_4:
[----:B------:R-:W-:-:S00]  /*28740*/  BRA `(.L_x_4) ;  /* 0xfffffff000007947 */ /* 0x000fc0000383ffff */
[----:B------:R-:W-:-:S00]  /*28750*/  NOP ;  /* 0x0000000000007918 */ /* 0x000fc00000000000 */
        /* <DEDUP_REMOVED lines=10> */
.L_x_5:


//--------------------- .nv.shared.matmul_kernel  --------------------------
	.section	.nv.shared.matmul_kernel,"aw",@nobits
	.sectionflags	@""
	.align	16
